	.target	sm_103a

	.elftype	@"ET_EXEC"


//--------------------- .note.nv.tkinfo           --------------------------
	.section	.note.nv.tkinfo,"",@"SHT_NOTE"
	.sectionflags	@"SHF_NOTE_NV_TKINFO"
	.tkinfo
        /*0018*/ 	.word	0x00000002
        /*0030*/ 	.string	""
        /*0030*/ 	.string	"ptxas"
        /*0030*/ 	.string	"Cuda compilation tools, release 13.0, V13.0.88"
        /*0030*/ 	.string	"Build cuda_13.0.r13.0/compiler.36424714_0"
        /*0030*/ 	.string	"-arch sm_103a -m 64 "



//--------------------- .note.nv.cuinfo           --------------------------
	.section	.note.nv.cuinfo,"",@"SHT_NOTE"
	.sectionflags	@"SHF_NOTE_NV_CUINFO"
        /*0018*/ 	.short	0x0002
        /*001a*/ 	.short	0x0067
        /*001c*/ 	.short	0x0082
	.zero		2


//--------------------- .nv.info                  --------------------------
	.section	.nv.info,"",@"SHT_CUDA_INFO"
	.align	4


	//----- nvinfo : EIATTR_REGCOUNT
	.align		4
        /*0000*/ 	.byte	0x04, 0x2f
        /*0002*/ 	.short	(.L_12 - .L_11)
	.align		4
.L_11:
        /*0004*/ 	.word	index@(_ZN7cutlass13device_kernelIN5flash11enable_sm90INS1_16FlashAttnFwdSm90INS1_25CollectiveMainloopFwdSm90ILi2EN4cute5tupleIJNS5_1CILi1EEES8_S8_EEENS6_IJNS7_ILi128EEENS7_ILi96EEENS7_ILi64EEEEEELi256ENS_6half_tEfNS_4arch4Sm90ELb1ELb0ELb0ELb1ELb1ELb1ELb1ELb1ELb0ELb1ELb1ELb0EEENS1_21CollectiveEpilogueFwdINS6_IJSA_NS7_ILi256EEESB_EEES9_SE_SG_Li256ELb1ELb1ELb1ELb0EEENS1_36VarlenDynamicPersistentTileSchedulerILi128ELi96ELi256ELi128ELb1ELb1ELb1ELb1ELb1ELb1EEEEEEEEEvNT_6ParamsE)
        /*0008*/ 	.word	0x00000004


	//----- nvinfo : EIATTR_FRAME_SIZE
	.align		4
.L_12:
        /*000c*/ 	.byte	0x04, 0x11
        /*000e*/ 	.short	(.L_14 - .L_13)
	.align		4
.L_13:
        /*0010*/ 	.word	index@(_ZN7cutlass13device_kernelIN5flash11enable_sm90INS1_16FlashAttnFwdSm90INS1_25CollectiveMainloopFwdSm90ILi2EN4cute5tupleIJNS5_1CILi1EEES8_S8_EEENS6_IJNS7_ILi128EEENS7_ILi96EEENS7_ILi64EEEEEELi256ENS_6half_tEfNS_4arch4Sm90ELb1ELb0ELb0ELb1ELb1ELb1ELb1ELb1ELb0ELb1ELb1ELb0EEENS1_21CollectiveEpilogueFwdINS6_IJSA_NS7_ILi256EEESB_EEES9_SE_SG_Li256ELb1ELb1ELb1ELb0EEENS1_36VarlenDynamicPersistentTileSchedulerILi128ELi96ELi256ELi128ELb1ELb1ELb1ELb1ELb1ELb1EEEEEEEEEvNT_6ParamsE)
        /*0014*/ 	.word	0x00000000


	//----- nvinfo : EIATTR_REGCOUNT
	.align		4
.L_14:
        /*0018*/ 	.byte	0x04, 0x2f
        /*001a*/ 	.short	(.L_16 - .L_15)
	.align		4
.L_15:
        /*001c*/ 	.word	index@(_ZN7cutlass13device_kernelIN5flash11enable_sm90INS1_16FlashAttnFwdSm90INS1_25CollectiveMainloopFwdSm90ILi2EN4cute5tupleIJNS5_1CILi1EEES8_S8_EEENS6_IJNS7_ILi128EEENS7_ILi96EEENS7_ILi64EEEEEELi256ENS_6half_tEfNS_4arch4Sm90ELb1ELb0ELb0ELb1ELb1ELb0ELb1ELb1ELb0ELb1ELb1ELb0EEENS1_21CollectiveEpilogueFwdINS6_IJSA_NS7_ILi256EEESB_EEES9_SE_SG_Li256ELb1ELb1ELb1ELb0EEENS1_36VarlenDynamicPersistentTileSchedulerILi128ELi96ELi256ELi128ELb1ELb1ELb1ELb1ELb1ELb1EEEEEEEEEvNT_6ParamsE)
        /*0020*/ 	.word	0x00000004


	//----- nvinfo : EIATTR_FRAME_SIZE
	.align		4
.L_16:
        /*0024*/ 	.byte	0x04, 0x11
        /*0026*/ 	.short	(.L_18 - .L_17)
	.align		4
.L_17:
        /*0028*/ 	.word	index@(_ZN7cutlass13device_kernelIN5flash11enable_sm90INS1_16FlashAttnFwdSm90INS1_25CollectiveMainloopFwdSm90ILi2EN4cute5tupleIJNS5_1CILi1EEES8_S8_EEENS6_IJNS7_ILi128EEENS7_ILi96EEENS7_ILi64EEEEEELi256ENS_6half_tEfNS_4arch4Sm90ELb1ELb0ELb0ELb1ELb1ELb0ELb1ELb1ELb0ELb1ELb1ELb0EEENS1_21CollectiveEpilogueFwdINS6_IJSA_NS7_ILi256EEESB_EEES9_SE_SG_Li256ELb1ELb1ELb1ELb0EEENS1_36VarlenDynamicPersistentTileSchedulerILi128ELi96ELi256ELi128ELb1ELb1ELb1ELb1ELb1ELb1EEEEEEEEEvNT_6ParamsE)
        /*002c*/ 	.word	0x00000000


	//----- nvinfo : EIATTR_REGCOUNT
	.align		4
.L_18:
        /*0030*/ 	.byte	0x04, 0x2f
        /*0032*/ 	.short	(.L_20 - .L_19)
	.align		4
.L_19:
        /*0034*/ 	.word	index@(_ZN7cutlass13device_kernelIN5flash11enable_sm90INS1_16FlashAttnFwdSm90INS1_25CollectiveMainloopFwdSm90ILi2EN4cute5tupleIJNS5_1CILi1EEES8_S8_EEENS6_IJNS7_ILi128EEENS7_ILi96EEENS7_ILi64EEEEEELi256ENS_6half_tEfNS_4arch4Sm90ELb1ELb0ELb0ELb1ELb1ELb1ELb0ELb1ELb0ELb1ELb1ELb0EEENS1_21CollectiveEpilogueFwdINS6_IJSA_NS7_ILi256EEESB_EEES9_SE_SG_Li256ELb1ELb1ELb1ELb0EEENS1_36VarlenDynamicPersistentTileSchedulerILi128ELi96ELi256ELi128ELb1ELb1ELb1ELb1ELb1ELb1EEEEEEEEEvNT_6ParamsE)
        /*0038*/ 	.word	0x00000004


	//----- nvinfo : EIATTR_FRAME_SIZE
	.align		4
.L_20:
        /*003c*/ 	.byte	0x04, 0x11
        /*003e*/ 	.short	(.L_22 - .L_21)
	.align		4
.L_21:
        /*0040*/ 	.word	index@(_ZN7cutlass13device_kernelIN5flash11enable_sm90INS1_16FlashAttnFwdSm90INS1_25CollectiveMainloopFwdSm90ILi2EN4cute5tupleIJNS5_1CILi1EEES8_S8_EEENS6_IJNS7_ILi128EEENS7_ILi96EEENS7_ILi64EEEEEELi256ENS_6half_tEfNS_4arch4Sm90ELb1ELb0ELb0ELb1ELb1ELb1ELb0ELb1ELb0ELb1ELb1ELb0EEENS1_21CollectiveEpilogueFwdINS6_IJSA_NS7_ILi256EEESB_EEES9_SE_SG_Li256ELb1ELb1ELb1ELb0EEENS1_36VarlenDynamicPersistentTileSchedulerILi128ELi96ELi256ELi128ELb1ELb1ELb1ELb1ELb1ELb1EEEEEEEEEvNT_6ParamsE)
        /*0044*/ 	.word	0x00000000


	//----- nvinfo : EIATTR_REGCOUNT
	.align		4
.L_22:
        /*0048*/ 	.byte	0x04, 0x2f
        /*004a*/ 	.short	(.L_24 - .L_23)
	.align		4
.L_23:
        /*004c*/ 	.word	index@(_ZN7cutlass13device_kernelIN5flash11enable_sm90INS1_16FlashAttnFwdSm90INS1_25CollectiveMainloopFwdSm90ILi2EN4cute5tupleIJNS5_1CILi1EEES8_S8_EEENS6_IJNS7_ILi128EEENS7_ILi96EEENS7_ILi64EEEEEELi256ENS_6half_tEfNS_4arch4Sm90ELb1ELb0ELb0ELb1ELb1ELb0ELb0ELb1ELb0ELb1ELb1ELb0EEENS1_21CollectiveEpilogueFwdINS6_IJSA_NS7_ILi256EEESB_EEES9_SE_SG_Li256ELb1ELb1ELb1ELb0EEENS1_36VarlenDynamicPersistentTileSchedulerILi128ELi96ELi256ELi128ELb1ELb1ELb1ELb1ELb1ELb1EEEEEEEEEvNT_6ParamsE)
        /*0050*/ 	.word	0x00000004


	//----- nvinfo : EIATTR_FRAME_SIZE
	.align		4
.L_24:
        /*0054*/ 	.byte	0x04, 0x11
        /*0056*/ 	.short	(.L_26 - .L_25)
	.align		4
.L_25:
        /*0058*/ 	.word	index@(_ZN7cutlass13device_kernelIN5flash11enable_sm90INS1_16FlashAttnFwdSm90INS1_25CollectiveMainloopFwdSm90ILi2EN4cute5tupleIJNS5_1CILi1EEES8_S8_EEENS6_IJNS7_ILi128EEENS7_ILi96EEENS7_ILi64EEEEEELi256ENS_6half_tEfNS_4arch4Sm90ELb1ELb0ELb0ELb1ELb1ELb0ELb0ELb1ELb0ELb1ELb1ELb0EEENS1_21CollectiveEpilogueFwdINS6_IJSA_NS7_ILi256EEESB_EEES9_SE_SG_Li256ELb1ELb1ELb1ELb0EEENS1_36VarlenDynamicPersistentTileSchedulerILi128ELi96ELi256ELi128ELb1ELb1ELb1ELb1ELb1ELb1EEEEEEEEEvNT_6ParamsE)
        /*005c*/ 	.word	0x00000000


	//----- nvinfo : EIATTR_REGCOUNT
	.align		4
.L_26:
        /*0060*/ 	.byte	0x04, 0x2f
        /*0062*/ 	.short	(.L_28 - .L_27)
	.align		4
.L_27:
        /*0064*/ 	.word	index@(_ZN7cutlass13device_kernelIN5flash11enable_sm90INS1_16FlashAttnFwdSm90INS1_25CollectiveMainloopFwdSm90ILi2EN4cute5tupleIJNS5_1CILi1EEES8_S8_EEENS6_IJNS7_ILi128EEENS7_ILi96EEENS7_ILi64EEEEEELi256ENS_6half_tEfNS_4arch4Sm90ELb1ELb0ELb0ELb0ELb1ELb0ELb1ELb1ELb0ELb1ELb1ELb0EEENS1_21CollectiveEpilogueFwdINS6_IJSA_NS7_ILi256EEESB_EEES9_SE_SG_Li256ELb0ELb1ELb1ELb0EEENS1_19SingleTileSchedulerILb0ELb1ELb1ELi128EEEEEEEEEvNT_6ParamsE)
        /*0068*/ 	.word	0x00000004


	//----- nvinfo : EIATTR_FRAME_SIZE
	.align		4
.L_28:
        /*006c*/ 	.byte	0x04, 0x11
        /*006e*/ 	.short	(.L_30 - .L_29)
	.align		4
.L_29:
        /*0070*/ 	.word	index@(_ZN7cutlass13device_kernelIN5flash11enable_sm90INS1_16FlashAttnFwdSm90INS1_25CollectiveMainloopFwdSm90ILi2EN4cute5tupleIJNS5_1CILi1EEES8_S8_EEENS6_IJNS7_ILi128EEENS7_ILi96EEENS7_ILi64EEEEEELi256ENS_6half_tEfNS_4arch4Sm90ELb1ELb0ELb0ELb0ELb1ELb0ELb1ELb1ELb0ELb1ELb1ELb0EEENS1_21CollectiveEpilogueFwdINS6_IJSA_NS7_ILi256EEESB_EEES9_SE_SG_Li256ELb0ELb1ELb1ELb0EEENS1_19SingleTileSchedulerILb0ELb1ELb1ELi128EEEEEEEEEvNT_6ParamsE)
        /*0074*/ 	.word	0x00000000


	//----- nvinfo : EIATTR_REGCOUNT
	.align		4
.L_30:
        /*0078*/ 	.byte	0x04, 0x2f
        /*007a*/ 	.short	(.L_32 - .L_31)
	.align		4
.L_31:
        /*007c*/ 	.word	index@(_ZN7cutlass13device_kernelIN5flash11enable_sm90INS1_16FlashAttnFwdSm90INS1_25CollectiveMainloopFwdSm90ILi2EN4cute5tupleIJNS5_1CILi1EEES8_S8_EEENS6_IJNS7_ILi128EEENS7_ILi96EEENS7_ILi64EEEEEELi256ENS_6half_tEfNS_4arch4Sm90ELb1ELb0ELb0ELb0ELb1ELb0ELb0ELb1ELb0ELb1ELb1ELb0EEENS1_21CollectiveEpilogueFwdINS6_IJSA_NS7_ILi256EEESB_EEES9_SE_SG_Li256ELb0ELb1ELb1ELb0EEENS1_19SingleTileSchedulerILb0ELb1ELb1ELi128EEEEEEEEEvNT_6ParamsE)
        /*0080*/ 	.word	0x00000004


	//----- nvinfo : EIATTR_FRAME_SIZE
	.align		4
.L_32:
        /*0084*/ 	.byte	0x04, 0x11
        /*0086*/ 	.short	(.L_34 - .L_33)
	.align		4
.L_33:
        /*0088*/ 	.word	index@(_ZN7cutlass13device_kernelIN5flash11enable_sm90INS1_16FlashAttnFwdSm90INS1_25CollectiveMainloopFwdSm90ILi2EN4cute5tupleIJNS5_1CILi1EEES8_S8_EEENS6_IJNS7_ILi128EEENS7_ILi96EEENS7_ILi64EEEEEELi256ENS_6half_tEfNS_4arch4Sm90ELb1ELb0ELb0ELb0ELb1ELb0ELb0ELb1ELb0ELb1ELb1ELb0EEENS1_21CollectiveEpilogueFwdINS6_IJSA_NS7_ILi256EEESB_EEES9_SE_SG_Li256ELb0ELb1ELb1ELb0EEENS1_19SingleTileSchedulerILb0ELb1ELb1ELi128EEEEEEEEEvNT_6ParamsE)
        /*008c*/ 	.word	0x00000000


	//----- nvinfo : EIATTR_REGCOUNT
	.align		4
.L_34:
        /*0090*/ 	.byte	0x04, 0x2f
        /*0092*/ 	.short	(.L_36 - .L_35)
	.align		4
.L_35:
        /*0094*/ 	.word	index@(_ZN7cutlass13device_kernelIN5flash11enable_sm90INS1_16FlashAttnFwdSm90INS1_25CollectiveMainloopFwdSm90ILi2EN4cute5tupleIJNS5_1CILi1EEES8_S8_EEENS6_IJNS7_ILi128EEENS7_ILi96EEENS7_ILi64EEEEEELi256ENS_6half_tEfNS_4arch4Sm90ELb0ELb1ELb0ELb1ELb1ELb1ELb1ELb1ELb0ELb1ELb1ELb0EEENS1_21CollectiveEpilogueFwdINS6_IJSA_NS7_ILi256EEESB_EEES9_SE_SG_Li256ELb1ELb1ELb1ELb0EEENS1_36VarlenDynamicPersistentTileSchedulerILi128ELi96ELi256ELi128ELb1ELb1ELb1ELb1ELb0ELb1EEEEEEEEEvNT_6ParamsE)
        /*0098*/ 	.word	0x00000004


	//----- nvinfo : EIATTR_FRAME_SIZE
	.align		4
.L_36:
        /*009c*/ 	.byte	0x04, 0x11
        /*009e*/ 	.short	(.L_38 - .L_37)
	.align		4
.L_37:
        /*00a0*/ 	.word	index@(_ZN7cutlass13device_kernelIN5flash11enable_sm90INS1_16FlashAttnFwdSm90INS1_25CollectiveMainloopFwdSm90ILi2EN4cute5tupleIJNS5_1CILi1EEES8_S8_EEENS6_IJNS7_ILi128EEENS7_ILi96EEENS7_ILi64EEEEEELi256ENS_6half_tEfNS_4arch4Sm90ELb0ELb1ELb0ELb1ELb1ELb1ELb1ELb1ELb0ELb1ELb1ELb0EEENS1_21CollectiveEpilogueFwdINS6_IJSA_NS7_ILi256EEESB_EEES9_SE_SG_Li256ELb1ELb1ELb1ELb0EEENS1_36VarlenDynamicPersistentTileSchedulerILi128ELi96ELi256ELi128ELb1ELb1ELb1ELb1ELb0ELb1EEEEEEEEEvNT_6ParamsE)
        /*00a4*/ 	.word	0x00000000


	//----- nvinfo : EIATTR_REGCOUNT
	.align		4
.L_38:
        /*00a8*/ 	.byte	0x04, 0x2f
        /*00aa*/ 	.short	(.L_40 - .L_39)
	.align		4
.L_39:
        /*00ac*/ 	.word	index@(_ZN7cutlass13device_kernelIN5flash11enable_sm90INS1_16FlashAttnFwdSm90INS1_25CollectiveMainloopFwdSm90ILi2EN4cute5tupleIJNS5_1CILi1EEES8_S8_EEENS6_IJNS7_ILi128EEENS7_ILi96EEENS7_ILi64EEEEEELi256ENS_6half_tEfNS_4arch4Sm90ELb0ELb1ELb0ELb1ELb1ELb0ELb1ELb1ELb0ELb1ELb1ELb0EEENS1_21CollectiveEpilogueFwdINS6_IJSA_NS7_ILi256EEESB_EEES9_SE_SG_Li256ELb1ELb1ELb1ELb0EEENS1_36VarlenDynamicPersistentTileSchedulerILi128ELi96ELi256ELi128ELb1ELb1ELb1ELb1ELb0ELb1EEEEEEEEEvNT_6ParamsE)
        /*00b0*/ 	.word	0x00000004


	//----- nvinfo : EIATTR_FRAME_SIZE
	.align		4
.L_40:
        /*00b4*/ 	.byte	0x04, 0x11
        /*00b6*/ 	.short	(.L_42 - .L_41)
	.align		4
.L_41:
        /*00b8*/ 	.word	index@(_ZN7cutlass13device_kernelIN5flash11enable_sm90INS1_16FlashAttnFwdSm90INS1_25CollectiveMainloopFwdSm90ILi2EN4cute5tupleIJNS5_1CILi1EEES8_S8_EEENS6_IJNS7_ILi128EEENS7_ILi96EEENS7_ILi64EEEEEELi256ENS_6half_tEfNS_4arch4Sm90ELb0ELb1ELb0ELb1ELb1ELb0ELb1ELb1ELb0ELb1ELb1ELb0EEENS1_21CollectiveEpilogueFwdINS6_IJSA_NS7_ILi256EEESB_EEES9_SE_SG_Li256ELb1ELb1ELb1ELb0EEENS1_36VarlenDynamicPersistentTileSchedulerILi128ELi96ELi256ELi128ELb1ELb1ELb1ELb1ELb0ELb1EEEEEEEEEvNT_6ParamsE)
        /*00bc*/ 	.word	0x00000000


	//----- nvinfo : EIATTR_REGCOUNT
	.align		4
.L_42:
        /*00c0*/ 	.byte	0x04, 0x2f
        /*00c2*/ 	.short	(.L_44 - .L_43)
	.align		4
.L_43:
        /*00c4*/ 	.word	index@(_ZN7cutlass13device_kernelIN5flash11enable_sm90INS1_16FlashAttnFwdSm90INS1_25CollectiveMainloopFwdSm90ILi2EN4cute5tupleIJNS5_1CILi1EEES8_S8_EEENS6_IJNS7_ILi128EEENS7_ILi96EEENS7_ILi64EEEEEELi256ENS_6half_tEfNS_4arch4Sm90ELb0ELb1ELb0ELb1ELb1ELb1ELb0ELb1ELb0ELb1ELb1ELb0EEENS1_21CollectiveEpilogueFwdINS6_IJSA_NS7_ILi256EEESB_EEES9_SE_SG_Li256ELb1ELb1ELb1ELb0EEENS1_36VarlenDynamicPersistentTileSchedulerILi128ELi96ELi256ELi128ELb1ELb1ELb1ELb1ELb0ELb1EEEEEEEEEvNT_6ParamsE)
        /*00c8*/ 	.word	0x00000004


	//----- nvinfo : EIATTR_FRAME_SIZE
	.align		4
.L_44:
        /*00cc*/ 	.byte	0x04, 0x11
        /*00ce*/ 	.short	(.L_46 - .L_45)
	.align		4
.L_45:
        /*00d0*/ 	.word	index@(_ZN7cutlass13device_kernelIN5flash11enable_sm90INS1_16FlashAttnFwdSm90INS1_25CollectiveMainloopFwdSm90ILi2EN4cute5tupleIJNS5_1CILi1EEES8_S8_EEENS6_IJNS7_ILi128EEENS7_ILi96EEENS7_ILi64EEEEEELi256ENS_6half_tEfNS_4arch4Sm90ELb0ELb1ELb0ELb1ELb1ELb1ELb0ELb1ELb0ELb1ELb1ELb0EEENS1_21CollectiveEpilogueFwdINS6_IJSA_NS7_ILi256EEESB_EEES9_SE_SG_Li256ELb1ELb1ELb1ELb0EEENS1_36VarlenDynamicPersistentTileSchedulerILi128ELi96ELi256ELi128ELb1ELb1ELb1ELb1ELb0ELb1EEEEEEEEEvNT_6ParamsE)
        /*00d4*/ 	.word	0x00000000


	//----- nvinfo : EIATTR_REGCOUNT
	.align		4
.L_46:
        /*00d8*/ 	.byte	0x04, 0x2f
        /*00da*/ 	.short	(.L_48 - .L_47)
	.align		4
.L_47:
        /*00dc*/ 	.word	index@(_ZN7cutlass13device_kernelIN5flash11enable_sm90INS1_16FlashAttnFwdSm90INS1_25CollectiveMainloopFwdSm90ILi2EN4cute5tupleIJNS5_1CILi1EEES8_S8_EEENS6_IJNS7_ILi128EEENS7_ILi96EEENS7_ILi64EEEEEELi256ENS_6half_tEfNS_4arch4Sm90ELb0ELb1ELb0ELb1ELb1ELb0ELb0ELb1ELb0ELb1ELb1ELb0EEENS1_21CollectiveEpilogueFwdINS6_IJSA_NS7_ILi256EEESB_EEES9_SE_SG_Li256ELb1ELb1ELb1ELb0EEENS1_36VarlenDynamicPersistentTileSchedulerILi128ELi96ELi256ELi128ELb1ELb1ELb1ELb1ELb0ELb1EEEEEEEEEvNT_6ParamsE)
        /*00e0*/ 	.word	0x00000004


	//----- nvinfo : EIATTR_FRAME_SIZE
	.align		4
.L_48:
        /*00e4*/ 	.byte	0x04, 0x11
        /*00e6*/ 	.short	(.L_50 - .L_49)
	.align		4
.L_49:
        /*00e8*/ 	.word	index@(_ZN7cutlass13device_kernelIN5flash11enable_sm90INS1_16FlashAttnFwdSm90INS1_25CollectiveMainloopFwdSm90ILi2EN4cute5tupleIJNS5_1CILi1EEES8_S8_EEENS6_IJNS7_ILi128EEENS7_ILi96EEENS7_ILi64EEEEEELi256ENS_6half_tEfNS_4arch4Sm90ELb0ELb1ELb0ELb1ELb1ELb0ELb0ELb1ELb0ELb1ELb1ELb0EEENS1_21CollectiveEpilogueFwdINS6_IJSA_NS7_ILi256EEESB_EEES9_SE_SG_Li256ELb1ELb1ELb1ELb0EEENS1_36VarlenDynamicPersistentTileSchedulerILi128ELi96ELi256ELi128ELb1ELb1ELb1ELb1ELb0ELb1EEEEEEEEEvNT_6ParamsE)
        /*00ec*/ 	.word	0x00000000


	//----- nvinfo : EIATTR_REGCOUNT
	.align		4
.L_50:
        /*00f0*/ 	.byte	0x04, 0x2f
        /*00f2*/ 	.short	(.L_52 - .L_51)
	.align		4
.L_51:
        /*00f4*/ 	.word	index@(_ZN7cutlass13device_kernelIN5flash11enable_sm90INS1_16FlashAttnFwdSm90INS1_25CollectiveMainloopFwdSm90ILi2EN4cute5tupleIJNS5_1CILi1EEES8_S8_EEENS6_IJNS7_ILi128EEENS7_ILi96EEENS7_ILi64EEEEEELi256ENS_6half_tEfNS_4arch4Sm90ELb0ELb1ELb0ELb0ELb1ELb0ELb1ELb1ELb0ELb1ELb1ELb0EEENS1_21CollectiveEpilogueFwdINS6_IJSA_NS7_ILi256EEESB_EEES9_SE_SG_Li256ELb0ELb1ELb1ELb0EEENS1_19SingleTileSchedulerILb0ELb1ELb1ELi128EEEEEEEEEvNT_6ParamsE)
        /*00f8*/ 	.word	0x00000004


	//----- nvinfo : EIATTR_FRAME_SIZE
	.align		4
.L_52:
        /*00fc*/ 	.byte	0x04, 0x11
        /*00fe*/ 	.short	(.L_54 - .L_53)
	.align		4
.L_53:
        /*0100*/ 	.word	index@(_ZN7cutlass13device_kernelIN5flash11enable_sm90INS1_16FlashAttnFwdSm90INS1_25CollectiveMainloopFwdSm90ILi2EN4cute5tupleIJNS5_1CILi1EEES8_S8_EEENS6_IJNS7_ILi128EEENS7_ILi96EEENS7_ILi64EEEEEELi256ENS_6half_tEfNS_4arch4Sm90ELb0ELb1ELb0ELb0ELb1ELb0ELb1ELb1ELb0ELb1ELb1ELb0EEENS1_21CollectiveEpilogueFwdINS6_IJSA_NS7_ILi256EEESB_EEES9_SE_SG_Li256ELb0ELb1ELb1ELb0EEENS1_19SingleTileSchedulerILb0ELb1ELb1ELi128EEEEEEEEEvNT_6ParamsE)
        /*0104*/ 	.word	0x00000000


	//----- nvinfo : EIATTR_REGCOUNT
	.align		4
.L_54:
        /*0108*/ 	.byte	0x04, 0x2f
        /*010a*/ 	.short	(.L_56 - .L_55)
	.align		4
.L_55:
        /*010c*/ 	.word	index@(_ZN7cutlass13device_kernelIN5flash11enable_sm90INS1_16FlashAttnFwdSm90INS1_25CollectiveMainloopFwdSm90ILi2EN4cute5tupleIJNS5_1CILi1EEES8_S8_EEENS6_IJNS7_ILi128EEENS7_ILi96EEENS7_ILi64EEEEEELi256ENS_6half_tEfNS_4arch4Sm90ELb0ELb1ELb0ELb0ELb1ELb0ELb0ELb1ELb0ELb1ELb1ELb0EEENS1_21CollectiveEpilogueFwdINS6_IJSA_NS7_ILi256EEESB_EEES9_SE_SG_Li256ELb0ELb1ELb1ELb0EEENS1_19SingleTileSchedulerILb0ELb1ELb1ELi128EEEEEEEEEvNT_6ParamsE)
        /*0110*/ 	.word	0x00000004


	//----- nvinfo : EIATTR_FRAME_SIZE
	.align		4
.L_56:
        /*0114*/ 	.byte	0x04, 0x11
        /*0116*/ 	.short	(.L_58 - .L_57)
	.align		4
.L_57:
        /*0118*/ 	.word	index@(_ZN7cutlass13device_kernelIN5flash11enable_sm90INS1_16FlashAttnFwdSm90INS1_25CollectiveMainloopFwdSm90ILi2EN4cute5tupleIJNS5_1CILi1EEES8_S8_EEENS6_IJNS7_ILi128EEENS7_ILi96EEENS7_ILi64EEEEEELi256ENS_6half_tEfNS_4arch4Sm90ELb0ELb1ELb0ELb0ELb1ELb0ELb0ELb1ELb0ELb1ELb1ELb0EEENS1_21CollectiveEpilogueFwdINS6_IJSA_NS7_ILi256EEESB_EEES9_SE_SG_Li256ELb0ELb1ELb1ELb0EEENS1_19SingleTileSchedulerILb0ELb1ELb1ELi128EEEEEEEEEvNT_6ParamsE)
        /*011c*/ 	.word	0x00000000


	//----- nvinfo : EIATTR_REGCOUNT
	.align		4
.L_58:
        /*0120*/ 	.byte	0x04, 0x2f
        /*0122*/ 	.short	(.L_60 - .L_59)
	.align		4
.L_59:
        /*0124*/ 	.word	index@(_ZN7cutlass13device_kernelIN5flash11enable_sm90INS1_16FlashAttnFwdSm90INS1_25CollectiveMainloopFwdSm90ILi2EN4cute5tupleIJNS5_1CILi1EEES8_S8_EEENS6_IJNS7_ILi128EEENS7_ILi96EEENS7_ILi64EEEEEELi256ENS_6half_tEfNS_4arch4Sm90ELb0ELb0ELb0ELb1ELb1ELb1ELb1ELb1ELb0ELb1ELb1ELb0EEENS1_21CollectiveEpilogueFwdINS6_IJSA_NS7_ILi256EEESB_EEES9_SE_SG_Li256ELb1ELb1ELb1ELb0EEENS1_36VarlenDynamicPersistentTileSchedulerILi128ELi96ELi256ELi128ELb1ELb1ELb1ELb0ELb1ELb1EEEEEEEEEvNT_6ParamsE)
        /*0128*/ 	.word	0x00000004


	//----- nvinfo : EIATTR_FRAME_SIZE
	.align		4
.L_60:
        /*012c*/ 	.byte	0x04, 0x11
        /*012e*/ 	.short	(.L_62 - .L_61)
	.align		4
.L_61:
        /*0130*/ 	.word	index@(_ZN7cutlass13device_kernelIN5flash11enable_sm90INS1_16FlashAttnFwdSm90INS1_25CollectiveMainloopFwdSm90ILi2EN4cute5tupleIJNS5_1CILi1EEES8_S8_EEENS6_IJNS7_ILi128EEENS7_ILi96EEENS7_ILi64EEEEEELi256ENS_6half_tEfNS_4arch4Sm90ELb0ELb0ELb0ELb1ELb1ELb1ELb1ELb1ELb0ELb1ELb1ELb0EEENS1_21CollectiveEpilogueFwdINS6_IJSA_NS7_ILi256EEESB_EEES9_SE_SG_Li256ELb1ELb1ELb1ELb0EEENS1_36VarlenDynamicPersistentTileSchedulerILi128ELi96ELi256ELi128ELb1ELb1ELb1ELb0ELb1ELb1EEEEEEEEEvNT_6ParamsE)
        /*0134*/ 	.word	0x00000000


	//----- nvinfo : EIATTR_REGCOUNT
	.align		4
.L_62:
        /*0138*/ 	.byte	0x04, 0x2f
        /*013a*/ 	.short	(.L_64 - .L_63)
	.align		4
.L_63:
        /*013c*/ 	.word	index@(_ZN7cutlass13device_kernelIN5flash11enable_sm90INS1_16FlashAttnFwdSm90INS1_25CollectiveMainloopFwdSm90ILi2EN4cute5tupleIJNS5_1CILi1EEES8_S8_EEENS6_IJNS7_ILi128EEENS7_ILi96EEENS7_ILi64EEEEEELi256ENS_6half_tEfNS_4arch4Sm90ELb0ELb0ELb0ELb1ELb1ELb0ELb1ELb1ELb0ELb1ELb1ELb0EEENS1_21CollectiveEpilogueFwdINS6_IJSA_NS7_ILi256EEESB_EEES9_SE_SG_Li256ELb1ELb1ELb1ELb0EEENS1_36VarlenDynamicPersistentTileSchedulerILi128ELi96ELi256ELi128ELb1ELb1ELb1ELb0ELb1ELb1EEEEEEEEEvNT_6ParamsE)
        /*0140*/ 	.word	0x00000004


	//----- nvinfo : EIATTR_FRAME_SIZE
	.align		4
.L_64:
        /*0144*/ 	.byte	0x04, 0x11
        /*0146*/ 	.short	(.L_66 - .L_65)
	.align		4
.L_65:
        /*0148*/ 	.word	index@(_ZN7cutlass13device_kernelIN5flash11enable_sm90INS1_16FlashAttnFwdSm90INS1_25CollectiveMainloopFwdSm90ILi2EN4cute5tupleIJNS5_1CILi1EEES8_S8_EEENS6_IJNS7_ILi128EEENS7_ILi96EEENS7_ILi64EEEEEELi256ENS_6half_tEfNS_4arch4Sm90ELb0ELb0ELb0ELb1ELb1ELb0ELb1ELb1ELb0ELb1ELb1ELb0EEENS1_21CollectiveEpilogueFwdINS6_IJSA_NS7_ILi256EEESB_EEES9_SE_SG_Li256ELb1ELb1ELb1ELb0EEENS1_36VarlenDynamicPersistentTileSchedulerILi128ELi96ELi256ELi128ELb1ELb1ELb1ELb0ELb1ELb1EEEEEEEEEvNT_6ParamsE)
        /*014c*/ 	.word	0x00000000


	//----- nvinfo : EIATTR_REGCOUNT
	.align		4
.L_66:
        /*0150*/ 	.byte	0x04, 0x2f
        /*0152*/ 	.short	(.L_68 - .L_67)
	.align		4
.L_67:
        /*0154*/ 	.word	index@(_ZN7cutlass13device_kernelIN5flash11enable_sm90INS1_16FlashAttnFwdSm90INS1_25CollectiveMainloopFwdSm90ILi2EN4cute5tupleIJNS5_1CILi1EEES8_S8_EEENS6_IJNS7_ILi128EEENS7_ILi96EEENS7_ILi64EEEEEELi256ENS_6half_tEfNS_4arch4Sm90ELb0ELb0ELb0ELb1ELb1ELb1ELb0ELb1ELb0ELb1ELb1ELb0EEENS1_21CollectiveEpilogueFwdINS6_IJSA_NS7_ILi256EEESB_EEES9_SE_SG_Li256ELb1ELb1ELb1ELb0EEENS1_36VarlenDynamicPersistentTileSchedulerILi128ELi96ELi256ELi128ELb1ELb1ELb1ELb0ELb1ELb1EEEEEEEEEvNT_6ParamsE)
        /*0158*/ 	.word	0x00000004


	//----- nvinfo : EIATTR_FRAME_SIZE
	.align		4
.L_68:
        /*015c*/ 	.byte	0x04, 0x11
        /*015e*/ 	.short	(.L_70 - .L_69)
	.align		4
.L_69:
        /*0160*/ 	.word	index@(_ZN7cutlass13device_kernelIN5flash11enable_sm90INS1_16FlashAttnFwdSm90INS1_25CollectiveMainloopFwdSm90ILi2EN4cute5tupleIJNS5_1CILi1EEES8_S8_EEENS6_IJNS7_ILi128EEENS7_ILi96EEENS7_ILi64EEEEEELi256ENS_6half_tEfNS_4arch4Sm90ELb0ELb0ELb0ELb1ELb1ELb1ELb0ELb1ELb0ELb1ELb1ELb0EEENS1_21CollectiveEpilogueFwdINS6_IJSA_NS7_ILi256EEESB_EEES9_SE_SG_Li256ELb1ELb1ELb1ELb0EEENS1_36VarlenDynamicPersistentTileSchedulerILi128ELi96ELi256ELi128ELb1ELb1ELb1ELb0ELb1ELb1EEEEEEEEEvNT_6ParamsE)
        /*0164*/ 	.word	0x00000000


	//----- nvinfo : EIATTR_REGCOUNT
	.align		4
.L_70:
        /*0168*/ 	.byte	0x04, 0x2f
        /*016a*/ 	.short	(.L_72 - .L_71)
	.align		4
.L_71:
        /*016c*/ 	.word	index@(_ZN7cutlass13device_kernelIN5flash11enable_sm90INS1_16FlashAttnFwdSm90INS1_25CollectiveMainloopFwdSm90ILi2EN4cute5tupleIJNS5_1CILi1EEES8_S8_EEENS6_IJNS7_ILi128EEENS7_ILi96EEENS7_ILi64EEEEEELi256ENS_6half_tEfNS_4arch4Sm90ELb0ELb0ELb0ELb1ELb1ELb0ELb0ELb1ELb0ELb1ELb1ELb0EEENS1_21CollectiveEpilogueFwdINS6_IJSA_NS7_ILi256EEESB_EEES9_SE_SG_Li256ELb1ELb1ELb1ELb0EEENS1_36VarlenDynamicPersistentTileSchedulerILi128ELi96ELi256ELi128ELb1ELb1ELb1ELb0ELb1ELb1EEEEEEEEEvNT_6ParamsE)
        /*0170*/ 	.word	0x00000004


	//----- nvinfo : EIATTR_FRAME_SIZE
	.align		4
.L_72:
        /*0174*/ 	.byte	0x04, 0x11
        /*0176*/ 	.short	(.L_74 - .L_73)
	.align		4
.L_73:
        /*0178*/ 	.word	index@(_ZN7cutlass13device_kernelIN5flash11enable_sm90INS1_16FlashAttnFwdSm90INS1_25CollectiveMainloopFwdSm90ILi2EN4cute5tupleIJNS5_1CILi1EEES8_S8_EEENS6_IJNS7_ILi128EEENS7_ILi96EEENS7_ILi64EEEEEELi256ENS_6half_tEfNS_4arch4Sm90ELb0ELb0ELb0ELb1ELb1ELb0ELb0ELb1ELb0ELb1ELb1ELb0EEENS1_21CollectiveEpilogueFwdINS6_IJSA_NS7_ILi256EEESB_EEES9_SE_SG_Li256ELb1ELb1ELb1ELb0EEENS1_36VarlenDynamicPersistentTileSchedulerILi128ELi96ELi256ELi128ELb1ELb1ELb1ELb0ELb1ELb1EEEEEEEEEvNT_6ParamsE)
        /*017c*/ 	.word	0x00000000


	//----- nvinfo : EIATTR_REGCOUNT
	.align		4
.L_74:
        /*0180*/ 	.byte	0x04, 0x2f
        /*0182*/ 	.short	(.L_76 - .L_75)
	.align		4
.L_75:
        /*0184*/ 	.word	index@(_ZN7cutlass13device_kernelIN5flash11enable_sm90INS1_16FlashAttnFwdSm90INS1_25CollectiveMainloopFwdSm90ILi2EN4cute5tupleIJNS5_1CILi1EEES8_S8_EEENS6_IJNS7_ILi128EEENS7_ILi96EEENS7_ILi64EEEEEELi256ENS_6half_tEfNS_4arch4Sm90ELb0ELb0ELb0ELb0ELb1ELb0ELb1ELb1ELb0ELb1ELb1ELb0EEENS1_21CollectiveEpilogueFwdINS6_IJSA_NS7_ILi256EEESB_EEES9_SE_SG_Li256ELb0ELb1ELb1ELb0EEENS1_19SingleTileSchedulerILb0ELb1ELb1ELi128EEEEEEEEEvNT_6ParamsE)
        /*0188*/ 	.word	0x00000004


	//----- nvinfo : EIATTR_FRAME_SIZE
	.align		4
.L_76:
        /*018c*/ 	.byte	0x04, 0x11
        /*018e*/ 	.short	(.L_78 - .L_77)
	.align		4
.L_77:
        /*0190*/ 	.word	index@(_ZN7cutlass13device_kernelIN5flash11enable_sm90INS1_16FlashAttnFwdSm90INS1_25CollectiveMainloopFwdSm90ILi2EN4cute5tupleIJNS5_1CILi1EEES8_S8_EEENS6_IJNS7_ILi128EEENS7_ILi96EEENS7_ILi64EEEEEELi256ENS_6half_tEfNS_4arch4Sm90ELb0ELb0ELb0ELb0ELb1ELb0ELb1ELb1ELb0ELb1ELb1ELb0EEENS1_21CollectiveEpilogueFwdINS6_IJSA_NS7_ILi256EEESB_EEES9_SE_SG_Li256ELb0ELb1ELb1ELb0EEENS1_19SingleTileSchedulerILb0ELb1ELb1ELi128EEEEEEEEEvNT_6ParamsE)
        /*0194*/ 	.word	0x00000000


	//----- nvinfo : EIATTR_REGCOUNT
	.align		4
.L_78:
        /*0198*/ 	.byte	0x04, 0x2f
        /*019a*/ 	.short	(.L_80 - .L_79)
	.align		4
.L_79:
        /*019c*/ 	.word	index@(_ZN7cutlass13device_kernelIN5flash11enable_sm90INS1_16FlashAttnFwdSm90INS1_25CollectiveMainloopFwdSm90ILi2EN4cute5tupleIJNS5_1CILi1EEES8_S8_EEENS6_IJNS7_ILi128EEENS7_ILi96EEENS7_ILi64EEEEEELi256ENS_6half_tEfNS_4arch4Sm90ELb0ELb0ELb0ELb0ELb1ELb0ELb0ELb1ELb0ELb1ELb1ELb0EEENS1_21CollectiveEpilogueFwdINS6_IJSA_NS7_ILi256EEESB_EEES9_SE_SG_Li256ELb0ELb1ELb1ELb0EEENS1_19SingleTileSchedulerILb0ELb1ELb1ELi128EEEEEEEEEvNT_6ParamsE)
        /*01a0*/ 	.word	0x00000004


	//----- nvinfo : EIATTR_FRAME_SIZE
	.align		4
.L_80:
        /*01a4*/ 	.byte	0x04, 0x11
        /*01a6*/ 	.short	(.L_82 - .L_81)
	.align		4
.L_81:
        /*01a8*/ 	.word	index@(_ZN7cutlass13device_kernelIN5flash11enable_sm90INS1_16FlashAttnFwdSm90INS1_25CollectiveMainloopFwdSm90ILi2EN4cute5tupleIJNS5_1CILi1EEES8_S8_EEENS6_IJNS7_ILi128EEENS7_ILi96EEENS7_ILi64EEEEEELi256ENS_6half_tEfNS_4arch4Sm90ELb0ELb0ELb0ELb0ELb1ELb0ELb0ELb1ELb0ELb1ELb1ELb0EEENS1_21CollectiveEpilogueFwdINS6_IJSA_NS7_ILi256EEESB_EEES9_SE_SG_Li256ELb0ELb1ELb1ELb0EEENS1_19SingleTileSchedulerILb0ELb1ELb1ELi128EEEEEEEEEvNT_6ParamsE)
        /*01ac*/ 	.word	0x00000000


	//----- nvinfo : EIATTR_REGCOUNT
	.align		4
.L_82:
        /*01b0*/ 	.byte	0x04, 0x2f
        /*01b2*/ 	.short	(.L_84 - .L_83)
	.align		4
.L_83:
        /*01b4*/ 	.word	index@(_ZN7cutlass13device_kernelIN5flash11enable_sm90INS1_16FlashAttnFwdSm90INS1_25CollectiveMainloopFwdSm90ILi2EN4cute5tupleIJNS5_1CILi1EEES8_S8_EEENS6_IJNS7_ILi64EEESA_SA_EEELi512ENS_6half_tEfNS_4arch4Sm90ELb1ELb0ELb0ELb1ELb1ELb1ELb1ELb0ELb0ELb1ELb1ELb0EEENS1_21CollectiveEpilogueFwdINS6_IJSA_NS7_ILi512EEESA_EEES9_SC_SE_Li256ELb1ELb1ELb1ELb0EEENS1_36VarlenDynamicPersistentTileSchedulerILi64ELi64ELi256ELi128ELb1ELb1ELb1ELb1ELb1ELb1EEEEEEEEEvNT_6ParamsE)
        /*01b8*/ 	.word	0x00000004


	//----- nvinfo : EIATTR_FRAME_SIZE
	.align		4
.L_84:
        /*01bc*/ 	.byte	0x04, 0x11
        /*01be*/ 	.short	(.L_86 - .L_85)
	.align		4
.L_85:
        /*01c0*/ 	.word	index@(_ZN7cutlass13device_kernelIN5flash11enable_sm90INS1_16FlashAttnFwdSm90INS1_25CollectiveMainloopFwdSm90ILi2EN4cute5tupleIJNS5_1CILi1EEES8_S8_EEENS6_IJNS7_ILi64EEESA_SA_EEELi512ENS_6half_tEfNS_4arch4Sm90ELb1ELb0ELb0ELb1ELb1ELb1ELb1ELb0ELb0ELb1ELb1ELb0EEENS1_21CollectiveEpilogueFwdINS6_IJSA_NS7_ILi512EEESA_EEES9_SC_SE_Li256ELb1ELb1ELb1ELb0EEENS1_36VarlenDynamicPersistentTileSchedulerILi64ELi64ELi256ELi128ELb1ELb1ELb1ELb1ELb1ELb1EEEEEEEEEvNT_6ParamsE)
        /*01c4*/ 	.word	0x00000000


	//----- nvinfo : EIATTR_REGCOUNT
	.align		4
.L_86:
        /*01c8*/ 	.byte	0x04, 0x2f
        /*01ca*/ 	.short	(.L_88 - .L_87)
	.align		4
.L_87:
        /*01cc*/ 	.word	index@(_ZN7cutlass13device_kernelIN5flash11enable_sm90INS1_16FlashAttnFwdSm90INS1_25CollectiveMainloopFwdSm90ILi2EN4cute5tupleIJNS5_1CILi1EEES8_S8_EEENS6_IJNS7_ILi64EEESA_SA_EEELi512ENS_6half_tEfNS_4arch4Sm90ELb1ELb0ELb0ELb1ELb1ELb0ELb1ELb0ELb0ELb1ELb1ELb0EEENS1_21CollectiveEpilogueFwdINS6_IJSA_NS7_ILi512EEESA_EEES9_SC_SE_Li256ELb1ELb1ELb1ELb0EEENS1_36VarlenDynamicPersistentTileSchedulerILi64ELi64ELi256ELi128ELb1ELb1ELb1ELb1ELb1ELb1EEEEEEEEEvNT_6ParamsE)
        /*01d0*/ 	.word	0x00000004


	//----- nvinfo : EIATTR_FRAME_SIZE
	.align		4
.L_88:
        /*01d4*/ 	.byte	0x04, 0x11
        /*01d6*/ 	.short	(.L_90 - .L_89)
	.align		4
.L_89:
        /*01d8*/ 	.word	index@(_ZN7cutlass13device_kernelIN5flash11enable_sm90INS1_16FlashAttnFwdSm90INS1_25CollectiveMainloopFwdSm90ILi2EN4cute5tupleIJNS5_1CILi1EEES8_S8_EEENS6_IJNS7_ILi64EEESA_SA_EEELi512ENS_6half_tEfNS_4arch4Sm90ELb1ELb0ELb0ELb1ELb1ELb0ELb1ELb0ELb0ELb1ELb1ELb0EEENS1_21CollectiveEpilogueFwdINS6_IJSA_NS7_ILi512EEESA_EEES9_SC_SE_Li256ELb1ELb1ELb1ELb0EEENS1_36VarlenDynamicPersistentTileSchedulerILi64ELi64ELi256ELi128ELb1ELb1ELb1ELb1ELb1ELb1EEEEEEEEEvNT_6ParamsE)
        /*01dc*/ 	.word	0x00000000


	//----- nvinfo : EIATTR_REGCOUNT
	.align		4
.L_90:
        /*01e0*/ 	.byte	0x04, 0x2f
        /*01e2*/ 	.short	(.L_92 - .L_91)
	.align		4
.L_91:
        /*01e4*/ 	.word	index@(_ZN7cutlass13device_kernelIN5flash11enable_sm90INS1_16FlashAttnFwdSm90INS1_25CollectiveMainloopFwdSm90ILi2EN4cute5tupleIJNS5_1CILi1EEES8_S8_EEENS6_IJNS7_ILi64EEESA_SA_EEELi512ENS_6half_tEfNS_4arch4Sm90ELb1ELb0ELb0ELb1ELb1ELb1ELb0ELb0ELb0ELb1ELb1ELb0EEENS1_21CollectiveEpilogueFwdINS6_IJSA_NS7_ILi512EEESA_EEES9_SC_SE_Li256ELb1ELb1ELb1ELb0EEENS1_36VarlenDynamicPersistentTileSchedulerILi64ELi64ELi256ELi128ELb1ELb1ELb1ELb1ELb1ELb1EEEEEEEEEvNT_6ParamsE)
        /*01e8*/ 	.word	0x00000004


	//----- nvinfo : EIATTR_FRAME_SIZE
	.align		4
.L_92:
        /*01ec*/ 	.byte	0x04, 0x11
        /*01ee*/ 	.short	(.L_94 - .L_93)
	.align		4
.L_93:
        /*01f0*/ 	.word	index@(_ZN7cutlass13device_kernelIN5flash11enable_sm90INS1_16FlashAttnFwdSm90INS1_25CollectiveMainloopFwdSm90ILi2EN4cute5tupleIJNS5_1CILi1EEES8_S8_EEENS6_IJNS7_ILi64EEESA_SA_EEELi512ENS_6half_tEfNS_4arch4Sm90ELb1ELb0ELb0ELb1ELb1ELb1ELb0ELb0ELb0ELb1ELb1ELb0EEENS1_21CollectiveEpilogueFwdINS6_IJSA_NS7_ILi512EEESA_EEES9_SC_SE_Li256ELb1ELb1ELb1ELb0EEENS1_36VarlenDynamicPersistentTileSchedulerILi64ELi64ELi256ELi128ELb1ELb1ELb1ELb1ELb1ELb1EEEEEEEEEvNT_6ParamsE)
        /*01f4*/ 	.word	0x00000000


	//----- nvinfo : EIATTR_REGCOUNT
	.align		4
.L_94:
        /*01f8*/ 	.byte	0x04, 0x2f
        /*01fa*/ 	.short	(.L_96 - .L_95)
	.align		4
.L_95:
        /*01fc*/ 	.word	index@(_ZN7cutlass13device_kernelIN5flash11enable_sm90INS1_16FlashAttnFwdSm90INS1_25CollectiveMainloopFwdSm90ILi2EN4cute5tupleIJNS5_1CILi1EEES8_S8_EEENS6_IJNS7_ILi64EEESA_SA_EEELi512ENS_6half_tEfNS_4arch4Sm90ELb1ELb0ELb0ELb1ELb1ELb0ELb0ELb0ELb0ELb1ELb1ELb0EEENS1_21CollectiveEpilogueFwdINS6_IJSA_NS7_ILi512EEESA_EEES9_SC_SE_Li256ELb1ELb1ELb1ELb0EEENS1_36VarlenDynamicPersistentTileSchedulerILi64ELi64ELi256ELi128ELb1ELb1ELb1ELb1ELb1ELb1EEEEEEEEEvNT_6ParamsE)
        /*0200*/ 	.word	0x00000004


	//----- nvinfo : EIATTR_FRAME_SIZE
	.align		4
.L_96:
        /*0204*/ 	.byte	0x04, 0x11
        /*0206*/ 	.short	(.L_98 - .L_97)
	.align		4
.L_97:
        /*0208*/ 	.word	index@(_ZN7cutlass13device_kernelIN5flash11enable_sm90INS1_16FlashAttnFwdSm90INS1_25CollectiveMainloopFwdSm90ILi2EN4cute5tupleIJNS5_1CILi1EEES8_S8_EEENS6_IJNS7_ILi64EEESA_SA_EEELi512ENS_6half_tEfNS_4arch4Sm90ELb1ELb0ELb0ELb1ELb1ELb0ELb0ELb0ELb0ELb1ELb1ELb0EEENS1_21CollectiveEpilogueFwdINS6_IJSA_NS7_ILi512EEESA_EEES9_SC_SE_Li256ELb1ELb1ELb1ELb0EEENS1_36VarlenDynamicPersistentTileSchedulerILi64ELi64ELi256ELi128ELb1ELb1ELb1ELb1ELb1ELb1EEEEEEEEEvNT_6ParamsE)
        /*020c*/ 	.word	0x00000000


	//----- nvinfo : EIATTR_REGCOUNT
	.align		4
.L_98:
        /*0210*/ 	.byte	0x04, 0x2f
        /*0212*/ 	.short	(.L_100 - .L_99)
	.align		4
.L_99:
        /*0214*/ 	.word	index@(_ZN7cutlass13device_kernelIN5flash11enable_sm90INS1_16FlashAttnFwdSm90INS1_25CollectiveMainloopFwdSm90ILi2EN4cute5tupleIJNS5_1CILi1EEES8_S8_EEENS6_IJNS7_ILi64EEESA_SA_EEELi512ENS_6half_tEfNS_4arch4Sm90ELb1ELb0ELb0ELb0ELb1ELb0ELb1ELb0ELb0ELb1ELb1ELb0EEENS1_21CollectiveEpilogueFwdINS6_IJSA_NS7_ILi512EEESA_EEES9_SC_SE_Li256ELb0ELb1ELb1ELb0EEENS1_19SingleTileSchedulerILb0ELb1ELb1ELi64EEEEEEEEEvNT_6ParamsE)
        /*0218*/ 	.word	0x00000004


	//----- nvinfo : EIATTR_FRAME_SIZE
	.align		4
.L_100:
        /*021c*/ 	.byte	0x04, 0x11
        /*021e*/ 	.short	(.L_102 - .L_101)
	.align		4
.L_101:
        /*0220*/ 	.word	index@(_ZN7cutlass13device_kernelIN5flash11enable_sm90INS1_16FlashAttnFwdSm90INS1_25CollectiveMainloopFwdSm90ILi2EN4cute5tupleIJNS5_1CILi1EEES8_S8_EEENS6_IJNS7_ILi64EEESA_SA_EEELi512ENS_6half_tEfNS_4arch4Sm90ELb1ELb0ELb0ELb0ELb1ELb0ELb1ELb0ELb0ELb1ELb1ELb0EEENS1_21CollectiveEpilogueFwdINS6_IJSA_NS7_ILi512EEESA_EEES9_SC_SE_Li256ELb0ELb1ELb1ELb0EEENS1_19SingleTileSchedulerILb0ELb1ELb1ELi64EEEEEEEEEvNT_6ParamsE)
        /*0224*/ 	.word	0x00000000


	//----- nvinfo : EIATTR_REGCOUNT
	.align		4
.L_102:
        /*0228*/ 	.byte	0x04, 0x2f
        /*022a*/ 	.short	(.L_104 - .L_103)
	.align		4
.L_103:
        /*022c*/ 	.word	index@(_ZN7cutlass13device_kernelIN5flash11enable_sm90INS1_16FlashAttnFwdSm90INS1_25CollectiveMainloopFwdSm90ILi2EN4cute5tupleIJNS5_1CILi1EEES8_S8_EEENS6_IJNS7_ILi64EEESA_SA_EEELi512ENS_6half_tEfNS_4arch4Sm90ELb1ELb0ELb0ELb0ELb1ELb0ELb0ELb0ELb0ELb1ELb1ELb0EEENS1_21CollectiveEpilogueFwdINS6_IJSA_NS7_ILi512EEESA_EEES9_SC_SE_Li256ELb0ELb1ELb1ELb0EEENS1_19SingleTileSchedulerILb0ELb1ELb1ELi64EEEEEEEEEvNT_6ParamsE)
        /*0230*/ 	.word	0x00000004


	//----- nvinfo : EIATTR_FRAME_SIZE
	.align		4
.L_104:
        /*0234*/ 	.byte	0x04, 0x11
        /*0236*/ 	.short	(.L_106 - .L_105)
	.align		4
.L_105:
        /*0238*/ 	.word	index@(_ZN7cutlass13device_kernelIN5flash11enable_sm90INS1_16FlashAttnFwdSm90INS1_25CollectiveMainloopFwdSm90ILi2EN4cute5tupleIJNS5_1CILi1EEES8_S8_EEENS6_IJNS7_ILi64EEESA_SA_EEELi512ENS_6half_tEfNS_4arch4Sm90ELb1ELb0ELb0ELb0ELb1ELb0ELb0ELb0ELb0ELb1ELb1ELb0EEENS1_21CollectiveEpilogueFwdINS6_IJSA_NS7_ILi512EEESA_EEES9_SC_SE_Li256ELb0ELb1ELb1ELb0EEENS1_19SingleTileSchedulerILb0ELb1ELb1ELi64EEEEEEEEEvNT_6ParamsE)
        /*023c*/ 	.word	0x00000000


	//----- nvinfo : EIATTR_REGCOUNT
	.align		4
.L_106:
        /*0240*/ 	.byte	0x04, 0x2f
        /*0242*/ 	.short	(.L_108 - .L_107)
	.align		4
.L_107:
        /*0244*/ 	.word	index@(_ZN7cutlass13device_kernelIN5flash11enable_sm90INS1_16FlashAttnFwdSm90INS1_25CollectiveMainloopFwdSm90ILi2EN4cute5tupleIJNS5_1CILi1EEES8_S8_EEENS6_IJNS7_ILi64EEESA_SA_EEELi512ENS_6half_tEfNS_4arch4Sm90ELb0ELb1ELb0ELb1ELb1ELb1ELb1ELb0ELb0ELb1ELb1ELb0EEENS1_21CollectiveEpilogueFwdINS6_IJSA_NS7_ILi512EEESA_EEES9_SC_SE_Li256ELb1ELb1ELb1ELb0EEENS1_36VarlenDynamicPersistentTileSchedulerILi64ELi64ELi256ELi128ELb1ELb1ELb1ELb1ELb0ELb1EEEEEEEEEvNT_6ParamsE)
        /*0248*/ 	.word	0x00000004


	//----- nvinfo : EIATTR_FRAME_SIZE
	.align		4
.L_108:
        /*024c*/ 	.byte	0x04, 0x11
        /*024e*/ 	.short	(.L_110 - .L_109)
	.align		4
.L_109:
        /*0250*/ 	.word	index@(_ZN7cutlass13device_kernelIN5flash11enable_sm90INS1_16FlashAttnFwdSm90INS1_25CollectiveMainloopFwdSm90ILi2EN4cute5tupleIJNS5_1CILi1EEES8_S8_EEENS6_IJNS7_ILi64EEESA_SA_EEELi512ENS_6half_tEfNS_4arch4Sm90ELb0ELb1ELb0ELb1ELb1ELb1ELb1ELb0ELb0ELb1ELb1ELb0EEENS1_21CollectiveEpilogueFwdINS6_IJSA_NS7_ILi512EEESA_EEES9_SC_SE_Li256ELb1ELb1ELb1ELb0EEENS1_36VarlenDynamicPersistentTileSchedulerILi64ELi64ELi256ELi128ELb1ELb1ELb1ELb1ELb0ELb1EEEEEEEEEvNT_6ParamsE)
        /*0254*/ 	.word	0x00000000


	//----- nvinfo : EIATTR_REGCOUNT
	.align		4
.L_110:
        /*0258*/ 	.byte	0x04, 0x2f
        /*025a*/ 	.short	(.L_112 - .L_111)
	.align		4
.L_111:
        /*025c*/ 	.word	index@(_ZN7cutlass13device_kernelIN5flash11enable_sm90INS1_16FlashAttnFwdSm90INS1_25CollectiveMainloopFwdSm90ILi2EN4cute5tupleIJNS5_1CILi1EEES8_S8_EEENS6_IJNS7_ILi64EEESA_SA_EEELi512ENS_6half_tEfNS_4arch4Sm90ELb0ELb1ELb0ELb1ELb1ELb0ELb1ELb0ELb0ELb1ELb1ELb0EEENS1_21CollectiveEpilogueFwdINS6_IJSA_NS7_ILi512EEESA_EEES9_SC_SE_Li256ELb1ELb1ELb1ELb0EEENS1_36VarlenDynamicPersistentTileSchedulerILi64ELi64ELi256ELi128ELb1ELb1ELb1ELb1ELb0ELb1EEEEEEEEEvNT_6ParamsE)
        /*0260*/ 	.word	0x00000004


	//----- nvinfo : EIATTR_FRAME_SIZE
	.align		4
.L_112:
        /*0264*/ 	.byte	0x04, 0x11
        /*0266*/ 	.short	(.L_114 - .L_113)
	.align		4
.L_113:
        /*0268*/ 	.word	index@(_ZN7cutlass13device_kernelIN5flash11enable_sm90INS1_16FlashAttnFwdSm90INS1_25CollectiveMainloopFwdSm90ILi2EN4cute5tupleIJNS5_1CILi1EEES8_S8_EEENS6_IJNS7_ILi64EEESA_SA_EEELi512ENS_6half_tEfNS_4arch4Sm90ELb0ELb1ELb0ELb1ELb1ELb0ELb1ELb0ELb0ELb1ELb1ELb0EEENS1_21CollectiveEpilogueFwdINS6_IJSA_NS7_ILi512EEESA_EEES9_SC_SE_Li256ELb1ELb1ELb1ELb0EEENS1_36VarlenDynamicPersistentTileSchedulerILi64ELi64ELi256ELi128ELb1ELb1ELb1ELb1ELb0ELb1EEEEEEEEEvNT_6ParamsE)
        /*026c*/ 	.word	0x00000000


	//----- nvinfo : EIATTR_REGCOUNT
	.align		4
.L_114:
        /*0270*/ 	.byte	0x04, 0x2f
        /*0272*/ 	.short	(.L_116 - .L_115)
	.align		4
.L_115:
        /*0274*/ 	.word	index@(_ZN7cutlass13device_kernelIN5flash11enable_sm90INS1_16FlashAttnFwdSm90INS1_25CollectiveMainloopFwdSm90ILi2EN4cute5tupleIJNS5_1CILi1EEES8_S8_EEENS6_IJNS7_ILi64EEESA_SA_EEELi512ENS_6half_tEfNS_4arch4Sm90ELb0ELb1ELb0ELb1ELb1ELb1ELb0ELb0ELb0ELb1ELb1ELb0EEENS1_21CollectiveEpilogueFwdINS6_IJSA_NS7_ILi512EEESA_EEES9_SC_SE_Li256ELb1ELb1ELb1ELb0EEENS1_36VarlenDynamicPersistentTileSchedulerILi64ELi64ELi256ELi128ELb1ELb1ELb1ELb1ELb0ELb1EEEEEEEEEvNT_6ParamsE)
        /*0278*/ 	.word	0x00000004


	//----- nvinfo : EIATTR_FRAME_SIZE
	.align		4
.L_116:
        /*027c*/ 	.byte	0x04, 0x11
        /*027e*/ 	.short	(.L_118 - .L_117)
	.align		4
.L_117:
        /*0280*/ 	.word	index@(_ZN7cutlass13device_kernelIN5flash11enable_sm90INS1_16FlashAttnFwdSm90INS1_25CollectiveMainloopFwdSm90ILi2EN4cute5tupleIJNS5_1CILi1EEES8_S8_EEENS6_IJNS7_ILi64EEESA_SA_EEELi512ENS_6half_tEfNS_4arch4Sm90ELb0ELb1ELb0ELb1ELb1ELb1ELb0ELb0ELb0ELb1ELb1ELb0EEENS1_21CollectiveEpilogueFwdINS6_IJSA_NS7_ILi512EEESA_EEES9_SC_SE_Li256ELb1ELb1ELb1ELb0EEENS1_36VarlenDynamicPersistentTileSchedulerILi64ELi64ELi256ELi128ELb1ELb1ELb1ELb1ELb0ELb1EEEEEEEEEvNT_6ParamsE)
        /*0284*/ 	.word	0x00000000


	//----- nvinfo : EIATTR_REGCOUNT
	.align		4
.L_118:
        /*0288*/ 	.byte	0x04, 0x2f
        /*028a*/ 	.short	(.L_120 - .L_119)
	.align		4
.L_119:
        /*028c*/ 	.word	index@(_ZN7cutlass13device_kernelIN5flash11enable_sm90INS1_16FlashAttnFwdSm90INS1_25CollectiveMainloopFwdSm90ILi2EN4cute5tupleIJNS5_1CILi1EEES8_S8_EEENS6_IJNS7_ILi64EEESA_SA_EEELi512ENS_6half_tEfNS_4arch4Sm90ELb0ELb1ELb0ELb1ELb1ELb0ELb0ELb0ELb0ELb1ELb1ELb0EEENS1_21CollectiveEpilogueFwdINS6_IJSA_NS7_ILi512EEESA_EEES9_SC_SE_Li256ELb1ELb1ELb1ELb0EEENS1_36VarlenDynamicPersistentTileSchedulerILi64ELi64ELi256ELi128ELb1ELb1ELb1ELb1ELb0ELb1EEEEEEEEEvNT_6ParamsE)
        /*0290*/ 	.word	0x00000004


	//----- nvinfo : EIATTR_FRAME_SIZE
	.align		4
.L_120:
        /*0294*/ 	.byte	0x04, 0x11
        /*0296*/ 	.short	(.L_122 - .L_121)
	.align		4
.L_121:
        /*0298*/ 	.word	index@(_ZN7cutlass13device_kernelIN5flash11enable_sm90INS1_16FlashAttnFwdSm90INS1_25CollectiveMainloopFwdSm90ILi2EN4cute5tupleIJNS5_1CILi1EEES8_S8_EEENS6_IJNS7_ILi64EEESA_SA_EEELi512ENS_6half_tEfNS_4arch4Sm90ELb0ELb1ELb0ELb1ELb1ELb0ELb0ELb0ELb0ELb1ELb1ELb0EEENS1_21CollectiveEpilogueFwdINS6_IJSA_NS7_ILi512EEESA_EEES9_SC_SE_Li256ELb1ELb1ELb1ELb0EEENS1_36VarlenDynamicPersistentTileSchedulerILi64ELi64ELi256ELi128ELb1ELb1ELb1ELb1ELb0ELb1EEEEEEEEEvNT_6ParamsE)
        /*029c*/ 	.word	0x00000000


	//----- nvinfo : EIATTR_REGCOUNT
	.align		4
.L_122:
        /*02a0*/ 	.byte	0x04, 0x2f
        /*02a2*/ 	.short	(.L_124 - .L_123)
	.align		4
.L_123:
        /*02a4*/ 	.word	index@(_ZN7cutlass13device_kernelIN5flash11enable_sm90INS1_16FlashAttnFwdSm90INS1_25CollectiveMainloopFwdSm90ILi2EN4cute5tupleIJNS5_1CILi1EEES8_S8_EEENS6_IJNS7_ILi64EEESA_SA_EEELi512ENS_6half_tEfNS_4arch4Sm90ELb0ELb1ELb0ELb0ELb1ELb0ELb1ELb0ELb0ELb1ELb1ELb0EEENS1_21CollectiveEpilogueFwdINS6_IJSA_NS7_ILi512EEESA_EEES9_SC_SE_Li256ELb0ELb1ELb1ELb0EEENS1_19SingleTileSchedulerILb0ELb1ELb1ELi64EEEEEEEEEvNT_6ParamsE)
        /*02a8*/ 	.word	0x00000004


	//----- nvinfo : EIATTR_FRAME_SIZE
	.align		4
.L_124:
        /*02ac*/ 	.byte	0x04, 0x11
        /*02ae*/ 	.short	(.L_126 - .L_125)
	.align		4
.L_125:
        /*02b0*/ 	.word	index@(_ZN7cutlass13device_kernelIN5flash11enable_sm90INS1_16FlashAttnFwdSm90INS1_25CollectiveMainloopFwdSm90ILi2EN4cute5tupleIJNS5_1CILi1EEES8_S8_EEENS6_IJNS7_ILi64EEESA_SA_EEELi512ENS_6half_tEfNS_4arch4Sm90ELb0ELb1ELb0ELb0ELb1ELb0ELb1ELb0ELb0ELb1ELb1ELb0EEENS1_21CollectiveEpilogueFwdINS6_IJSA_NS7_ILi512EEESA_EEES9_SC_SE_Li256ELb0ELb1ELb1ELb0EEENS1_19SingleTileSchedulerILb0ELb1ELb1ELi64EEEEEEEEEvNT_6ParamsE)
        /*02b4*/ 	.word	0x00000000


	//----- nvinfo : EIATTR_REGCOUNT
	.align		4
.L_126:
        /*02b8*/ 	.byte	0x04, 0x2f
        /*02ba*/ 	.short	(.L_128 - .L_127)
	.align		4
.L_127:
        /*02bc*/ 	.word	index@(_ZN7cutlass13device_kernelIN5flash11enable_sm90INS1_16FlashAttnFwdSm90INS1_25CollectiveMainloopFwdSm90ILi2EN4cute5tupleIJNS5_1CILi1EEES8_S8_EEENS6_IJNS7_ILi64EEESA_SA_EEELi512ENS_6half_tEfNS_4arch4Sm90ELb0ELb1ELb0ELb0ELb1ELb0ELb0ELb0ELb0ELb1ELb1ELb0EEENS1_21CollectiveEpilogueFwdINS6_IJSA_NS7_ILi512EEESA_EEES9_SC_SE_Li256ELb0ELb1ELb1ELb0EEENS1_19SingleTileSchedulerILb0ELb1ELb1ELi64EEEEEEEEEvNT_6ParamsE)
        /*02c0*/ 	.word	0x00000004


	//----- nvinfo : EIATTR_FRAME_SIZE
	.align		4
.L_128:
        /*02c4*/ 	.byte	0x04, 0x11
        /*02c6*/ 	.short	(.L_130 - .L_129)
	.align		4
.L_129:
        /*02c8*/ 	.word	index@(_ZN7cutlass13device_kernelIN5flash11enable_sm90INS1_16FlashAttnFwdSm90INS1_25CollectiveMainloopFwdSm90ILi2EN4cute5tupleIJNS5_1CILi1EEES8_S8_EEENS6_IJNS7_ILi64EEESA_SA_EEELi512ENS_6half_tEfNS_4arch4Sm90ELb0ELb1ELb0ELb0ELb1ELb0ELb0ELb0ELb0ELb1ELb1ELb0EEENS1_21CollectiveEpilogueFwdINS6_IJSA_NS7_ILi512EEESA_EEES9_SC_SE_Li256ELb0ELb1ELb1ELb0EEENS1_19SingleTileSchedulerILb0ELb1ELb1ELi64EEEEEEEEEvNT_6ParamsE)
        /*02cc*/ 	.word	0x00000000


	//----- nvinfo : EIATTR_REGCOUNT
	.align		4
.L_130:
        /*02d0*/ 	.byte	0x04, 0x2f
        /*02d2*/ 	.short	(.L_132 - .L_131)
	.align		4
.L_131:
        /*02d4*/ 	.word	index@(_ZN7cutlass13device_kernelIN5flash11enable_sm90INS1_16FlashAttnFwdSm90INS1_25CollectiveMainloopFwdSm90ILi2EN4cute5tupleIJNS5_1CILi1EEES8_S8_EEENS6_IJNS7_ILi64EEESA_SA_EEELi512ENS_6half_tEfNS_4arch4Sm90ELb0ELb0ELb0ELb1ELb1ELb1ELb1ELb0ELb0ELb1ELb1ELb0EEENS1_21CollectiveEpilogueFwdINS6_IJSA_NS7_ILi512EEESA_EEES9_SC_SE_Li256ELb1ELb1ELb1ELb0EEENS1_36VarlenDynamicPersistentTileSchedulerILi64ELi64ELi256ELi128ELb1ELb1ELb1ELb0ELb1ELb1EEEEEEEEEvNT_6ParamsE)
        /*02d8*/ 	.word	0x00000004


	//----- nvinfo : EIATTR_FRAME_SIZE
	.align		4
.L_132:
        /*02dc*/ 	.byte	0x04, 0x11
        /*02de*/ 	.short	(.L_134 - .L_133)
	.align		4
.L_133:
        /*02e0*/ 	.word	index@(_ZN7cutlass13device_kernelIN5flash11enable_sm90INS1_16FlashAttnFwdSm90INS1_25CollectiveMainloopFwdSm90ILi2EN4cute5tupleIJNS5_1CILi1EEES8_S8_EEENS6_IJNS7_ILi64EEESA_SA_EEELi512ENS_6half_tEfNS_4arch4Sm90ELb0ELb0ELb0ELb1ELb1ELb1ELb1ELb0ELb0ELb1ELb1ELb0EEENS1_21CollectiveEpilogueFwdINS6_IJSA_NS7_ILi512EEESA_EEES9_SC_SE_Li256ELb1ELb1ELb1ELb0EEENS1_36VarlenDynamicPersistentTileSchedulerILi64ELi64ELi256ELi128ELb1ELb1ELb1ELb0ELb1ELb1EEEEEEEEEvNT_6ParamsE)
        /*02e4*/ 	.word	0x00000000


	//----- nvinfo : EIATTR_REGCOUNT
	.align		4
.L_134:
        /*02e8*/ 	.byte	0x04, 0x2f
        /*02ea*/ 	.short	(.L_136 - .L_135)
	.align		4
.L_135:
        /*02ec*/ 	.word	index@(_ZN7cutlass13device_kernelIN5flash11enable_sm90INS1_16FlashAttnFwdSm90INS1_25CollectiveMainloopFwdSm90ILi2EN4cute5tupleIJNS5_1CILi1EEES8_S8_EEENS6_IJNS7_ILi64EEESA_SA_EEELi512ENS_6half_tEfNS_4arch4Sm90ELb0ELb0ELb0ELb1ELb1ELb0ELb1ELb0ELb0ELb1ELb1ELb0EEENS1_21CollectiveEpilogueFwdINS6_IJSA_NS7_ILi512EEESA_EEES9_SC_SE_Li256ELb1ELb1ELb1ELb0EEENS1_36VarlenDynamicPersistentTileSchedulerILi64ELi64ELi256ELi128ELb1ELb1ELb1ELb0ELb1ELb1EEEEEEEEEvNT_6ParamsE)
        /*02f0*/ 	.word	0x00000004


	//----- nvinfo : EIATTR_FRAME_SIZE
	.align		4
.L_136:
        /*02f4*/ 	.byte	0x04, 0x11
        /*02f6*/ 	.short	(.L_138 - .L_137)
	.align		4
.L_137:
        /*02f8*/ 	.word	index@(_ZN7cutlass13device_kernelIN5flash11enable_sm90INS1_16FlashAttnFwdSm90INS1_25CollectiveMainloopFwdSm90ILi2EN4cute5tupleIJNS5_1CILi1EEES8_S8_EEENS6_IJNS7_ILi64EEESA_SA_EEELi512ENS_6half_tEfNS_4arch4Sm90ELb0ELb0ELb0ELb1ELb1ELb0ELb1ELb0ELb0ELb1ELb1ELb0EEENS1_21CollectiveEpilogueFwdINS6_IJSA_NS7_ILi512EEESA_EEES9_SC_SE_Li256ELb1ELb1ELb1ELb0EEENS1_36VarlenDynamicPersistentTileSchedulerILi64ELi64ELi256ELi128ELb1ELb1ELb1ELb0ELb1ELb1EEEEEEEEEvNT_6ParamsE)
        /*02fc*/ 	.word	0x00000000


	//----- nvinfo : EIATTR_REGCOUNT
	.align		4
.L_138:
        /*0300*/ 	.byte	0x04, 0x2f
        /*0302*/ 	.short	(.L_140 - .L_139)
	.align		4
.L_139:
        /*0304*/ 	.word	index@(_ZN7cutlass13device_kernelIN5flash11enable_sm90INS1_16FlashAttnFwdSm90INS1_25CollectiveMainloopFwdSm90ILi2EN4cute5tupleIJNS5_1CILi1EEES8_S8_EEENS6_IJNS7_ILi64EEESA_SA_EEELi512ENS_6half_tEfNS_4arch4Sm90ELb0ELb0ELb0ELb1ELb1ELb1ELb0ELb0ELb0ELb1ELb1ELb0EEENS1_21CollectiveEpilogueFwdINS6_IJSA_NS7_ILi512EEESA_EEES9_SC_SE_Li256ELb1ELb1ELb1ELb0EEENS1_36VarlenDynamicPersistentTileSchedulerILi64ELi64ELi256ELi128ELb1ELb1ELb1ELb0ELb1ELb1EEEEEEEEEvNT_6ParamsE)
        /*0308*/ 	.word	0x00000004


	//----- nvinfo : EIATTR_FRAME_SIZE
	.align		4
.L_140:
        /*030c*/ 	.byte	0x04, 0x11
        /*030e*/ 	.short	(.L_142 - .L_141)
	.align		4
.L_141:
        /*0310*/ 	.word	index@(_ZN7cutlass13device_kernelIN5flash11enable_sm90INS1_16FlashAttnFwdSm90INS1_25CollectiveMainloopFwdSm90ILi2EN4cute5tupleIJNS5_1CILi1EEES8_S8_EEENS6_IJNS7_ILi64EEESA_SA_EEELi512ENS_6half_tEfNS_4arch4Sm90ELb0ELb0ELb0ELb1ELb1ELb1ELb0ELb0ELb0ELb1ELb1ELb0EEENS1_21CollectiveEpilogueFwdINS6_IJSA_NS7_ILi512EEESA_EEES9_SC_SE_Li256ELb1ELb1ELb1ELb0EEENS1_36VarlenDynamicPersistentTileSchedulerILi64ELi64ELi256ELi128ELb1ELb1ELb1ELb0ELb1ELb1EEEEEEEEEvNT_6ParamsE)
        /*0314*/ 	.word	0x00000000


	//----- nvinfo : EIATTR_REGCOUNT
	.align		4
.L_142:
        /*0318*/ 	.byte	0x04, 0x2f
        /*031a*/ 	.short	(.L_144 - .L_143)
	.align		4
.L_143:
        /*031c*/ 	.word	index@(_ZN7cutlass13device_kernelIN5flash11enable_sm90INS1_16FlashAttnFwdSm90INS1_25CollectiveMainloopFwdSm90ILi2EN4cute5tupleIJNS5_1CILi1EEES8_S8_EEENS6_IJNS7_ILi64EEESA_SA_EEELi512ENS_6half_tEfNS_4arch4Sm90ELb0ELb0ELb0ELb1ELb1ELb0ELb0ELb0ELb0ELb1ELb1ELb0EEENS1_21CollectiveEpilogueFwdINS6_IJSA_NS7_ILi512EEESA_EEES9_SC_SE_Li256ELb1ELb1ELb1ELb0EEENS1_36VarlenDynamicPersistentTileSchedulerILi64ELi64ELi256ELi128ELb1ELb1ELb1ELb0ELb1ELb1EEEEEEEEEvNT_6ParamsE)
        /*0320*/ 	.word	0x00000004


	//----- nvinfo : EIATTR_FRAME_SIZE
	.align		4
.L_144:
        /*0324*/ 	.byte	0x04, 0x11
        /*0326*/ 	.short	(.L_146 - .L_145)
	.align		4
.L_145:
        /*0328*/ 	.word	index@(_ZN7cutlass13device_kernelIN5flash11enable_sm90INS1_16FlashAttnFwdSm90INS1_25CollectiveMainloopFwdSm90ILi2EN4cute5tupleIJNS5_1CILi1EEES8_S8_EEENS6_IJNS7_ILi64EEESA_SA_EEELi512ENS_6half_tEfNS_4arch4Sm90ELb0ELb0ELb0ELb1ELb1ELb0ELb0ELb0ELb0ELb1ELb1ELb0EEENS1_21CollectiveEpilogueFwdINS6_IJSA_NS7_ILi512EEESA_EEES9_SC_SE_Li256ELb1ELb1ELb1ELb0EEENS1_36VarlenDynamicPersistentTileSchedulerILi64ELi64ELi256ELi128ELb1ELb1ELb1ELb0ELb1ELb1EEEEEEEEEvNT_6ParamsE)
        /*032c*/ 	.word	0x00000000


	//----- nvinfo : EIATTR_REGCOUNT
	.align		4
.L_146:
        /*0330*/ 	.byte	0x04, 0x2f
        /*0332*/ 	.short	(.L_148 - .L_147)
	.align		4
.L_147:
        /*0334*/ 	.word	index@(_ZN7cutlass13device_kernelIN5flash11enable_sm90INS1_16FlashAttnFwdSm90INS1_25CollectiveMainloopFwdSm90ILi2EN4cute5tupleIJNS5_1CILi1EEES8_S8_EEENS6_IJNS7_ILi64EEESA_SA_EEELi512ENS_6half_tEfNS_4arch4Sm90ELb0ELb0ELb0ELb0ELb1ELb0ELb1ELb0ELb0ELb1ELb1ELb0EEENS1_21CollectiveEpilogueFwdINS6_IJSA_NS7_ILi512EEESA_EEES9_SC_SE_Li256ELb0ELb1ELb1ELb0EEENS1_19SingleTileSchedulerILb0ELb1ELb1ELi64EEEEEEEEEvNT_6ParamsE)
        /*0338*/ 	.word	0x00000004


	//----- nvinfo : EIATTR_FRAME_SIZE
	.align		4
.L_148:
        /*033c*/ 	.byte	0x04, 0x11
        /*033e*/ 	.short	(.L_150 - .L_149)
	.align		4
.L_149:
        /*0340*/ 	.word	index@(_ZN7cutlass13device_kernelIN5flash11enable_sm90INS1_16FlashAttnFwdSm90INS1_25CollectiveMainloopFwdSm90ILi2EN4cute5tupleIJNS5_1CILi1EEES8_S8_EEENS6_IJNS7_ILi64EEESA_SA_EEELi512ENS_6half_tEfNS_4arch4Sm90ELb0ELb0ELb0ELb0ELb1ELb0ELb1ELb0ELb0ELb1ELb1ELb0EEENS1_21CollectiveEpilogueFwdINS6_IJSA_NS7_ILi512EEESA_EEES9_SC_SE_Li256ELb0ELb1ELb1ELb0EEENS1_19SingleTileSchedulerILb0ELb1ELb1ELi64EEEEEEEEEvNT_6ParamsE)
        /*0344*/ 	.word	0x00000000


	//----- nvinfo : EIATTR_REGCOUNT
	.align		4
.L_150:
        /*0348*/ 	.byte	0x04, 0x2f
        /*034a*/ 	.short	(.L_152 - .L_151)
	.align		4
.L_151:
        /*034c*/ 	.word	index@(_ZN7cutlass13device_kernelIN5flash11enable_sm90INS1_16FlashAttnFwdSm90INS1_25CollectiveMainloopFwdSm90ILi2EN4cute5tupleIJNS5_1CILi1EEES8_S8_EEENS6_IJNS7_ILi64EEESA_SA_EEELi512ENS_6half_tEfNS_4arch4Sm90ELb0ELb0ELb0ELb0ELb1ELb0ELb0ELb0ELb0ELb1ELb1ELb0EEENS1_21CollectiveEpilogueFwdINS6_IJSA_NS7_ILi512EEESA_EEES9_SC_SE_Li256ELb0ELb1ELb1ELb0EEENS1_19SingleTileSchedulerILb0ELb1ELb1ELi64EEEEEEEEEvNT_6ParamsE)
        /*0350*/ 	.word	0x00000004


	//----- nvinfo : EIATTR_FRAME_SIZE
	.align		4
.L_152:
        /*0354*/ 	.byte	0x04, 0x11
        /*0356*/ 	.short	(.L_154 - .L_153)
	.align		4
.L_153:
        /*0358*/ 	.word	index@(_ZN7cutlass13device_kernelIN5flash11enable_sm90INS1_16FlashAttnFwdSm90INS1_25CollectiveMainloopFwdSm90ILi2EN4cute5tupleIJNS5_1CILi1EEES8_S8_EEENS6_IJNS7_ILi64EEESA_SA_EEELi512ENS_6half_tEfNS_4arch4Sm90ELb0ELb0ELb0ELb0ELb1ELb0ELb0ELb0ELb0ELb1ELb1ELb0EEENS1_21CollectiveEpilogueFwdINS6_IJSA_NS7_ILi512EEESA_EEES9_SC_SE_Li256ELb0ELb1ELb1ELb0EEENS1_19SingleTileSchedulerILb0ELb1ELb1ELi64EEEEEEEEEvNT_6ParamsE)
        /*035c*/ 	.word	0x00000000


	//----- nvinfo : EIATTR_REGCOUNT
	.align		4
.L_154:
        /*0360*/ 	.byte	0x04, 0x2f
        /*0362*/ 	.short	(.L_156 - .L_155)
	.align		4
.L_155:
        /*0364*/ 	.word	index@(_ZN7cutlass13device_kernelIN5flash11enable_sm90INS1_16FlashAttnFwdSm90INS1_25CollectiveMainloopFwdSm90ILi2EN4cute5tupleIJNS5_1CILi1EEES8_S8_EEENS6_IJNS7_ILi128EEENS7_ILi96EEENS7_ILi192EEEEEELi128ENS_6half_tEfNS_4arch4Sm90ELb1ELb0ELb0ELb1ELb1ELb1ELb0ELb1ELb1ELb1ELb1ELb0EEENS1_21CollectiveEpilogueFwdINS6_IJSA_SA_SB_EEES9_SE_SG_Li256ELb1ELb1ELb1ELb0EEENS1_36VarlenDynamicPersistentTileSchedulerILi128ELi96ELi256ELi128ELb1ELb1ELb1ELb1ELb1ELb1EEEEEEEEEvNT_6ParamsE)
        /*0368*/ 	.word	0x00000004


	//----- nvinfo : EIATTR_FRAME_SIZE
	.align		4
.L_156:
        /*036c*/ 	.byte	0x04, 0x11
        /*036e*/ 	.short	(.L_158 - .L_157)
	.align		4
.L_157:
        /*0370*/ 	.word	index@(_ZN7cutlass13device_kernelIN5flash11enable_sm90INS1_16FlashAttnFwdSm90INS1_25CollectiveMainloopFwdSm90ILi2EN4cute5tupleIJNS5_1CILi1EEES8_S8_EEENS6_IJNS7_ILi128EEENS7_ILi96EEENS7_ILi192EEEEEELi128ENS_6half_tEfNS_4arch4Sm90ELb1ELb0ELb0ELb1ELb1ELb1ELb0ELb1ELb1ELb1ELb1ELb0EEENS1_21CollectiveEpilogueFwdINS6_IJSA_SA_SB_EEES9_SE_SG_Li256ELb1ELb1ELb1ELb0EEENS1_36VarlenDynamicPersistentTileSchedulerILi128ELi96ELi256ELi128ELb1ELb1ELb1ELb1ELb1ELb1EEEEEEEEEvNT_6ParamsE)
        /*0374*/ 	.word	0x00000000


	//----- nvinfo : EIATTR_REGCOUNT
	.align		4
.L_158:
        /*0378*/ 	.byte	0x04, 0x2f
        /*037a*/ 	.short	(.L_160 - .L_159)
	.align		4
.L_159:
        /*037c*/ 	.word	index@(_ZN7cutlass13device_kernelIN5flash11enable_sm90INS1_16FlashAttnFwdSm90INS1_25CollectiveMainloopFwdSm90ILi2EN4cute5tupleIJNS5_1CILi1EEES8_S8_EEENS6_IJNS7_ILi128EEENS7_ILi96EEENS7_ILi192EEEEEELi128ENS_6half_tEfNS_4arch4Sm90ELb1ELb0ELb0ELb1ELb1ELb0ELb0ELb1ELb1ELb1ELb1ELb0EEENS1_21CollectiveEpilogueFwdINS6_IJSA_SA_SB_EEES9_SE_SG_Li256ELb1ELb1ELb1ELb0EEENS1_36VarlenDynamicPersistentTileSchedulerILi128ELi96ELi256ELi128ELb1ELb1ELb1ELb1ELb1ELb1EEEEEEEEEvNT_6ParamsE)
        /*0380*/ 	.word	0x00000004


	//----- nvinfo : EIATTR_FRAME_SIZE
	.align		4
.L_160:
        /*0384*/ 	.byte	0x04, 0x11
        /*0386*/ 	.short	(.L_162 - .L_161)
	.align		4
.L_161:
        /*0388*/ 	.word	index@(_ZN7cutlass13device_kernelIN5flash11enable_sm90INS1_16FlashAttnFwdSm90INS1_25CollectiveMainloopFwdSm90ILi2EN4cute5tupleIJNS5_1CILi1EEES8_S8_EEENS6_IJNS7_ILi128EEENS7_ILi96EEENS7_ILi192EEEEEELi128ENS_6half_tEfNS_4arch4Sm90ELb1ELb0ELb0ELb1ELb1ELb0ELb0ELb1ELb1ELb1ELb1ELb0EEENS1_21CollectiveEpilogueFwdINS6_IJSA_SA_SB_EEES9_SE_SG_Li256ELb1ELb1ELb1ELb0EEENS1_36VarlenDynamicPersistentTileSchedulerILi128ELi96ELi256ELi128ELb1ELb1ELb1ELb1ELb1ELb1EEEEEEEEEvNT_6ParamsE)
        /*038c*/ 	.word	0x00000000


	//----- nvinfo : EIATTR_REGCOUNT
	.align		4
.L_162:
        /*0390*/ 	.byte	0x04, 0x2f
        /*0392*/ 	.short	(.L_164 - .L_163)
	.align		4
.L_163:
        /*0394*/ 	.word	index@(_ZN7cutlass13device_kernelIN5flash11enable_sm90INS1_16FlashAttnFwdSm90INS1_25CollectiveMainloopFwdSm90ILi2EN4cute5tupleIJNS5_1CILi1EEES8_S8_EEENS6_IJNS7_ILi128EEENS7_ILi96EEENS7_ILi192EEEEEELi128ENS_6half_tEfNS_4arch4Sm90ELb1ELb0ELb0ELb0ELb1ELb0ELb0ELb1ELb1ELb1ELb1ELb0EEENS1_21CollectiveEpilogueFwdINS6_IJSA_SA_SB_EEES9_SE_SG_Li256ELb0ELb1ELb1ELb0EEENS1_19SingleTileSchedulerILb0ELb1ELb1ELi128EEEEEEEEEvNT_6ParamsE)
        /*0398*/ 	.word	0x00000004


	//----- nvinfo : EIATTR_FRAME_SIZE
	.align		4
.L_164:
        /*039c*/ 	.byte	0x04, 0x11
        /*039e*/ 	.short	(.L_166 - .L_165)
	.align		4
.L_165:
        /*03a0*/ 	.word	index@(_ZN7cutlass13device_kernelIN5flash11enable_sm90INS1_16FlashAttnFwdSm90INS1_25CollectiveMainloopFwdSm90ILi2EN4cute5tupleIJNS5_1CILi1EEES8_S8_EEENS6_IJNS7_ILi128EEENS7_ILi96EEENS7_ILi192EEEEEELi128ENS_6half_tEfNS_4arch4Sm90ELb1ELb0ELb0ELb0ELb1ELb0ELb0ELb1ELb1ELb1ELb1ELb0EEENS1_21CollectiveEpilogueFwdINS6_IJSA_SA_SB_EEES9_SE_SG_Li256ELb0ELb1ELb1ELb0EEENS1_19SingleTileSchedulerILb0ELb1ELb1ELi128EEEEEEEEEvNT_6ParamsE)
        /*03a4*/ 	.word	0x00000000


	//----- nvinfo : EIATTR_REGCOUNT
	.align		4
.L_166:
        /*03a8*/ 	.byte	0x04, 0x2f
        /*03aa*/ 	.short	(.L_168 - .L_167)
	.align		4
.L_167:
        /*03ac*/ 	.word	index@(_ZN7cutlass13device_kernelIN5flash11enable_sm90INS1_16FlashAttnFwdSm90INS1_25CollectiveMainloopFwdSm90ILi2EN4cute5tupleIJNS5_1CILi1EEES8_S8_EEENS6_IJNS7_ILi128EEENS7_ILi96EEENS7_ILi192EEEEEELi128ENS_6half_tEfNS_4arch4Sm90ELb0ELb1ELb0ELb1ELb1ELb1ELb0ELb1ELb1ELb1ELb1ELb0EEENS1_21CollectiveEpilogueFwdINS6_IJSA_SA_SB_EEES9_SE_SG_Li256ELb1ELb1ELb1ELb0EEENS1_36VarlenDynamicPersistentTileSchedulerILi128ELi96ELi256ELi128ELb1ELb1ELb1ELb1ELb0ELb1EEEEEEEEEvNT_6ParamsE)
        /*03b0*/ 	.word	0x00000004


	//----- nvinfo : EIATTR_FRAME_SIZE
	.align		4
.L_168:
        /*03b4*/ 	.byte	0x04, 0x11
        /*03b6*/ 	.short	(.L_170 - .L_169)
	.align		4
.L_169:
        /*03b8*/ 	.word	index@(_ZN7cutlass13device_kernelIN5flash11enable_sm90INS1_16FlashAttnFwdSm90INS1_25CollectiveMainloopFwdSm90ILi2EN4cute5tupleIJNS5_1CILi1EEES8_S8_EEENS6_IJNS7_ILi128EEENS7_ILi96EEENS7_ILi192EEEEEELi128ENS_6half_tEfNS_4arch4Sm90ELb0ELb1ELb0ELb1ELb1ELb1ELb0ELb1ELb1ELb1ELb1ELb0EEENS1_21CollectiveEpilogueFwdINS6_IJSA_SA_SB_EEES9_SE_SG_Li256ELb1ELb1ELb1ELb0EEENS1_36VarlenDynamicPersistentTileSchedulerILi128ELi96ELi256ELi128ELb1ELb1ELb1ELb1ELb0ELb1EEEEEEEEEvNT_6ParamsE)
        /*03bc*/ 	.word	0x00000000


	//----- nvinfo : EIATTR_REGCOUNT
	.align		4
.L_170:
        /*03c0*/ 	.byte	0x04, 0x2f
        /*03c2*/ 	.short	(.L_172 - .L_171)
	.align		4
.L_171:
        /*03c4*/ 	.word	index@(_ZN7cutlass13device_kernelIN5flash11enable_sm90INS1_16FlashAttnFwdSm90INS1_25CollectiveMainloopFwdSm90ILi2EN4cute5tupleIJNS5_1CILi1EEES8_S8_EEENS6_IJNS7_ILi128EEENS7_ILi96EEENS7_ILi192EEEEEELi128ENS_6half_tEfNS_4arch4Sm90ELb0ELb1ELb0ELb1ELb1ELb0ELb0ELb1ELb1ELb1ELb1ELb0EEENS1_21CollectiveEpilogueFwdINS6_IJSA_SA_SB_EEES9_SE_SG_Li256ELb1ELb1ELb1ELb0EEENS1_36VarlenDynamicPersistentTileSchedulerILi128ELi96ELi256ELi128ELb1ELb1ELb1ELb1ELb0ELb1EEEEEEEEEvNT_6ParamsE)
        /*03c8*/ 	.word	0x00000004


	//----- nvinfo : EIATTR_FRAME_SIZE
	.align		4
.L_172:
        /*03cc*/ 	.byte	0x04, 0x11
        /*03ce*/ 	.short	(.L_174 - .L_173)
	.align		4
.L_173:
        /*03d0*/ 	.word	index@(_ZN7cutlass13device_kernelIN5flash11enable_sm90INS1_16FlashAttnFwdSm90INS1_25CollectiveMainloopFwdSm90ILi2EN4cute5tupleIJNS5_1CILi1EEES8_S8_EEENS6_IJNS7_ILi128EEENS7_ILi96EEENS7_ILi192EEEEEELi128ENS_6half_tEfNS_4arch4Sm90ELb0ELb1ELb0ELb1ELb1ELb0ELb0ELb1ELb1ELb1ELb1ELb0EEENS1_21CollectiveEpilogueFwdINS6_IJSA_SA_SB_EEES9_SE_SG_Li256ELb1ELb1ELb1ELb0EEENS1_36VarlenDynamicPersistentTileSchedulerILi128ELi96ELi256ELi128ELb1ELb1ELb1ELb1ELb0ELb1EEEEEEEEEvNT_6ParamsE)
        /*03d4*/ 	.word	0x00000000


	//----- nvinfo : EIATTR_REGCOUNT
	.align		4
.L_174:
        /*03d8*/ 	.byte	0x04, 0x2f
        /*03da*/ 	.short	(.L_176 - .L_175)
	.align		4
.L_175:
        /*03dc*/ 	.word	index@(_ZN7cutlass13device_kernelIN5flash11enable_sm90INS1_16FlashAttnFwdSm90INS1_25CollectiveMainloopFwdSm90ILi2EN4cute5tupleIJNS5_1CILi1EEES8_S8_EEENS6_IJNS7_ILi128EEENS7_ILi96EEENS7_ILi192EEEEEELi128ENS_6half_tEfNS_4arch4Sm90ELb0ELb1ELb0ELb0ELb1ELb0ELb0ELb1ELb1ELb1ELb1ELb0EEENS1_21CollectiveEpilogueFwdINS6_IJSA_SA_SB_EEES9_SE_SG_Li256ELb0ELb1ELb1ELb0EEENS1_19SingleTileSchedulerILb0ELb1ELb1ELi128EEEEEEEEEvNT_6ParamsE)
        /*03e0*/ 	.word	0x00000004


	//----- nvinfo : EIATTR_FRAME_SIZE
	.align		4
.L_176:
        /*03e4*/ 	.byte	0x04, 0x11
        /*03e6*/ 	.short	(.L_178 - .L_177)
	.align		4
.L_177:
        /*03e8*/ 	.word	index@(_ZN7cutlass13device_kernelIN5flash11enable_sm90INS1_16FlashAttnFwdSm90INS1_25CollectiveMainloopFwdSm90ILi2EN4cute5tupleIJNS5_1CILi1EEES8_S8_EEENS6_IJNS7_ILi128EEENS7_ILi96EEENS7_ILi192EEEEEELi128ENS_6half_tEfNS_4arch4Sm90ELb0ELb1ELb0ELb0ELb1ELb0ELb0ELb1ELb1ELb1ELb1ELb0EEENS1_21CollectiveEpilogueFwdINS6_IJSA_SA_SB_EEES9_SE_SG_Li256ELb0ELb1ELb1ELb0EEENS1_19SingleTileSchedulerILb0ELb1ELb1ELi128EEEEEEEEEvNT_6ParamsE)
        /*03ec*/ 	.word	0x00000000


	//----- nvinfo : EIATTR_REGCOUNT
	.align		4
.L_178:
        /*03f0*/ 	.byte	0x04, 0x2f
        /*03f2*/ 	.short	(.L_180 - .L_179)
	.align		4
.L_179:
        /*03f4*/ 	.word	index@(_ZN7cutlass13device_kernelIN5flash11enable_sm90INS1_16FlashAttnFwdSm90INS1_25CollectiveMainloopFwdSm90ILi2EN4cute5tupleIJNS5_1CILi1EEES8_S8_EEENS6_IJNS7_ILi128EEENS7_ILi96EEENS7_ILi192EEEEEELi128ENS_6half_tEfNS_4arch4Sm90ELb0ELb0ELb0ELb1ELb1ELb1ELb0ELb1ELb1ELb1ELb1ELb0EEENS1_21CollectiveEpilogueFwdINS6_IJSA_SA_SB_EEES9_SE_SG_Li256ELb1ELb1ELb1ELb0EEENS1_36VarlenDynamicPersistentTileSchedulerILi128ELi96ELi256ELi128ELb1ELb1ELb1ELb0ELb1ELb1EEEEEEEEEvNT_6ParamsE)
        /*03f8*/ 	.word	0x00000004


	//----- nvinfo : EIATTR_FRAME_SIZE
	.align		4
.L_180:
        /*03fc*/ 	.byte	0x04, 0x11
        /*03fe*/ 	.short	(.L_182 - .L_181)
	.align		4
.L_181:
        /*0400*/ 	.word	index@(_ZN7cutlass13device_kernelIN5flash11enable_sm90INS1_16FlashAttnFwdSm90INS1_25CollectiveMainloopFwdSm90ILi2EN4cute5tupleIJNS5_1CILi1EEES8_S8_EEENS6_IJNS7_ILi128EEENS7_ILi96EEENS7_ILi192EEEEEELi128ENS_6half_tEfNS_4arch4Sm90ELb0ELb0ELb0ELb1ELb1ELb1ELb0ELb1ELb1ELb1ELb1ELb0EEENS1_21CollectiveEpilogueFwdINS6_IJSA_SA_SB_EEES9_SE_SG_Li256ELb1ELb1ELb1ELb0EEENS1_36VarlenDynamicPersistentTileSchedulerILi128ELi96ELi256ELi128ELb1ELb1ELb1ELb0ELb1ELb1EEEEEEEEEvNT_6ParamsE)
        /*0404*/ 	.word	0x00000000


	//----- nvinfo : EIATTR_REGCOUNT
	.align		4
.L_182:
        /*0408*/ 	.byte	0x04, 0x2f
        /*040a*/ 	.short	(.L_184 - .L_183)
	.align		4
.L_183:
        /*040c*/ 	.word	index@(_ZN7cutlass13device_kernelIN5flash11enable_sm90INS1_16FlashAttnFwdSm90INS1_25CollectiveMainloopFwdSm90ILi2EN4cute5tupleIJNS5_1CILi1EEES8_S8_EEENS6_IJNS7_ILi128EEENS7_ILi96EEENS7_ILi192EEEEEELi128ENS_6half_tEfNS_4arch4Sm90ELb0ELb0ELb0ELb1ELb1ELb0ELb0ELb1ELb1ELb1ELb1ELb0EEENS1_21CollectiveEpilogueFwdINS6_IJSA_SA_SB_EEES9_SE_SG_Li256ELb1ELb1ELb1ELb0EEENS1_36VarlenDynamicPersistentTileSchedulerILi128ELi96ELi256ELi128ELb1ELb1ELb1ELb0ELb1ELb1EEEEEEEEEvNT_6ParamsE)
        /*0410*/ 	.word	0x00000004


	//----- nvinfo : EIATTR_FRAME_SIZE
	.align		4
.L_184:
        /*0414*/ 	.byte	0x04, 0x11
        /*0416*/ 	.short	(.L_186 - .L_185)
	.align		4
.L_185:
        /*0418*/ 	.word	index@(_ZN7cutlass13device_kernelIN5flash11enable_sm90INS1_16FlashAttnFwdSm90INS1_25CollectiveMainloopFwdSm90ILi2EN4cute5tupleIJNS5_1CILi1EEES8_S8_EEENS6_IJNS7_ILi128EEENS7_ILi96EEENS7_ILi192EEEEEELi128ENS_6half_tEfNS_4arch4Sm90ELb0ELb0ELb0ELb1ELb1ELb0ELb0ELb1ELb1ELb1ELb1ELb0EEENS1_21CollectiveEpilogueFwdINS6_IJSA_SA_SB_EEES9_SE_SG_Li256ELb1ELb1ELb1ELb0EEENS1_36VarlenDynamicPersistentTileSchedulerILi128ELi96ELi256ELi128ELb1ELb1ELb1ELb0ELb1ELb1EEEEEEEEEvNT_6ParamsE)
        /*041c*/ 	.word	0x00000000


	//----- nvinfo : EIATTR_REGCOUNT
	.align		4
.L_186:
        /*0420*/ 	.byte	0x04, 0x2f
        /*0422*/ 	.short	(.L_188 - .L_187)
	.align		4
.L_187:
        /*0424*/ 	.word	index@(_ZN7cutlass13device_kernelIN5flash11enable_sm90INS1_16FlashAttnFwdSm90INS1_25CollectiveMainloopFwdSm90ILi2EN4cute5tupleIJNS5_1CILi1EEES8_S8_EEENS6_IJNS7_ILi128EEENS7_ILi96EEENS7_ILi192EEEEEELi128ENS_6half_tEfNS_4arch4Sm90ELb0ELb0ELb0ELb0ELb1ELb0ELb0ELb1ELb1ELb1ELb1ELb0EEENS1_21CollectiveEpilogueFwdINS6_IJSA_SA_SB_EEES9_SE_SG_Li256ELb0ELb1ELb1ELb0EEENS1_19SingleTileSchedulerILb0ELb1ELb1ELi128EEEEEEEEEvNT_6ParamsE)
        /*0428*/ 	.word	0x00000004


	//----- nvinfo : EIATTR_FRAME_SIZE
	.align		4
.L_188:
        /*042c*/ 	.byte	0x04, 0x11
        /*042e*/ 	.short	(.L_190 - .L_189)
	.align		4
.L_189:
        /*0430*/ 	.word	index@(_ZN7cutlass13device_kernelIN5flash11enable_sm90INS1_16FlashAttnFwdSm90INS1_25CollectiveMainloopFwdSm90ILi2EN4cute5tupleIJNS5_1CILi1EEES8_S8_EEENS6_IJNS7_ILi128EEENS7_ILi96EEENS7_ILi192EEEEEELi128ENS_6half_tEfNS_4arch4Sm90ELb0ELb0ELb0ELb0ELb1ELb0ELb0ELb1ELb1ELb1ELb1ELb0EEENS1_21CollectiveEpilogueFwdINS6_IJSA_SA_SB_EEES9_SE_SG_Li256ELb0ELb1ELb1ELb0EEENS1_19SingleTileSchedulerILb0ELb1ELb1ELi128EEEEEEEEEvNT_6ParamsE)
        /*0434*/ 	.word	0x00000000


	//----- nvinfo : EIATTR_MIN_STACK_SIZE
	.align		4
.L_190:
        /*0438*/ 	.byte	0x04, 0x12
        /*043a*/ 	.short	(.L_192 - .L_191)
	.align		4
.L_191:
        /*043c*/ 	.word	index@(_ZN7cutlass13device_kernelIN5flash11enable_sm90INS1_16FlashAttnFwdSm90INS1_25CollectiveMainloopFwdSm90ILi2EN4cute5tupleIJNS5_1CILi1EEES8_S8_EEENS6_IJNS7_ILi128EEENS7_ILi96EEENS7_ILi192EEEEEELi128ENS_6half_tEfNS_4arch4Sm90ELb0ELb0ELb0ELb0ELb1ELb0ELb0ELb1ELb1ELb1ELb1ELb0EEENS1_21CollectiveEpilogueFwdINS6_IJSA_SA_SB_EEES9_SE_SG_Li256ELb0ELb1ELb1ELb0EEENS1_19SingleTileSchedulerILb0ELb1ELb1ELi128EEEEEEEEEvNT_6ParamsE)
        /*0440*/ 	.word	0x00000000


	//----- nvinfo : EIATTR_MIN_STACK_SIZE
	.align		4
.L_192:
        /*0444*/ 	.byte	0x04, 0x12
        /*0446*/ 	.short	(.L_194 - .L_193)
	.align		4
.L_193:
        /*0448*/ 	.word	index@(_ZN7cutlass13device_kernelIN5flash11enable_sm90INS1_16FlashAttnFwdSm90INS1_25CollectiveMainloopFwdSm90ILi2EN4cute5tupleIJNS5_1CILi1EEES8_S8_EEENS6_IJNS7_ILi128EEENS7_ILi96EEENS7_ILi192EEEEEELi128ENS_6half_tEfNS_4arch4Sm90ELb0ELb0ELb0ELb1ELb1ELb0ELb0ELb1ELb1ELb1ELb1ELb0EEENS1_21CollectiveEpilogueFwdINS6_IJSA_SA_SB_EEES9_SE_SG_Li256ELb1ELb1ELb1ELb0EEENS1_36VarlenDynamicPersistentTileSchedulerILi128ELi96ELi256ELi128ELb1ELb1ELb1ELb0ELb1ELb1EEEEEEEEEvNT_6ParamsE)
        /*044c*/ 	.word	0x00000000


	//----- nvinfo : EIATTR_MIN_STACK_SIZE
	.align		4
.L_194:
        /*0450*/ 	.byte	0x04, 0x12
        /*0452*/ 	.short	(.L_196 - .L_195)
	.align		4
.L_195:
        /*0454*/ 	.word	index@(_ZN7cutlass13device_kernelIN5flash11enable_sm90INS1_16FlashAttnFwdSm90INS1_25CollectiveMainloopFwdSm90ILi2EN4cute5tupleIJNS5_1CILi1EEES8_S8_EEENS6_IJNS7_ILi128EEENS7_ILi96EEENS7_ILi192EEEEEELi128ENS_6half_tEfNS_4arch4Sm90ELb0ELb0ELb0ELb1ELb1ELb1ELb0ELb1ELb1ELb1ELb1ELb0EEENS1_21CollectiveEpilogueFwdINS6_IJSA_SA_SB_EEES9_SE_SG_Li256ELb1ELb1ELb1ELb0EEENS1_36VarlenDynamicPersistentTileSchedulerILi128ELi96ELi256ELi128ELb1ELb1ELb1ELb0ELb1ELb1EEEEEEEEEvNT_6ParamsE)
        /*0458*/ 	.word	0x00000000


	//----- nvinfo : EIATTR_MIN_STACK_SIZE
	.align		4
.L_196:
        /*045c*/ 	.byte	0x04, 0x12
        /*045e*/ 	.short	(.L_198 - .L_197)
	.align		4
.L_197:
        /*0460*/ 	.word	index@(_ZN7cutlass13device_kernelIN5flash11enable_sm90INS1_16FlashAttnFwdSm90INS1_25CollectiveMainloopFwdSm90ILi2EN4cute5tupleIJNS5_1CILi1EEES8_S8_EEENS6_IJNS7_ILi128EEENS7_ILi96EEENS7_ILi192EEEEEELi128ENS_6half_tEfNS_4arch4Sm90ELb0ELb1ELb0ELb0ELb1ELb0ELb0ELb1ELb1ELb1ELb1ELb0EEENS1_21CollectiveEpilogueFwdINS6_IJSA_SA_SB_EEES9_SE_SG_Li256ELb0ELb1ELb1ELb0EEENS1_19SingleTileSchedulerILb0ELb1ELb1ELi128EEEEEEEEEvNT_6ParamsE)
        /*0464*/ 	.word	0x00000000


	//----- nvinfo : EIATTR_MIN_STACK_SIZE
	.align		4
.L_198:
        /*0468*/ 	.byte	0x04, 0x12
        /*046a*/ 	.short	(.L_200 - .L_199)
	.align		4
.L_199:
        /*046c*/ 	.word	index@(_ZN7cutlass13device_kernelIN5flash11enable_sm90INS1_16FlashAttnFwdSm90INS1_25CollectiveMainloopFwdSm90ILi2EN4cute5tupleIJNS5_1CILi1EEES8_S8_EEENS6_IJNS7_ILi128EEENS7_ILi96EEENS7_ILi192EEEEEELi128ENS_6half_tEfNS_4arch4Sm90ELb0ELb1ELb0ELb1ELb1ELb0ELb0ELb1ELb1ELb1ELb1ELb0EEENS1_21CollectiveEpilogueFwdINS6_IJSA_SA_SB_EEES9_SE_SG_Li256ELb1ELb1ELb1ELb0EEENS1_36VarlenDynamicPersistentTileSchedulerILi128ELi96ELi256ELi128ELb1ELb1ELb1ELb1ELb0ELb1EEEEEEEEEvNT_6ParamsE)
        /*0470*/ 	.word	0x00000000


	//----- nvinfo : EIATTR_MIN_STACK_SIZE
	.align		4
.L_200:
        /*0474*/ 	.byte	0x04, 0x12
        /*0476*/ 	.short	(.L_202 - .L_201)
	.align		4
.L_201:
        /*0478*/ 	.word	index@(_ZN7cutlass13device_kernelIN5flash11enable_sm90INS1_16FlashAttnFwdSm90INS1_25CollectiveMainloopFwdSm90ILi2EN4cute5tupleIJNS5_1CILi1EEES8_S8_EEENS6_IJNS7_ILi128EEENS7_ILi96EEENS7_ILi192EEEEEELi128ENS_6half_tEfNS_4arch4Sm90ELb0ELb1ELb0ELb1ELb1ELb1ELb0ELb1ELb1ELb1ELb1ELb0EEENS1_21CollectiveEpilogueFwdINS6_IJSA_SA_SB_EEES9_SE_SG_Li256ELb1ELb1ELb1ELb0EEENS1_36VarlenDynamicPersistentTileSchedulerILi128ELi96ELi256ELi128ELb1ELb1ELb1ELb1ELb0ELb1EEEEEEEEEvNT_6ParamsE)
        /*047c*/ 	.word	0x00000000


	//----- nvinfo : EIATTR_MIN_STACK_SIZE
	.align		4
.L_202:
        /*0480*/ 	.byte	0x04, 0x12
        /*0482*/ 	.short	(.L_204 - .L_203)
	.align		4
.L_203:
        /*0484*/ 	.word	index@(_ZN7cutlass13device_kernelIN5flash11enable_sm90INS1_16FlashAttnFwdSm90INS1_25CollectiveMainloopFwdSm90ILi2EN4cute5tupleIJNS5_1CILi1EEES8_S8_EEENS6_IJNS7_ILi128EEENS7_ILi96EEENS7_ILi192EEEEEELi128ENS_6half_tEfNS_4arch4Sm90ELb1ELb0ELb0ELb0ELb1ELb0ELb0ELb1ELb1ELb1ELb1ELb0EEENS1_21CollectiveEpilogueFwdINS6_IJSA_SA_SB_EEES9_SE_SG_Li256ELb0ELb1ELb1ELb0EEENS1_19SingleTileSchedulerILb0ELb1ELb1ELi128EEEEEEEEEvNT_6ParamsE)
        /*0488*/ 	.word	0x00000000


	//----- nvinfo : EIATTR_MIN_STACK_SIZE
	.align		4
.L_204:
        /*048c*/ 	.byte	0x04, 0x12
        /*048e*/ 	.short	(.L_206 - .L_205)
	.align		4
.L_205:
        /*0490*/ 	.word	index@(_ZN7cutlass13device_kernelIN5flash11enable_sm90INS1_16FlashAttnFwdSm90INS1_25CollectiveMainloopFwdSm90ILi2EN4cute5tupleIJNS5_1CILi1EEES8_S8_EEENS6_IJNS7_ILi128EEENS7_ILi96EEENS7_ILi192EEEEEELi128ENS_6half_tEfNS_4arch4Sm90ELb1ELb0ELb0ELb1ELb1ELb0ELb0ELb1ELb1ELb1ELb1ELb0EEENS1_21CollectiveEpilogueFwdINS6_IJSA_SA_SB_EEES9_SE_SG_Li256ELb1ELb1ELb1ELb0EEENS1_36VarlenDynamicPersistentTileSchedulerILi128ELi96ELi256ELi128ELb1ELb1ELb1ELb1ELb1ELb1EEEEEEEEEvNT_6ParamsE)
        /*0494*/ 	.word	0x00000000


	//----- nvinfo : EIATTR_MIN_STACK_SIZE
	.align		4
.L_206:
        /*0498*/ 	.byte	0x04, 0x12
        /*049a*/ 	.short	(.L_208 - .L_207)
	.align		4
.L_207:
        /*049c*/ 	.word	index@(_ZN7cutlass13device_kernelIN5flash11enable_sm90INS1_16FlashAttnFwdSm90INS1_25CollectiveMainloopFwdSm90ILi2EN4cute5tupleIJNS5_1CILi1EEES8_S8_EEENS6_IJNS7_ILi128EEENS7_ILi96EEENS7_ILi192EEEEEELi128ENS_6half_tEfNS_4arch4Sm90ELb1ELb0ELb0ELb1ELb1ELb1ELb0ELb1ELb1ELb1ELb1ELb0EEENS1_21CollectiveEpilogueFwdINS6_IJSA_SA_SB_EEES9_SE_SG_Li256ELb1ELb1ELb1ELb0EEENS1_36VarlenDynamicPersistentTileSchedulerILi128ELi96ELi256ELi128ELb1ELb1ELb1ELb1ELb1ELb1EEEEEEEEEvNT_6ParamsE)
        /*04a0*/ 	.word	0x00000000


	//----- nvinfo : EIATTR_MIN_STACK_SIZE
	.align		4
.L_208:
        /*04a4*/ 	.byte	0x04, 0x12
        /*04a6*/ 	.short	(.L_210 - .L_209)
	.align		4
.L_209:
        /*04a8*/ 	.word	index@(_ZN7cutlass13device_kernelIN5flash11enable_sm90INS1_16FlashAttnFwdSm90INS1_25CollectiveMainloopFwdSm90ILi2EN4cute5tupleIJNS5_1CILi1EEES8_S8_EEENS6_IJNS7_ILi64EEESA_SA_EEELi512ENS_6half_tEfNS_4arch4Sm90ELb0ELb0ELb0ELb0ELb1ELb0ELb0ELb0ELb0ELb1ELb1ELb0EEENS1_21CollectiveEpilogueFwdINS6_IJSA_NS7_ILi512EEESA_EEES9_SC_SE_Li256ELb0ELb1ELb1ELb0EEENS1_19SingleTileSchedulerILb0ELb1ELb1ELi64EEEEEEEEEvNT_6ParamsE)
        /*04ac*/ 	.word	0x00000000


	//----- nvinfo : EIATTR_MIN_STACK_SIZE
	.align		4
.L_210:
        /*04b0*/ 	.byte	0x04, 0x12
        /*04b2*/ 	.short	(.L_212 - .L_211)
	.align		4
.L_211:
        /*04b4*/ 	.word	index@(_ZN7cutlass13device_kernelIN5flash11enable_sm90INS1_16FlashAttnFwdSm90INS1_25CollectiveMainloopFwdSm90ILi2EN4cute5tupleIJNS5_1CILi1EEES8_S8_EEENS6_IJNS7_ILi64EEESA_SA_EEELi512ENS_6half_tEfNS_4arch4Sm90ELb0ELb0ELb0ELb0ELb1ELb0ELb1ELb0ELb0ELb1ELb1ELb0EEENS1_21CollectiveEpilogueFwdINS6_IJSA_NS7_ILi512EEESA_EEES9_SC_SE_Li256ELb0ELb1ELb1ELb0EEENS1_19SingleTileSchedulerILb0ELb1ELb1ELi64EEEEEEEEEvNT_6ParamsE)
        /*04b8*/ 	.word	0x00000000


	//----- nvinfo : EIATTR_MIN_STACK_SIZE
	.align		4
.L_212:
        /*04bc*/ 	.byte	0x04, 0x12
        /*04be*/ 	.short	(.L_214 - .L_213)
	.align		4
.L_213:
        /*04c0*/ 	.word	index@(_ZN7cutlass13device_kernelIN5flash11enable_sm90INS1_16FlashAttnFwdSm90INS1_25CollectiveMainloopFwdSm90ILi2EN4cute5tupleIJNS5_1CILi1EEES8_S8_EEENS6_IJNS7_ILi64EEESA_SA_EEELi512ENS_6half_tEfNS_4arch4Sm90ELb0ELb0ELb0ELb1ELb1ELb0ELb0ELb0ELb0ELb1ELb1ELb0EEENS1_21CollectiveEpilogueFwdINS6_IJSA_NS7_ILi512EEESA_EEES9_SC_SE_Li256ELb1ELb1ELb1ELb0EEENS1_36VarlenDynamicPersistentTileSchedulerILi64ELi64ELi256ELi128ELb1ELb1ELb1ELb0ELb1ELb1EEEEEEEEEvNT_6ParamsE)
        /*04c4*/ 	.word	0x00000000


	//----- nvinfo : EIATTR_MIN_STACK_SIZE
	.align		4
.L_214:
        /*04c8*/ 	.byte	0x04, 0x12
        /*04ca*/ 	.short	(.L_216 - .L_215)
	.align		4
.L_215:
        /*04cc*/ 	.word	index@(_ZN7cutlass13device_kernelIN5flash11enable_sm90INS1_16FlashAttnFwdSm90INS1_25CollectiveMainloopFwdSm90ILi2EN4cute5tupleIJNS5_1CILi1EEES8_S8_EEENS6_IJNS7_ILi64EEESA_SA_EEELi512ENS_6half_tEfNS_4arch4Sm90ELb0ELb0ELb0ELb1ELb1ELb1ELb0ELb0ELb0ELb1ELb1ELb0EEENS1_21CollectiveEpilogueFwdINS6_IJSA_NS7_ILi512EEESA_EEES9_SC_SE_Li256ELb1ELb1ELb1ELb0EEENS1_36VarlenDynamicPersistentTileSchedulerILi64ELi64ELi256ELi128ELb1ELb1ELb1ELb0ELb1ELb1EEEEEEEEEvNT_6ParamsE)
        /*04d0*/ 	.word	0x00000000


	//----- nvinfo : EIATTR_MIN_STACK_SIZE
	.align		4
.L_216:
        /*04d4*/ 	.byte	0x04, 0x12
        /*04d6*/ 	.short	(.L_218 - .L_217)
	.align		4
.L_217:
        /*04d8*/ 	.word	index@(_ZN7cutlass13device_kernelIN5flash11enable_sm90INS1_16FlashAttnFwdSm90INS1_25CollectiveMainloopFwdSm90ILi2EN4cute5tupleIJNS5_1CILi1EEES8_S8_EEENS6_IJNS7_ILi64EEESA_SA_EEELi512ENS_6half_tEfNS_4arch4Sm90ELb0ELb0ELb0ELb1ELb1ELb0ELb1ELb0ELb0ELb1ELb1ELb0EEENS1_21CollectiveEpilogueFwdINS6_IJSA_NS7_ILi512EEESA_EEES9_SC_SE_Li256ELb1ELb1ELb1ELb0EEENS1_36VarlenDynamicPersistentTileSchedulerILi64ELi64ELi256ELi128ELb1ELb1ELb1ELb0ELb1ELb1EEEEEEEEEvNT_6ParamsE)
        /*04dc*/ 	.word	0x00000000


	//----- nvinfo : EIATTR_MIN_STACK_SIZE
	.align		4
.L_218:
        /*04e0*/ 	.byte	0x04, 0x12
        /*04e2*/ 	.short	(.L_220 - .L_219)
	.align		4
.L_219:
        /*04e4*/ 	.word	index@(_ZN7cutlass13device_kernelIN5flash11enable_sm90INS1_16FlashAttnFwdSm90INS1_25CollectiveMainloopFwdSm90ILi2EN4cute5tupleIJNS5_1CILi1EEES8_S8_EEENS6_IJNS7_ILi64EEESA_SA_EEELi512ENS_6half_tEfNS_4arch4Sm90ELb0ELb0ELb0ELb1ELb1ELb1ELb1ELb0ELb0ELb1ELb1ELb0EEENS1_21CollectiveEpilogueFwdINS6_IJSA_NS7_ILi512EEESA_EEES9_SC_SE_Li256ELb1ELb1ELb1ELb0EEENS1_36VarlenDynamicPersistentTileSchedulerILi64ELi64ELi256ELi128ELb1ELb1ELb1ELb0ELb1ELb1EEEEEEEEEvNT_6ParamsE)
        /*04e8*/ 	.word	0x00000000


	//----- nvinfo : EIATTR_MIN_STACK_SIZE
	.align		4
.L_220:
        /*04ec*/ 	.byte	0x04, 0x12
        /*04ee*/ 	.short	(.L_222 - .L_221)
	.align		4
.L_221:
        /*04f0*/ 	.word	index@(_ZN7cutlass13device_kernelIN5flash11enable_sm90INS1_16FlashAttnFwdSm90INS1_25CollectiveMainloopFwdSm90ILi2EN4cute5tupleIJNS5_1CILi1EEES8_S8_EEENS6_IJNS7_ILi64EEESA_SA_EEELi512ENS_6half_tEfNS_4arch4Sm90ELb0ELb1ELb0ELb0ELb1ELb0ELb0ELb0ELb0ELb1ELb1ELb0EEENS1_21CollectiveEpilogueFwdINS6_IJSA_NS7_ILi512EEESA_EEES9_SC_SE_Li256ELb0ELb1ELb1ELb0EEENS1_19SingleTileSchedulerILb0ELb1ELb1ELi64EEEEEEEEEvNT_6ParamsE)
        /*04f4*/ 	.word	0x00000000


	//----- nvinfo : EIATTR_MIN_STACK_SIZE
	.align		4
.L_222:
        /*04f8*/ 	.byte	0x04, 0x12
        /*04fa*/ 	.short	(.L_224 - .L_223)
	.align		4
.L_223:
        /*04fc*/ 	.word	index@(_ZN7cutlass13device_kernelIN5flash11enable_sm90INS1_16FlashAttnFwdSm90INS1_25CollectiveMainloopFwdSm90ILi2EN4cute5tupleIJNS5_1CILi1EEES8_S8_EEENS6_IJNS7_ILi64EEESA_SA_EEELi512ENS_6half_tEfNS_4arch4Sm90ELb0ELb1ELb0ELb0ELb1ELb0ELb1ELb0ELb0ELb1ELb1ELb0EEENS1_21CollectiveEpilogueFwdINS6_IJSA_NS7_ILi512EEESA_EEES9_SC_SE_Li256ELb0ELb1ELb1ELb0EEENS1_19SingleTileSchedulerILb0ELb1ELb1ELi64EEEEEEEEEvNT_6ParamsE)
        /*0500*/ 	.word	0x00000000


	//----- nvinfo : EIATTR_MIN_STACK_SIZE
	.align		4
.L_224:
        /*0504*/ 	.byte	0x04, 0x12
        /*0506*/ 	.short	(.L_226 - .L_225)
	.align		4
.L_225:
        /*0508*/ 	.word	index@(_ZN7cutlass13device_kernelIN5flash11enable_sm90INS1_16FlashAttnFwdSm90INS1_25CollectiveMainloopFwdSm90ILi2EN4cute5tupleIJNS5_1CILi1EEES8_S8_EEENS6_IJNS7_ILi64EEESA_SA_EEELi512ENS_6half_tEfNS_4arch4Sm90ELb0ELb1ELb0ELb1ELb1ELb0ELb0ELb0ELb0ELb1ELb1ELb0EEENS1_21CollectiveEpilogueFwdINS6_IJSA_NS7_ILi512EEESA_EEES9_SC_SE_Li256ELb1ELb1ELb1ELb0EEENS1_36VarlenDynamicPersistentTileSchedulerILi64ELi64ELi256ELi128ELb1ELb1ELb1ELb1ELb0ELb1EEEEEEEEEvNT_6ParamsE)
        /*050c*/ 	.word	0x00000000


	//----- nvinfo : EIATTR_MIN_STACK_SIZE
	.align		4
.L_226:
        /*0510*/ 	.byte	0x04, 0x12
        /*0512*/ 	.short	(.L_228 - .L_227)
	.align		4
.L_227:
        /*0514*/ 	.word	index@(_ZN7cutlass13device_kernelIN5flash11enable_sm90INS1_16FlashAttnFwdSm90INS1_25CollectiveMainloopFwdSm90ILi2EN4cute5tupleIJNS5_1CILi1EEES8_S8_EEENS6_IJNS7_ILi64EEESA_SA_EEELi512ENS_6half_tEfNS_4arch4Sm90ELb0ELb1ELb0ELb1ELb1ELb1ELb0ELb0ELb0ELb1ELb1ELb0EEENS1_21CollectiveEpilogueFwdINS6_IJSA_NS7_ILi512EEESA_EEES9_SC_SE_Li256ELb1ELb1ELb1ELb0EEENS1_36VarlenDynamicPersistentTileSchedulerILi64ELi64ELi256ELi128ELb1ELb1ELb1ELb1ELb0ELb1EEEEEEEEEvNT_6ParamsE)
        /*0518*/ 	.word	0x00000000


	//----- nvinfo : EIATTR_MIN_STACK_SIZE
	.align		4
.L_228:
        /*051c*/ 	.byte	0x04, 0x12
        /*051e*/ 	.short	(.L_230 - .L_229)
	.align		4
.L_229:
        /*0520*/ 	.word	index@(_ZN7cutlass13device_kernelIN5flash11enable_sm90INS1_16FlashAttnFwdSm90INS1_25CollectiveMainloopFwdSm90ILi2EN4cute5tupleIJNS5_1CILi1EEES8_S8_EEENS6_IJNS7_ILi64EEESA_SA_EEELi512ENS_6half_tEfNS_4arch4Sm90ELb0ELb1ELb0ELb1ELb1ELb0ELb1ELb0ELb0ELb1ELb1ELb0EEENS1_21CollectiveEpilogueFwdINS6_IJSA_NS7_ILi512EEESA_EEES9_SC_SE_Li256ELb1ELb1ELb1ELb0EEENS1_36VarlenDynamicPersistentTileSchedulerILi64ELi64ELi256ELi128ELb1ELb1ELb1ELb1ELb0ELb1EEEEEEEEEvNT_6ParamsE)
        /*0524*/ 	.word	0x00000000


	//----- nvinfo : EIATTR_MIN_STACK_SIZE
	.align		4
.L_230:
        /*0528*/ 	.byte	0x04, 0x12
        /*052a*/ 	.short	(.L_232 - .L_231)
	.align		4
.L_231:
        /*052c*/ 	.word	index@(_ZN7cutlass13device_kernelIN5flash11enable_sm90INS1_16FlashAttnFwdSm90INS1_25CollectiveMainloopFwdSm90ILi2EN4cute5tupleIJNS5_1CILi1EEES8_S8_EEENS6_IJNS7_ILi64EEESA_SA_EEELi512ENS_6half_tEfNS_4arch4Sm90ELb0ELb1ELb0ELb1ELb1ELb1ELb1ELb0ELb0ELb1ELb1ELb0EEENS1_21CollectiveEpilogueFwdINS6_IJSA_NS7_ILi512EEESA_EEES9_SC_SE_Li256ELb1ELb1ELb1ELb0EEENS1_36VarlenDynamicPersistentTileSchedulerILi64ELi64ELi256ELi128ELb1ELb1ELb1ELb1ELb0ELb1EEEEEEEEEvNT_6ParamsE)
        /*0530*/ 	.word	0x00000000


	//----- nvinfo : EIATTR_MIN_STACK_SIZE
	.align		4
.L_232:
        /*0534*/ 	.byte	0x04, 0x12
        /*0536*/ 	.short	(.L_234 - .L_233)
	.align		4
.L_233:
        /*0538*/ 	.word	index@(_ZN7cutlass13device_kernelIN5flash11enable_sm90INS1_16FlashAttnFwdSm90INS1_25CollectiveMainloopFwdSm90ILi2EN4cute5tupleIJNS5_1CILi1EEES8_S8_EEENS6_IJNS7_ILi64EEESA_SA_EEELi512ENS_6half_tEfNS_4arch4Sm90ELb1ELb0ELb0ELb0ELb1ELb0ELb0ELb0ELb0ELb1ELb1ELb0EEENS1_21CollectiveEpilogueFwdINS6_IJSA_NS7_ILi512EEESA_EEES9_SC_SE_Li256ELb0ELb1ELb1ELb0EEENS1_19SingleTileSchedulerILb0ELb1ELb1ELi64EEEEEEEEEvNT_6ParamsE)
        /*053c*/ 	.word	0x00000000


	//----- nvinfo : EIATTR_MIN_STACK_SIZE
	.align		4
.L_234:
        /*0540*/ 	.byte	0x04, 0x12
        /*0542*/ 	.short	(.L_236 - .L_235)
	.align		4
.L_235:
        /*0544*/ 	.word	index@(_ZN7cutlass13device_kernelIN5flash11enable_sm90INS1_16FlashAttnFwdSm90INS1_25CollectiveMainloopFwdSm90ILi2EN4cute5tupleIJNS5_1CILi1EEES8_S8_EEENS6_IJNS7_ILi64EEESA_SA_EEELi512ENS_6half_tEfNS_4arch4Sm90ELb1ELb0ELb0ELb0ELb1ELb0ELb1ELb0ELb0ELb1ELb1ELb0EEENS1_21CollectiveEpilogueFwdINS6_IJSA_NS7_ILi512EEESA_EEES9_SC_SE_Li256ELb0ELb1ELb1ELb0EEENS1_19SingleTileSchedulerILb0ELb1ELb1ELi64EEEEEEEEEvNT_6ParamsE)
        /*0548*/ 	.word	0x00000000


	//----- nvinfo : EIATTR_MIN_STACK_SIZE
	.align		4
.L_236:
        /*054c*/ 	.byte	0x04, 0x12
        /*054e*/ 	.short	(.L_238 - .L_237)
	.align		4
.L_237:
        /*0550*/ 	.word	index@(_ZN7cutlass13device_kernelIN5flash11enable_sm90INS1_16FlashAttnFwdSm90INS1_25CollectiveMainloopFwdSm90ILi2EN4cute5tupleIJNS5_1CILi1EEES8_S8_EEENS6_IJNS7_ILi64EEESA_SA_EEELi512ENS_6half_tEfNS_4arch4Sm90ELb1ELb0ELb0ELb1ELb1ELb0ELb0ELb0ELb0ELb1ELb1ELb0EEENS1_21CollectiveEpilogueFwdINS6_IJSA_NS7_ILi512EEESA_EEES9_SC_SE_Li256ELb1ELb1ELb1ELb0EEENS1_36VarlenDynamicPersistentTileSchedulerILi64ELi64ELi256ELi128ELb1ELb1ELb1ELb1ELb1ELb1EEEEEEEEEvNT_6ParamsE)
        /*0554*/ 	.word	0x00000000


	//----- nvinfo : EIATTR_MIN_STACK_SIZE
	.align		4
.L_238:
        /*0558*/ 	.byte	0x04, 0x12
        /*055a*/ 	.short	(.L_240 - .L_239)
	.align		4
.L_239:
        /*055c*/ 	.word	index@(_ZN7cutlass13device_kernelIN5flash11enable_sm90INS1_16FlashAttnFwdSm90INS1_25CollectiveMainloopFwdSm90ILi2EN4cute5tupleIJNS5_1CILi1EEES8_S8_EEENS6_IJNS7_ILi64EEESA_SA_EEELi512ENS_6half_tEfNS_4arch4Sm90ELb1ELb0ELb0ELb1ELb1ELb1ELb0ELb0ELb0ELb1ELb1ELb0EEENS1_21CollectiveEpilogueFwdINS6_IJSA_NS7_ILi512EEESA_EEES9_SC_SE_Li256ELb1ELb1ELb1ELb0EEENS1_36VarlenDynamicPersistentTileSchedulerILi64ELi64ELi256ELi128ELb1ELb1ELb1ELb1ELb1ELb1EEEEEEEEEvNT_6ParamsE)
        /*0560*/ 	.word	0x00000000


	//----- nvinfo : EIATTR_MIN_STACK_SIZE
	.align		4
.L_240:
        /*0564*/ 	.byte	0x04, 0x12
        /*0566*/ 	.short	(.L_242 - .L_241)
	.align		4
.L_241:
        /*0568*/ 	.word	index@(_ZN7cutlass13device_kernelIN5flash11enable_sm90INS1_16FlashAttnFwdSm90INS1_25CollectiveMainloopFwdSm90ILi2EN4cute5tupleIJNS5_1CILi1EEES8_S8_EEENS6_IJNS7_ILi64EEESA_SA_EEELi512ENS_6half_tEfNS_4arch4Sm90ELb1ELb0ELb0ELb1ELb1ELb0ELb1ELb0ELb0ELb1ELb1ELb0EEENS1_21CollectiveEpilogueFwdINS6_IJSA_NS7_ILi512EEESA_EEES9_SC_SE_Li256ELb1ELb1ELb1ELb0EEENS1_36VarlenDynamicPersistentTileSchedulerILi64ELi64ELi256ELi128ELb1ELb1ELb1ELb1ELb1ELb1EEEEEEEEEvNT_6ParamsE)
        /*056c*/ 	.word	0x00000000


	//----- nvinfo : EIATTR_MIN_STACK_SIZE
	.align		4
.L_242:
        /*0570*/ 	.byte	0x04, 0x12
        /*0572*/ 	.short	(.L_244 - .L_243)
	.align		4
.L_243:
        /*0574*/ 	.word	index@(_ZN7cutlass13device_kernelIN5flash11enable_sm90INS1_16FlashAttnFwdSm90INS1_25CollectiveMainloopFwdSm90ILi2EN4cute5tupleIJNS5_1CILi1EEES8_S8_EEENS6_IJNS7_ILi64EEESA_SA_EEELi512ENS_6half_tEfNS_4arch4Sm90ELb1ELb0ELb0ELb1ELb1ELb1ELb1ELb0ELb0ELb1ELb1ELb0EEENS1_21CollectiveEpilogueFwdINS6_IJSA_NS7_ILi512EEESA_EEES9_SC_SE_Li256ELb1ELb1ELb1ELb0EEENS1_36VarlenDynamicPersistentTileSchedulerILi64ELi64ELi256ELi128ELb1ELb1ELb1ELb1ELb1ELb1EEEEEEEEEvNT_6ParamsE)
        /*0578*/ 	.word	0x00000000


	//----- nvinfo : EIATTR_MIN_STACK_SIZE
	.align		4
.L_244:
        /*057c*/ 	.byte	0x04, 0x12
        /*057e*/ 	.short	(.L_246 - .L_245)
	.align		4
.L_245:
        /*0580*/ 	.word	index@(_ZN7cutlass13device_kernelIN5flash11enable_sm90INS1_16FlashAttnFwdSm90INS1_25CollectiveMainloopFwdSm90ILi2EN4cute5tupleIJNS5_1CILi1EEES8_S8_EEENS6_IJNS7_ILi128EEENS7_ILi96EEENS7_ILi64EEEEEELi256ENS_6half_tEfNS_4arch4Sm90ELb0ELb0ELb0ELb0ELb1ELb0ELb0ELb1ELb0ELb1ELb1ELb0EEENS1_21CollectiveEpilogueFwdINS6_IJSA_NS7_ILi256EEESB_EEES9_SE_SG_Li256ELb0ELb1ELb1ELb0EEENS1_19SingleTileSchedulerILb0ELb1ELb1ELi128EEEEEEEEEvNT_6ParamsE)
        /*0584*/ 	.word	0x00000000


	//----- nvinfo : EIATTR_MIN_STACK_SIZE
	.align		4
.L_246:
        /*0588*/ 	.byte	0x04, 0x12
        /*058a*/ 	.short	(.L_248 - .L_247)
	.align		4
.L_247:
        /*058c*/ 	.word	index@(_ZN7cutlass13device_kernelIN5flash11enable_sm90INS1_16FlashAttnFwdSm90INS1_25CollectiveMainloopFwdSm90ILi2EN4cute5tupleIJNS5_1CILi1EEES8_S8_EEENS6_IJNS7_ILi128EEENS7_ILi96EEENS7_ILi64EEEEEELi256ENS_6half_tEfNS_4arch4Sm90ELb0ELb0ELb0ELb0ELb1ELb0ELb1ELb1ELb0ELb1ELb1ELb0EEENS1_21CollectiveEpilogueFwdINS6_IJSA_NS7_ILi256EEESB_EEES9_SE_SG_Li256ELb0ELb1ELb1ELb0EEENS1_19SingleTileSchedulerILb0ELb1ELb1ELi128EEEEEEEEEvNT_6ParamsE)
        /*0590*/ 	.word	0x00000000


	//----- nvinfo : EIATTR_MIN_STACK_SIZE
	.align		4
.L_248:
        /*0594*/ 	.byte	0x04, 0x12
        /*0596*/ 	.short	(.L_250 - .L_249)
	.align		4
.L_249:
        /*0598*/ 	.word	index@(_ZN7cutlass13device_kernelIN5flash11enable_sm90INS1_16FlashAttnFwdSm90INS1_25CollectiveMainloopFwdSm90ILi2EN4cute5tupleIJNS5_1CILi1EEES8_S8_EEENS6_IJNS7_ILi128EEENS7_ILi96EEENS7_ILi64EEEEEELi256ENS_6half_tEfNS_4arch4Sm90ELb0ELb0ELb0ELb1ELb1ELb0ELb0ELb1ELb0ELb1ELb1ELb0EEENS1_21CollectiveEpilogueFwdINS6_IJSA_NS7_ILi256EEESB_EEES9_SE_SG_Li256ELb1ELb1ELb1ELb0EEENS1_36VarlenDynamicPersistentTileSchedulerILi128ELi96ELi256ELi128ELb1ELb1ELb1ELb0ELb1ELb1EEEEEEEEEvNT_6ParamsE)
        /*059c*/ 	.word	0x00000000


	//----- nvinfo : EIATTR_MIN_STACK_SIZE
	.align		4
.L_250:
        /*05a0*/ 	.byte	0x04, 0x12
        /*05a2*/ 	.short	(.L_252 - .L_251)
	.align		4
.L_251:
        /*05a4*/ 	.word	index@(_ZN7cutlass13device_kernelIN5flash11enable_sm90INS1_16FlashAttnFwdSm90INS1_25CollectiveMainloopFwdSm90ILi2EN4cute5tupleIJNS5_1CILi1EEES8_S8_EEENS6_IJNS7_ILi128EEENS7_ILi96EEENS7_ILi64EEEEEELi256ENS_6half_tEfNS_4arch4Sm90ELb0ELb0ELb0ELb1ELb1ELb1ELb0ELb1ELb0ELb1ELb1ELb0EEENS1_21CollectiveEpilogueFwdINS6_IJSA_NS7_ILi256EEESB_EEES9_SE_SG_Li256ELb1ELb1ELb1ELb0EEENS1_36VarlenDynamicPersistentTileSchedulerILi128ELi96ELi256ELi128ELb1ELb1ELb1ELb0ELb1ELb1EEEEEEEEEvNT_6ParamsE)
        /*05a8*/ 	.word	0x00000000


	//----- nvinfo : EIATTR_MIN_STACK_SIZE
	.align		4
.L_252:
        /*05ac*/ 	.byte	0x04, 0x12
        /*05ae*/ 	.short	(.L_254 - .L_253)
	.align		4
.L_253:
        /*05b0*/ 	.word	index@(_ZN7cutlass13device_kernelIN5flash11enable_sm90INS1_16FlashAttnFwdSm90INS1_25CollectiveMainloopFwdSm90ILi2EN4cute5tupleIJNS5_1CILi1EEES8_S8_EEENS6_IJNS7_ILi128EEENS7_ILi96EEENS7_ILi64EEEEEELi256ENS_6half_tEfNS_4arch4Sm90ELb0ELb0ELb0ELb1ELb1ELb0ELb1ELb1ELb0ELb1ELb1ELb0EEENS1_21CollectiveEpilogueFwdINS6_IJSA_NS7_ILi256EEESB_EEES9_SE_SG_Li256ELb1ELb1ELb1ELb0EEENS1_36VarlenDynamicPersistentTileSchedulerILi128ELi96ELi256ELi128ELb1ELb1ELb1ELb0ELb1ELb1EEEEEEEEEvNT_6ParamsE)
        /*05b4*/ 	.word	0x00000000


	//----- nvinfo : EIATTR_MIN_STACK_SIZE
	.align		4
.L_254:
        /*05b8*/ 	.byte	0x04, 0x12
        /*05ba*/ 	.short	(.L_256 - .L_255)
	.align		4
.L_255:
        /*05bc*/ 	.word	index@(_ZN7cutlass13device_kernelIN5flash11enable_sm90INS1_16FlashAttnFwdSm90INS1_25CollectiveMainloopFwdSm90ILi2EN4cute5tupleIJNS5_1CILi1EEES8_S8_EEENS6_IJNS7_ILi128EEENS7_ILi96EEENS7_ILi64EEEEEELi256ENS_6half_tEfNS_4arch4Sm90ELb0ELb0ELb0ELb1ELb1ELb1ELb1ELb1ELb0ELb1ELb1ELb0EEENS1_21CollectiveEpilogueFwdINS6_IJSA_NS7_ILi256EEESB_EEES9_SE_SG_Li256ELb1ELb1ELb1ELb0EEENS1_36VarlenDynamicPersistentTileSchedulerILi128ELi96ELi256ELi128ELb1ELb1ELb1ELb0ELb1ELb1EEEEEEEEEvNT_6ParamsE)
        /*05c0*/ 	.word	0x00000000


	//----- nvinfo : EIATTR_MIN_STACK_SIZE
	.align		4
.L_256:
        /*05c4*/ 	.byte	0x04, 0x12
        /*05c6*/ 	.short	(.L_258 - .L_257)
	.align		4
.L_257:
        /*05c8*/ 	.word	index@(_ZN7cutlass13device_kernelIN5flash11enable_sm90INS1_16FlashAttnFwdSm90INS1_25CollectiveMainloopFwdSm90ILi2EN4cute5tupleIJNS5_1CILi1EEES8_S8_EEENS6_IJNS7_ILi128EEENS7_ILi96EEENS7_ILi64EEEEEELi256ENS_6half_tEfNS_4arch4Sm90ELb0ELb1ELb0ELb0ELb1ELb0ELb0ELb1ELb0ELb1ELb1ELb0EEENS1_21CollectiveEpilogueFwdINS6_IJSA_NS7_ILi256EEESB_EEES9_SE_SG_Li256ELb0ELb1ELb1ELb0EEENS1_19SingleTileSchedulerILb0ELb1ELb1ELi128EEEEEEEEEvNT_6ParamsE)
        /*05cc*/ 	.word	0x00000000


	//----- nvinfo : EIATTR_MIN_STACK_SIZE
	.align		4
.L_258:
        /*05d0*/ 	.byte	0x04, 0x12
        /*05d2*/ 	.short	(.L_260 - .L_259)
	.align		4
.L_259:
        /*05d4*/ 	.word	index@(_ZN7cutlass13device_kernelIN5flash11enable_sm90INS1_16FlashAttnFwdSm90INS1_25CollectiveMainloopFwdSm90ILi2EN4cute5tupleIJNS5_1CILi1EEES8_S8_EEENS6_IJNS7_ILi128EEENS7_ILi96EEENS7_ILi64EEEEEELi256ENS_6half_tEfNS_4arch4Sm90ELb0ELb1ELb0ELb0ELb1ELb0ELb1ELb1ELb0ELb1ELb1ELb0EEENS1_21CollectiveEpilogueFwdINS6_IJSA_NS7_ILi256EEESB_EEES9_SE_SG_Li256ELb0ELb1ELb1ELb0EEENS1_19SingleTileSchedulerILb0ELb1ELb1ELi128EEEEEEEEEvNT_6ParamsE)
        /*05d8*/ 	.word	0x00000000


	//----- nvinfo : EIATTR_MIN_STACK_SIZE
	.align		4
.L_260:
        /*05dc*/ 	.byte	0x04, 0x12
        /*05de*/ 	.short	(.L_262 - .L_261)
	.align		4
.L_261:
        /*05e0*/ 	.word	index@(_ZN7cutlass13device_kernelIN5flash11enable_sm90INS1_16FlashAttnFwdSm90INS1_25CollectiveMainloopFwdSm90ILi2EN4cute5tupleIJNS5_1CILi1EEES8_S8_EEENS6_IJNS7_ILi128EEENS7_ILi96EEENS7_ILi64EEEEEELi256ENS_6half_tEfNS_4arch4Sm90ELb0ELb1ELb0ELb1ELb1ELb0ELb0ELb1ELb0ELb1ELb1ELb0EEENS1_21CollectiveEpilogueFwdINS6_IJSA_NS7_ILi256EEESB_EEES9_SE_SG_Li256ELb1ELb1ELb1ELb0EEENS1_36VarlenDynamicPersistentTileSchedulerILi128ELi96ELi256ELi128ELb1ELb1ELb1ELb1ELb0ELb1EEEEEEEEEvNT_6ParamsE)
        /*05e4*/ 	.word	0x00000000


	//----- nvinfo : EIATTR_MIN_STACK_SIZE
	.align		4
.L_262:
        /*05e8*/ 	.byte	0x04, 0x12
        /*05ea*/ 	.short	(.L_264 - .L_263)
	.align		4
.L_263:
        /*05ec*/ 	.word	index@(_ZN7cutlass13device_kernelIN5flash11enable_sm90INS1_16FlashAttnFwdSm90INS1_25CollectiveMainloopFwdSm90ILi2EN4cute5tupleIJNS5_1CILi1EEES8_S8_EEENS6_IJNS7_ILi128EEENS7_ILi96EEENS7_ILi64EEEEEELi256ENS_6half_tEfNS_4arch4Sm90ELb0ELb1ELb0ELb1ELb1ELb1ELb0ELb1ELb0ELb1ELb1ELb0EEENS1_21CollectiveEpilogueFwdINS6_IJSA_NS7_ILi256EEESB_EEES9_SE_SG_Li256ELb1ELb1ELb1ELb0EEENS1_36VarlenDynamicPersistentTileSchedulerILi128ELi96ELi256ELi128ELb1ELb1ELb1ELb1ELb0ELb1EEEEEEEEEvNT_6ParamsE)
        /*05f0*/ 	.word	0x00000000


	//----- nvinfo : EIATTR_MIN_STACK_SIZE
	.align		4
.L_264:
        /*05f4*/ 	.byte	0x04, 0x12
        /*05f6*/ 	.short	(.L_266 - .L_265)
	.align		4
.L_265:
        /*05f8*/ 	.word	index@(_ZN7cutlass13device_kernelIN5flash11enable_sm90INS1_16FlashAttnFwdSm90INS1_25CollectiveMainloopFwdSm90ILi2EN4cute5tupleIJNS5_1CILi1EEES8_S8_EEENS6_IJNS7_ILi128EEENS7_ILi96EEENS7_ILi64EEEEEELi256ENS_6half_tEfNS_4arch4Sm90ELb0ELb1ELb0ELb1ELb1ELb0ELb1ELb1ELb0ELb1ELb1ELb0EEENS1_21CollectiveEpilogueFwdINS6_IJSA_NS7_ILi256EEESB_EEES9_SE_SG_Li256ELb1ELb1ELb1ELb0EEENS1_36VarlenDynamicPersistentTileSchedulerILi128ELi96ELi256ELi128ELb1ELb1ELb1ELb1ELb0ELb1EEEEEEEEEvNT_6ParamsE)
        /*05fc*/ 	.word	0x00000000


	//----- nvinfo : EIATTR_MIN_STACK_SIZE
	.align		4
.L_266:
        /*0600*/ 	.byte	0x04, 0x12
        /*0602*/ 	.short	(.L_268 - .L_267)
	.align		4
.L_267:
        /*0604*/ 	.word	index@(_ZN7cutlass13device_kernelIN5flash11enable_sm90INS1_16FlashAttnFwdSm90INS1_25CollectiveMainloopFwdSm90ILi2EN4cute5tupleIJNS5_1CILi1EEES8_S8_EEENS6_IJNS7_ILi128EEENS7_ILi96EEENS7_ILi64EEEEEELi256ENS_6half_tEfNS_4arch4Sm90ELb0ELb1ELb0ELb1ELb1ELb1ELb1ELb1ELb0ELb1ELb1ELb0EEENS1_21CollectiveEpilogueFwdINS6_IJSA_NS7_ILi256EEESB_EEES9_SE_SG_Li256ELb1ELb1ELb1ELb0EEENS1_36VarlenDynamicPersistentTileSchedulerILi128ELi96ELi256ELi128ELb1ELb1ELb1ELb1ELb0ELb1EEEEEEEEEvNT_6ParamsE)
        /*0608*/ 	.word	0x00000000


	//----- nvinfo : EIATTR_MIN_STACK_SIZE
	.align		4
.L_268:
        /*060c*/ 	.byte	0x04, 0x12
        /*060e*/ 	.short	(.L_270 - .L_269)
	.align		4
.L_269:
        /*0610*/ 	.word	index@(_ZN7cutlass13device_kernelIN5flash11enable_sm90INS1_16FlashAttnFwdSm90INS1_25CollectiveMainloopFwdSm90ILi2EN4cute5tupleIJNS5_1CILi1EEES8_S8_EEENS6_IJNS7_ILi128EEENS7_ILi96EEENS7_ILi64EEEEEELi256ENS_6half_tEfNS_4arch4Sm90ELb1ELb0ELb0ELb0ELb1ELb0ELb0ELb1ELb0ELb1ELb1ELb0EEENS1_21CollectiveEpilogueFwdINS6_IJSA_NS7_ILi256EEESB_EEES9_SE_SG_Li256ELb0ELb1ELb1ELb0EEENS1_19SingleTileSchedulerILb0ELb1ELb1ELi128EEEEEEEEEvNT_6ParamsE)
        /*0614*/ 	.word	0x00000000


	//----- nvinfo : EIATTR_MIN_STACK_SIZE
	.align		4
.L_270:
        /*0618*/ 	.byte	0x04, 0x12
        /*061a*/ 	.short	(.L_272 - .L_271)
	.align		4
.L_271:
        /*061c*/ 	.word	index@(_ZN7cutlass13device_kernelIN5flash11enable_sm90INS1_16FlashAttnFwdSm90INS1_25CollectiveMainloopFwdSm90ILi2EN4cute5tupleIJNS5_1CILi1EEES8_S8_EEENS6_IJNS7_ILi128EEENS7_ILi96EEENS7_ILi64EEEEEELi256ENS_6half_tEfNS_4arch4Sm90ELb1ELb0ELb0ELb0ELb1ELb0ELb1ELb1ELb0ELb1ELb1ELb0EEENS1_21CollectiveEpilogueFwdINS6_IJSA_NS7_ILi256EEESB_EEES9_SE_SG_Li256ELb0ELb1ELb1ELb0EEENS1_19SingleTileSchedulerILb0ELb1ELb1ELi128EEEEEEEEEvNT_6ParamsE)
        /*0620*/ 	.word	0x00000000


	//----- nvinfo : EIATTR_MIN_STACK_SIZE
	.align		4
.L_272:
        /*0624*/ 	.byte	0x04, 0x12
        /*0626*/ 	.short	(.L_274 - .L_273)
	.align		4
.L_273:
        /*0628*/ 	.word	index@(_ZN7cutlass13device_kernelIN5flash11enable_sm90INS1_16FlashAttnFwdSm90INS1_25CollectiveMainloopFwdSm90ILi2EN4cute5tupleIJNS5_1CILi1EEES8_S8_EEENS6_IJNS7_ILi128EEENS7_ILi96EEENS7_ILi64EEEEEELi256ENS_6half_tEfNS_4arch4Sm90ELb1ELb0ELb0ELb1ELb1ELb0ELb0ELb1ELb0ELb1ELb1ELb0EEENS1_21CollectiveEpilogueFwdINS6_IJSA_NS7_ILi256EEESB_EEES9_SE_SG_Li256ELb1ELb1ELb1ELb0EEENS1_36VarlenDynamicPersistentTileSchedulerILi128ELi96ELi256ELi128ELb1ELb1ELb1ELb1ELb1ELb1EEEEEEEEEvNT_6ParamsE)
        /*062c*/ 	.word	0x00000000


	//----- nvinfo : EIATTR_MIN_STACK_SIZE
	.align		4
.L_274:
        /*0630*/ 	.byte	0x04, 0x12
        /*0632*/ 	.short	(.L_276 - .L_275)
	.align		4
.L_275:
        /*0634*/ 	.word	index@(_ZN7cutlass13device_kernelIN5flash11enable_sm90INS1_16FlashAttnFwdSm90INS1_25CollectiveMainloopFwdSm90ILi2EN4cute5tupleIJNS5_1CILi1EEES8_S8_EEENS6_IJNS7_ILi128EEENS7_ILi96EEENS7_ILi64EEEEEELi256ENS_6half_tEfNS_4arch4Sm90ELb1ELb0ELb0ELb1ELb1ELb1ELb0ELb1ELb0ELb1ELb1ELb0EEENS1_21CollectiveEpilogueFwdINS6_IJSA_NS7_ILi256EEESB_EEES9_SE_SG_Li256ELb1ELb1ELb1ELb0EEENS1_36VarlenDynamicPersistentTileSchedulerILi128ELi96ELi256ELi128ELb1ELb1ELb1ELb1ELb1ELb1EEEEEEEEEvNT_6ParamsE)
        /*0638*/ 	.word	0x00000000


	//----- nvinfo : EIATTR_MIN_STACK_SIZE
	.align		4
.L_276:
        /*063c*/ 	.byte	0x04, 0x12
        /*063e*/ 	.short	(.L_278 - .L_277)
	.align		4
.L_277:
        /*0640*/ 	.word	index@(_ZN7cutlass13device_kernelIN5flash11enable_sm90INS1_16FlashAttnFwdSm90INS1_25CollectiveMainloopFwdSm90ILi2EN4cute5tupleIJNS5_1CILi1EEES8_S8_EEENS6_IJNS7_ILi128EEENS7_ILi96EEENS7_ILi64EEEEEELi256ENS_6half_tEfNS_4arch4Sm90ELb1ELb0ELb0ELb1ELb1ELb0ELb1ELb1ELb0ELb1ELb1ELb0EEENS1_21CollectiveEpilogueFwdINS6_IJSA_NS7_ILi256EEESB_EEES9_SE_SG_Li256ELb1ELb1ELb1ELb0EEENS1_36VarlenDynamicPersistentTileSchedulerILi128ELi96ELi256ELi128ELb1ELb1ELb1ELb1ELb1ELb1EEEEEEEEEvNT_6ParamsE)
        /*0644*/ 	.word	0x00000000


	//----- nvinfo : EIATTR_MIN_STACK_SIZE
	.align		4
.L_278:
        /*0648*/ 	.byte	0x04, 0x12
        /*064a*/ 	.short	(.L_280 - .L_279)
	.align		4
.L_279:
        /*064c*/ 	.word	index@(_ZN7cutlass13device_kernelIN5flash11enable_sm90INS1_16FlashAttnFwdSm90INS1_25CollectiveMainloopFwdSm90ILi2EN4cute5tupleIJNS5_1CILi1EEES8_S8_EEENS6_IJNS7_ILi128EEENS7_ILi96EEENS7_ILi64EEEEEELi256ENS_6half_tEfNS_4arch4Sm90ELb1ELb0ELb0ELb1ELb1ELb1ELb1ELb1ELb0ELb1ELb1ELb0EEENS1_21CollectiveEpilogueFwdINS6_IJSA_NS7_ILi256EEESB_EEES9_SE_SG_Li256ELb1ELb1ELb1ELb0EEENS1_36VarlenDynamicPersistentTileSchedulerILi128ELi96ELi256ELi128ELb1ELb1ELb1ELb1ELb1ELb1EEEEEEEEEvNT_6ParamsE)
        /*0650*/ 	.word	0x00000000
.L_280:


//--------------------- .nv.compat                --------------------------
	.section	.nv.compat,"",@"SHT_CUDA_COMPAT_INFO"
	.align	4
        /*0000*/ 	.byte	0x02, 0x09, 0x01, 0x00, 0x02, 0x02, 0x01, 0x00, 0x02, 0x05, 0x05, 0x00, 0x03, 0x07, 0x01, 0x01
        /*0010*/ 	.byte	0x02, 0x03, 0x00, 0x00, 0x02, 0x06, 0x01, 0x00, 0x04, 0x0b, 0x08, 0x00, 0x00, 0x00, 0x00, 0x00
        /*0020*/ 	.byte	0x00, 0x00, 0x00, 0x00


//--------------------- .nv.info._ZN7cutlass13device_kernelIN5flash11enable_sm90INS1_16FlashAttnFwdSm90INS1_25CollectiveMainloopFwdSm90ILi2EN4cute5tupleIJNS5_1CILi1EEES8_S8_EEENS6_IJNS7_ILi128EEENS7_ILi96EEENS7_ILi192EEEEEELi128ENS_6half_tEfNS_4arch4Sm90ELb0ELb0ELb0ELb0ELb1ELb0ELb0ELb1ELb1ELb1ELb1ELb0EEENS1_21CollectiveEpilogueFwdINS6_IJSA_SA_SB_EEES9_SE_SG_Li256ELb0ELb1ELb1ELb0EEENS1_19SingleTileSchedulerILb0ELb1ELb1ELi128EEEEEEEEEvNT_6ParamsE --------------------------
	.section	.nv.info._ZN7cutlass13device_kernelIN5flash11enable_sm90INS1_16FlashAttnFwdSm90INS1_25CollectiveMainloopFwdSm90ILi2EN4cute5tupleIJNS5_1CILi1EEES8_S8_EEENS6_IJNS7_ILi128EEENS7_ILi96EEENS7_ILi192EEEEEELi128ENS_6half_tEfNS_4arch4Sm90ELb0ELb0ELb0ELb0ELb1ELb0ELb0ELb1ELb1ELb1ELb1ELb0EEENS1_21CollectiveEpilogueFwdINS6_IJSA_SA_SB_EEES9_SE_SG_Li256ELb0ELb1ELb1ELb0EEENS1_19SingleTileSchedulerILb0ELb1ELb1ELi128EEEEEEEEEvNT_6ParamsE,"",@"SHT_CUDA_INFO"
	.sectionflags	@""
	.align	4


	//----- nvinfo : EIATTR_CUDA_API_VERSION
	.align		4
        /*0000*/ 	.byte	0x04, 0x37
        /*0002*/ 	.short	(.L_282 - .L_281)
.L_281:
        /*0004*/ 	.word	0x00000082


	//----- nvinfo : EIATTR_KPARAM_INFO
	.align		4
.L_282:
        /*0008*/ 	.byte	0x04, 0x17
        /*000a*/ 	.short	(.L_284 - .L_283)
.L_283:
        /*000c*/ 	.word	0x00000000
        /*0010*/ 	.short	0x0000
        /*0012*/ 	.short	0x0000
        /*0014*/ 	.byte	0x00, 0xf0, 0x01, 0x28


	//----- nvinfo : EIATTR_SPARSE_MMA_MASK
	.align		4
.L_284:
        /*0018*/ 	.byte	0x03, 0x50
        /*001a*/ 	.short	0x0000


	//----- nvinfo : EIATTR_MAXREG_COUNT
	.align		4
        /*001c*/ 	.byte	0x03, 0x1b
        /*001e*/ 	.short	0x00a8


	//----- nvinfo : EIATTR_MERCURY_ISA_VERSION
	.align		4
        /*0020*/ 	.byte	0x03, 0x5f
        /*0022*/ 	.short	0x0101


	//----- nvinfo : EIATTR_VRC_CTA_INIT_COUNT
	.align		4
        /*0024*/ 	.byte	0x02, 0x4a
	.zero		1
	.zero		1


	//----- nvinfo : EIATTR_EXIT_INSTR_OFFSETS
	.align		4
        /*0028*/ 	.byte	0x04, 0x1c
        /*002a*/ 	.short	(.L_286 - .L_285)


	//   ....[0]....
.L_285:
        /*002c*/ 	.word	0x00000010


	//----- nvinfo : EIATTR_MAX_THREADS
	.align		4
.L_286:
        /*0030*/ 	.byte	0x04, 0x05
        /*0032*/ 	.short	(.L_288 - .L_287)
.L_287:
        /*0034*/ 	.word	0x00000180
        /*0038*/ 	.word	0x00000001
        /*003c*/ 	.word	0x00000001


	//----- nvinfo : EIATTR_CBANK_PARAM_SIZE
	.align		4
.L_288:
        /*0040*/ 	.byte	0x03, 0x19
        /*0042*/ 	.short	0x0a00


	//----- nvinfo : EIATTR_PARAM_CBANK
	.align		4
        /*0044*/ 	.byte	0x04, 0x0a
        /*0046*/ 	.short	(.L_290 - .L_289)
	.align		4
.L_289:
        /*0048*/ 	.word	index@(.nv.constant0._ZN7cutlass13device_kernelIN5flash11enable_sm90INS1_16FlashAttnFwdSm90INS1_25CollectiveMainloopFwdSm90ILi2EN4cute5tupleIJNS5_1CILi1EEES8_S8_EEENS6_IJNS7_ILi128EEENS7_ILi96EEENS7_ILi192EEEEEELi128ENS_6half_tEfNS_4arch4Sm90ELb0ELb0ELb0ELb0ELb1ELb0ELb0ELb1ELb1ELb1ELb1ELb0EEENS1_21CollectiveEpilogueFwdINS6_IJSA_SA_SB_EEES9_SE_SG_Li256ELb0ELb1ELb1ELb0EEENS1_19SingleTileSchedulerILb0ELb1ELb1ELi128EEEEEEEEEvNT_6ParamsE)
        /*004c*/ 	.short	0x0380
        /*004e*/ 	.short	0x0a00


	//----- nvinfo : EIATTR_SW_WAR
	.align		4
.L_290:
        /*0050*/ 	.byte	0x04, 0x36
        /*0052*/ 	.short	(.L_292 - .L_291)
.L_291:
        /*0054*/ 	.word	0x00000008
.L_292:


//--------------------- .nv.info._ZN7cutlass13device_kernelIN5flash11enable_sm90INS1_16FlashAttnFwdSm90INS1_25CollectiveMainloopFwdSm90ILi2EN4cute5tupleIJNS5_1CILi1EEES8_S8_EEENS6_IJNS7_ILi128EEENS7_ILi96EEENS7_ILi192EEEEEELi128ENS_6half_tEfNS_4arch4Sm90ELb0ELb0ELb0ELb1ELb1ELb0ELb0ELb1ELb1ELb1ELb1ELb0EEENS1_21CollectiveEpilogueFwdINS6_IJSA_SA_SB_EEES9_SE_SG_Li256ELb1ELb1ELb1ELb0EEENS1_36VarlenDynamicPersistentTileSchedulerILi128ELi96ELi256ELi128ELb1ELb1ELb1ELb0ELb1ELb1EEEEEEEEEvNT_6ParamsE --------------------------
	.section	.nv.info._ZN7cutlass13device_kernelIN5flash11enable_sm90INS1_16FlashAttnFwdSm90INS1_25CollectiveMainloopFwdSm90ILi2EN4cute5tupleIJNS5_1CILi1EEES8_S8_EEENS6_IJNS7_ILi128EEENS7_ILi96EEENS7_ILi192EEEEEELi128ENS_6half_tEfNS_4arch4Sm90ELb0ELb0ELb0ELb1ELb1ELb0ELb0ELb1ELb1ELb1ELb1ELb0EEENS1_21CollectiveEpilogueFwdINS6_IJSA_SA_SB_EEES9_SE_SG_Li256ELb1ELb1ELb1ELb0EEENS1_36VarlenDynamicPersistentTileSchedulerILi128ELi96ELi256ELi128ELb1ELb1ELb1ELb0ELb1ELb1EEEEEEEEEvNT_6ParamsE,"",@"SHT_CUDA_INFO"
	.sectionflags	@""
	.align	4


	//----- nvinfo : EIATTR_CUDA_API_VERSION
	.align		4
        /*0000*/ 	.byte	0x04, 0x37
        /*0002*/ 	.short	(.L_294 - .L_293)
.L_293:
        /*0004*/ 	.word	0x00000082


	//----- nvinfo : EIATTR_KPARAM_INFO
	.align		4
.L_294:
        /*0008*/ 	.byte	0x04, 0x17
        /*000a*/ 	.short	(.L_296 - .L_295)
.L_295:
        /*000c*/ 	.word	0x00000000
        /*0010*/ 	.short	0x0000
        /*0012*/ 	.short	0x0000
        /*0014*/ 	.byte	0x00, 0xf0, 0x01, 0x2a


	//----- nvinfo : EIATTR_SPARSE_MMA_MASK
	.align		4
.L_296:
        /*0018*/ 	.byte	0x03, 0x50
        /*001a*/ 	.short	0x0000


	//----- nvinfo : EIATTR_MAXREG_COUNT
	.align		4
        /*001c*/ 	.byte	0x03, 0x1b
        /*001e*/ 	.short	0x00a8


	//----- nvinfo : EIATTR_MERCURY_ISA_VERSION
	.align		4
        /*0020*/ 	.byte	0x03, 0x5f
        /*0022*/ 	.short	0x0101


	//----- nvinfo : EIATTR_VRC_CTA_INIT_COUNT
	.align		4
        /*0024*/ 	.byte	0x02, 0x4a
	.zero		1
	.zero		1


	//----- nvinfo : EIATTR_EXIT_INSTR_OFFSETS
	.align		4
        /*0028*/ 	.byte	0x04, 0x1c
        /*002a*/ 	.short	(.L_298 - .L_297)


	//   ....[0]....
.L_297:
        /*002c*/ 	.word	0x00000010


	//----- nvinfo : EIATTR_MAX_THREADS
	.align		4
.L_298:
        /*0030*/ 	.byte	0x04, 0x05
        /*0032*/ 	.short	(.L_300 - .L_299)
.L_299:
        /*0034*/ 	.word	0x00000180
        /*0038*/ 	.word	0x00000001
        /*003c*/ 	.word	0x00000001


	//----- nvinfo : EIATTR_CBANK_PARAM_SIZE
	.align		4
.L_300:
        /*0040*/ 	.byte	0x03, 0x19
        /*0042*/ 	.short	0x0a80


	//----- nvinfo : EIATTR_PARAM_CBANK
	.align		4
        /*0044*/ 	.byte	0x04, 0x0a
        /*0046*/ 	.short	(.L_302 - .L_301)
	.align		4
.L_301:
        /*0048*/ 	.word	index@(.nv.constant0._ZN7cutlass13device_kernelIN5flash11enable_sm90INS1_16FlashAttnFwdSm90INS1_25CollectiveMainloopFwdSm90ILi2EN4cute5tupleIJNS5_1CILi1EEES8_S8_EEENS6_IJNS7_ILi128EEENS7_ILi96EEENS7_ILi192EEEEEELi128ENS_6half_tEfNS_4arch4Sm90ELb0ELb0ELb0ELb1ELb1ELb0ELb0ELb1ELb1ELb1ELb1ELb0EEENS1_21CollectiveEpilogueFwdINS6_IJSA_SA_SB_EEES9_SE_SG_Li256ELb1ELb1ELb1ELb0EEENS1_36VarlenDynamicPersistentTileSchedulerILi128ELi96ELi256ELi128ELb1ELb1ELb1ELb0ELb1ELb1EEEEEEEEEvNT_6ParamsE)
        /*004c*/ 	.short	0x0380
        /*004e*/ 	.short	0x0a80


	//----- nvinfo : EIATTR_SW_WAR
	.align		4
.L_302:
        /*0050*/ 	.byte	0x04, 0x36
        /*0052*/ 	.short	(.L_304 - .L_303)
.L_303:
        /*0054*/ 	.word	0x00000008
.L_304:


//--------------------- .nv.info._ZN7cutlass13device_kernelIN5flash11enable_sm90INS1_16FlashAttnFwdSm90INS1_25CollectiveMainloopFwdSm90ILi2EN4cute5tupleIJNS5_1CILi1EEES8_S8_EEENS6_IJNS7_ILi128EEENS7_ILi96EEENS7_ILi192EEEEEELi128ENS_6half_tEfNS_4arch4Sm90ELb0ELb0ELb0ELb1ELb1ELb1ELb0ELb1ELb1ELb1ELb1ELb0EEENS1_21CollectiveEpilogueFwdINS6_IJSA_SA_SB_EEES9_SE_SG_Li256ELb1ELb1ELb1ELb0EEENS1_36VarlenDynamicPersistentTileSchedulerILi128ELi96ELi256ELi128ELb1ELb1ELb1ELb0ELb1ELb1EEEEEEEEEvNT_6ParamsE --------------------------
	.section	.nv.info._ZN7cutlass13device_kernelIN5flash11enable_sm90INS1_16FlashAttnFwdSm90INS1_25CollectiveMainloopFwdSm90ILi2EN4cute5tupleIJNS5_1CILi1EEES8_S8_EEENS6_IJNS7_ILi128EEENS7_ILi96EEENS7_ILi192EEEEEELi128ENS_6half_tEfNS_4arch4Sm90ELb0ELb0ELb0ELb1ELb1ELb1ELb0ELb1ELb1ELb1ELb1ELb0EEENS1_21CollectiveEpilogueFwdINS6_IJSA_SA_SB_EEES9_SE_SG_Li256ELb1ELb1ELb1ELb0EEENS1_36VarlenDynamicPersistentTileSchedulerILi128ELi96ELi256ELi128ELb1ELb1ELb1ELb0ELb1ELb1EEEEEEEEEvNT_6ParamsE,"",@"SHT_CUDA_INFO"
	.sectionflags	@""
	.align	4


	//----- nvinfo : EIATTR_CUDA_API_VERSION
	.align		4
        /*0000*/ 	.byte	0x04, 0x37
        /*0002*/ 	.short	(.L_306 - .L_305)
.L_305:
        /*0004*/ 	.word	0x00000082


	//----- nvinfo : EIATTR_KPARAM_INFO
	.align		4
.L_306:
        /*0008*/ 	.byte	0x04, 0x17
        /*000a*/ 	.short	(.L_308 - .L_307)
.L_307:
        /*000c*/ 	.word	0x00000000
        /*0010*/ 	.short	0x0000
        /*0012*/ 	.short	0x0000
        /*0014*/ 	.byte	0x00, 0xf0, 0x01, 0x2a


	//----- nvinfo : EIATTR_SPARSE_MMA_MASK
	.align		4
.L_308:
        /*0018*/ 	.byte	0x03, 0x50
        /*001a*/ 	.short	0x0000


	//----- nvinfo : EIATTR_MAXREG_COUNT
	.align		4
        /*001c*/ 	.byte	0x03, 0x1b
        /*001e*/ 	.short	0x00a8


	//----- nvinfo : EIATTR_MERCURY_ISA_VERSION
	.align		4
        /*0020*/ 	.byte	0x03, 0x5f
        /*0022*/ 	.short	0x0101


	//----- nvinfo : EIATTR_VRC_CTA_INIT_COUNT
	.align		4
        /*0024*/ 	.byte	0x02, 0x4a
	.zero		1
	.zero		1


	//----- nvinfo : EIATTR_EXIT_INSTR_OFFSETS
	.align		4
        /*0028*/ 	.byte	0x04, 0x1c
        /*002a*/ 	.short	(.L_310 - .L_309)


	//   ....[0]....
.L_309:
        /*002c*/ 	.word	0x00000010


	//----- nvinfo : EIATTR_MAX_THREADS
	.align		4
.L_310:
        /*0030*/ 	.byte	0x04, 0x05
        /*0032*/ 	.short	(.L_312 - .L_311)
.L_311:
        /*0034*/ 	.word	0x00000180
        /*0038*/ 	.word	0x00000001
        /*003c*/ 	.word	0x00000001


	//----- nvinfo : EIATTR_CBANK_PARAM_SIZE
	.align		4
.L_312:
        /*0040*/ 	.byte	0x03, 0x19
        /*0042*/ 	.short	0x0a80


	//----- nvinfo : EIATTR_PARAM_CBANK
	.align		4
        /*0044*/ 	.byte	0x04, 0x0a
        /*0046*/ 	.short	(.L_314 - .L_313)
	.align		4
.L_313:
        /*0048*/ 	.word	index@(.nv.constant0._ZN7cutlass13device_kernelIN5flash11enable_sm90INS1_16FlashAttnFwdSm90INS1_25CollectiveMainloopFwdSm90ILi2EN4cute5tupleIJNS5_1CILi1EEES8_S8_EEENS6_IJNS7_ILi128EEENS7_ILi96EEENS7_ILi192EEEEEELi128ENS_6half_tEfNS_4arch4Sm90ELb0ELb0ELb0ELb1ELb1ELb1ELb0ELb1ELb1ELb1ELb1ELb0EEENS1_21CollectiveEpilogueFwdINS6_IJSA_SA_SB_EEES9_SE_SG_Li256ELb1ELb1ELb1ELb0EEENS1_36VarlenDynamicPersistentTileSchedulerILi128ELi96ELi256ELi128ELb1ELb1ELb1ELb0ELb1ELb1EEEEEEEEEvNT_6ParamsE)
        /*004c*/ 	.short	0x0380
        /*004e*/ 	.short	0x0a80


	//----- nvinfo : EIATTR_SW_WAR
	.align		4
.L_314:
        /*0050*/ 	.byte	0x04, 0x36
        /*0052*/ 	.short	(.L_316 - .L_315)
.L_315:
        /*0054*/ 	.word	0x00000008
.L_316:


//--------------------- .nv.info._ZN7cutlass13device_kernelIN5flash11enable_sm90INS1_16FlashAttnFwdSm90INS1_25CollectiveMainloopFwdSm90ILi2EN4cute5tupleIJNS5_1CILi1EEES8_S8_EEENS6_IJNS7_ILi128EEENS7_ILi96EEENS7_ILi192EEEEEELi128ENS_6half_tEfNS_4arch4Sm90ELb0ELb1ELb0ELb0ELb1ELb0ELb0ELb1ELb1ELb1ELb1ELb0EEENS1_21CollectiveEpilogueFwdINS6_IJSA_SA_SB_EEES9_SE_SG_Li256ELb0ELb1ELb1ELb0EEENS1_19SingleTileSchedulerILb0ELb1ELb1ELi128EEEEEEEEEvNT_6ParamsE --------------------------
	.section	.nv.info._ZN7cutlass13device_kernelIN5flash11enable_sm90INS1_16FlashAttnFwdSm90INS1_25CollectiveMainloopFwdSm90ILi2EN4cute5tupleIJNS5_1CILi1EEES8_S8_EEENS6_IJNS7_ILi128EEENS7_ILi96EEENS7_ILi192EEEEEELi128ENS_6half_tEfNS_4arch4Sm90ELb0ELb1ELb0ELb0ELb1ELb0ELb0ELb1ELb1ELb1ELb1ELb0EEENS1_21CollectiveEpilogueFwdINS6_IJSA_SA_SB_EEES9_SE_SG_Li256ELb0ELb1ELb1ELb0EEENS1_19SingleTileSchedulerILb0ELb1ELb1ELi128EEEEEEEEEvNT_6ParamsE,"",@"SHT_CUDA_INFO"
	.sectionflags	@""
	.align	4


	//----- nvinfo : EIATTR_CUDA_API_VERSION
	.align		4
        /*0000*/ 	.byte	0x04, 0x37
        /*0002*/ 	.short	(.L_318 - .L_317)
.L_317:
        /*0004*/ 	.word	0x00000082


	//----- nvinfo : EIATTR_KPARAM_INFO
	.align		4
.L_318:
        /*0008*/ 	.byte	0x04, 0x17
        /*000a*/ 	.short	(.L_320 - .L_319)
.L_319:
        /*000c*/ 	.word	0x00000000
        /*0010*/ 	.short	0x0000
        /*0012*/ 	.short	0x0000
        /*0014*/ 	.byte	0x00, 0xf0, 0x01, 0x28


	//----- nvinfo : EIATTR_SPARSE_MMA_MASK
	.align		4
.L_320:
        /*0018*/ 	.byte	0x03, 0x50
        /*001a*/ 	.short	0x0000


	//----- nvinfo : EIATTR_MAXREG_COUNT
	.align		4
        /*001c*/ 	.byte	0x03, 0x1b
        /*001e*/ 	.short	0x00a8


	//----- nvinfo : EIATTR_MERCURY_ISA_VERSION
	.align		4
        /*0020*/ 	.byte	0x03, 0x5f
        /*0022*/ 	.short	0x0101


	//----- nvinfo : EIATTR_VRC_CTA_INIT_COUNT
	.align		4
        /*0024*/ 	.byte	0x02, 0x4a
	.zero		1
	.zero		1


	//----- nvinfo : EIATTR_EXIT_INSTR_OFFSETS
	.align		4
        /*0028*/ 	.byte	0x04, 0x1c
        /*002a*/ 	.short	(.L_322 - .L_321)


	//   ....[0]....
.L_321:
        /*002c*/ 	.word	0x00000010


	//----- nvinfo : EIATTR_MAX_THREADS
	.align		4
.L_322:
        /*0030*/ 	.byte	0x04, 0x05
        /*0032*/ 	.short	(.L_324 - .L_323)
.L_323:
        /*0034*/ 	.word	0x00000180
        /*0038*/ 	.word	0x00000001
        /*003c*/ 	.word	0x00000001


	//----- nvinfo : EIATTR_CBANK_PARAM_SIZE
	.align		4
.L_324:
        /*0040*/ 	.byte	0x03, 0x19
        /*0042*/ 	.short	0x0a00


	//----- nvinfo : EIATTR_PARAM_CBANK
	.align		4
        /*0044*/ 	.byte	0x04, 0x0a
        /*0046*/ 	.short	(.L_326 - .L_325)
	.align		4
.L_325:
        /*0048*/ 	.word	index@(.nv.constant0._ZN7cutlass13device_kernelIN5flash11enable_sm90INS1_16FlashAttnFwdSm90INS1_25CollectiveMainloopFwdSm90ILi2EN4cute5tupleIJNS5_1CILi1EEES8_S8_EEENS6_IJNS7_ILi128EEENS7_ILi96EEENS7_ILi192EEEEEELi128ENS_6half_tEfNS_4arch4Sm90ELb0ELb1ELb0ELb0ELb1ELb0ELb0ELb1ELb1ELb1ELb1ELb0EEENS1_21CollectiveEpilogueFwdINS6_IJSA_SA_SB_EEES9_SE_SG_Li256ELb0ELb1ELb1ELb0EEENS1_19SingleTileSchedulerILb0ELb1ELb1ELi128EEEEEEEEEvNT_6ParamsE)
        /*004c*/ 	.short	0x0380
        /*004e*/ 	.short	0x0a00


	//----- nvinfo : EIATTR_SW_WAR
	.align		4
.L_326:
        /*0050*/ 	.byte	0x04, 0x36
        /*0052*/ 	.short	(.L_328 - .L_327)
.L_327:
        /*0054*/ 	.word	0x00000008
.L_328:


//--------------------- .nv.info._ZN7cutlass13device_kernelIN5flash11enable_sm90INS1_16FlashAttnFwdSm90INS1_25CollectiveMainloopFwdSm90ILi2EN4cute5tupleIJNS5_1CILi1EEES8_S8_EEENS6_IJNS7_ILi128EEENS7_ILi96EEENS7_ILi192EEEEEELi128ENS_6half_tEfNS_4arch4Sm90ELb0ELb1ELb0ELb1ELb1ELb0ELb0ELb1ELb1ELb1ELb1ELb0EEENS1_21CollectiveEpilogueFwdINS6_IJSA_SA_SB_EEES9_SE_SG_Li256ELb1ELb1ELb1ELb0EEENS1_36VarlenDynamicPersistentTileSchedulerILi128ELi96ELi256ELi128ELb1ELb1ELb1ELb1ELb0ELb1EEEEEEEEEvNT_6ParamsE --------------------------
	.section	.nv.info._ZN7cutlass13device_kernelIN5flash11enable_sm90INS1_16FlashAttnFwdSm90INS1_25CollectiveMainloopFwdSm90ILi2EN4cute5tupleIJNS5_1CILi1EEES8_S8_EEENS6_IJNS7_ILi128EEENS7_ILi96EEENS7_ILi192EEEEEELi128ENS_6half_tEfNS_4arch4Sm90ELb0ELb1ELb0ELb1ELb1ELb0ELb0ELb1ELb1ELb1ELb1ELb0EEENS1_21CollectiveEpilogueFwdINS6_IJSA_SA_SB_EEES9_SE_SG_Li256ELb1ELb1ELb1ELb0EEENS1_36VarlenDynamicPersistentTileSchedulerILi128ELi96ELi256ELi128ELb1ELb1ELb1ELb1ELb0ELb1EEEEEEEEEvNT_6ParamsE,"",@"SHT_CUDA_INFO"
	.sectionflags	@""
	.align	4


	//----- nvinfo : EIATTR_CUDA_API_VERSION
	.align		4
        /*0000*/ 	.byte	0x04, 0x37
        /*0002*/ 	.short	(.L_330 - .L_329)
.L_329:
        /*0004*/ 	.word	0x00000082


	//----- nvinfo : EIATTR_KPARAM_INFO
	.align		4
.L_330:
        /*0008*/ 	.byte	0x04, 0x17
        /*000a*/ 	.short	(.L_332 - .L_331)
.L_331:
        /*000c*/ 	.word	0x00000000
        /*0010*/ 	.short	0x0000
        /*0012*/ 	.short	0x0000
        /*0014*/ 	.byte	0x00, 0xf0, 0x01, 0x2a


	//----- nvinfo : EIATTR_SPARSE_MMA_MASK
	.align		4
.L_332:
        /*0018*/ 	.byte	0x03, 0x50
        /*001a*/ 	.short	0x0000


	//----- nvinfo : EIATTR_MAXREG_COUNT
	.align		4
        /*001c*/ 	.byte	0x03, 0x1b
        /*001e*/ 	.short	0x00a8


	//----- nvinfo : EIATTR_MERCURY_ISA_VERSION
	.align		4
        /*0020*/ 	.byte	0x03, 0x5f
        /*0022*/ 	.short	0x0101


	//----- nvinfo : EIATTR_VRC_CTA_INIT_COUNT
	.align		4
        /*0024*/ 	.byte	0x02, 0x4a
	.zero		1
	.zero		1


	//----- nvinfo : EIATTR_EXIT_INSTR_OFFSETS
	.align		4
        /*0028*/ 	.byte	0x04, 0x1c
        /*002a*/ 	.short	(.L_334 - .L_333)


	//   ....[0]....
.L_333:
        /*002c*/ 	.word	0x00000010


	//----- nvinfo : EIATTR_MAX_THREADS
	.align		4
.L_334:
        /*0030*/ 	.byte	0x04, 0x05
        /*0032*/ 	.short	(.L_336 - .L_335)
.L_335:
        /*0034*/ 	.word	0x00000180
        /*0038*/ 	.word	0x00000001
        /*003c*/ 	.word	0x00000001


	//----- nvinfo : EIATTR_CBANK_PARAM_SIZE
	.align		4
.L_336:
        /*0040*/ 	.byte	0x03, 0x19
        /*0042*/ 	.short	0x0a80


	//----- nvinfo : EIATTR_PARAM_CBANK
	.align		4
        /*0044*/ 	.byte	0x04, 0x0a
        /*0046*/ 	.short	(.L_338 - .L_337)
	.align		4
.L_337:
        /*0048*/ 	.word	index@(.nv.constant0._ZN7cutlass13device_kernelIN5flash11enable_sm90INS1_16FlashAttnFwdSm90INS1_25CollectiveMainloopFwdSm90ILi2EN4cute5tupleIJNS5_1CILi1EEES8_S8_EEENS6_IJNS7_ILi128EEENS7_ILi96EEENS7_ILi192EEEEEELi128ENS_6half_tEfNS_4arch4Sm90ELb0ELb1ELb0ELb1ELb1ELb0ELb0ELb1ELb1ELb1ELb1ELb0EEENS1_21CollectiveEpilogueFwdINS6_IJSA_SA_SB_EEES9_SE_SG_Li256ELb1ELb1ELb1ELb0EEENS1_36VarlenDynamicPersistentTileSchedulerILi128ELi96ELi256ELi128ELb1ELb1ELb1ELb1ELb0ELb1EEEEEEEEEvNT_6ParamsE)
        /*004c*/ 	.short	0x0380
        /*004e*/ 	.short	0x0a80


	//----- nvinfo : EIATTR_SW_WAR
	.align		4
.L_338:
        /*0050*/ 	.byte	0x04, 0x36
        /*0052*/ 	.short	(.L_340 - .L_339)
.L_339:
        /*0054*/ 	.word	0x00000008
.L_340:


//--------------------- .nv.info._ZN7cutlass13device_kernelIN5flash11enable_sm90INS1_16FlashAttnFwdSm90INS1_25CollectiveMainloopFwdSm90ILi2EN4cute5tupleIJNS5_1CILi1EEES8_S8_EEENS6_IJNS7_ILi128EEENS7_ILi96EEENS7_ILi192EEEEEELi128ENS_6half_tEfNS_4arch4Sm90ELb0ELb1ELb0ELb1ELb1ELb1ELb0ELb1ELb1ELb1ELb1ELb0EEENS1_21CollectiveEpilogueFwdINS6_IJSA_SA_SB_EEES9_SE_SG_Li256ELb1ELb1ELb1ELb0EEENS1_36VarlenDynamicPersistentTileSchedulerILi128ELi96ELi256ELi128ELb1ELb1ELb1ELb1ELb0ELb1EEEEEEEEEvNT_6ParamsE --------------------------
	.section	.nv.info._ZN7cutlass13device_kernelIN5flash11enable_sm90INS1_16FlashAttnFwdSm90INS1_25CollectiveMainloopFwdSm90ILi2EN4cute5tupleIJNS5_1CILi1EEES8_S8_EEENS6_IJNS7_ILi128EEENS7_ILi96EEENS7_ILi192EEEEEELi128ENS_6half_tEfNS_4arch4Sm90ELb0ELb1ELb0ELb1ELb1ELb1ELb0ELb1ELb1ELb1ELb1ELb0EEENS1_21CollectiveEpilogueFwdINS6_IJSA_SA_SB_EEES9_SE_SG_Li256ELb1ELb1ELb1ELb0EEENS1_36VarlenDynamicPersistentTileSchedulerILi128ELi96ELi256ELi128ELb1ELb1ELb1ELb1ELb0ELb1EEEEEEEEEvNT_6ParamsE,"",@"SHT_CUDA_INFO"
	.sectionflags	@""
	.align	4


	//----- nvinfo : EIATTR_CUDA_API_VERSION
	.align		4
        /*0000*/ 	.byte	0x04, 0x37
        /*0002*/ 	.short	(.L_342 - .L_341)
.L_341:
        /*0004*/ 	.word	0x00000082


	//----- nvinfo : EIATTR_KPARAM_INFO
	.align		4
.L_342:
        /*0008*/ 	.byte	0x04, 0x17
        /*000a*/ 	.short	(.L_344 - .L_343)
.L_343:
        /*000c*/ 	.word	0x00000000
        /*0010*/ 	.short	0x0000
        /*0012*/ 	.short	0x0000
        /*0014*/ 	.byte	0x00, 0xf0, 0x01, 0x2a


	//----- nvinfo : EIATTR_SPARSE_MMA_MASK
	.align		4
.L_344:
        /*0018*/ 	.byte	0x03, 0x50
        /*001a*/ 	.short	0x0000


	//----- nvinfo : EIATTR_MAXREG_COUNT
	.align		4
        /*001c*/ 	.byte	0x03, 0x1b
        /*001e*/ 	.short	0x00a8


	//----- nvinfo : EIATTR_MERCURY_ISA_VERSION
	.align		4
        /*0020*/ 	.byte	0x03, 0x5f
        /*0022*/ 	.short	0x0101


	//----- nvinfo : EIATTR_VRC_CTA_INIT_COUNT
	.align		4
        /*0024*/ 	.byte	0x02, 0x4a
	.zero		1
	.zero		1


	//----- nvinfo : EIATTR_EXIT_INSTR_OFFSETS
	.align		4
        /*0028*/ 	.byte	0x04, 0x1c
        /*002a*/ 	.short	(.L_346 - .L_345)


	//   ....[0]....
.L_345:
        /*002c*/ 	.word	0x00000010


	//----- nvinfo : EIATTR_MAX_THREADS
	.align		4
.L_346:
        /*0030*/ 	.byte	0x04, 0x05
        /*0032*/ 	.short	(.L_348 - .L_347)
.L_347:
        /*0034*/ 	.word	0x00000180
        /*0038*/ 	.word	0x00000001
        /*003c*/ 	.word	0x00000001


	//----- nvinfo : EIATTR_CBANK_PARAM_SIZE
	.align		4
.L_348:
        /*0040*/ 	.byte	0x03, 0x19
        /*0042*/ 	.short	0x0a80


	//----- nvinfo : EIATTR_PARAM_CBANK
	.align		4
        /*0044*/ 	.byte	0x04, 0x0a
        /*0046*/ 	.short	(.L_350 - .L_349)
	.align		4
.L_349:
        /*0048*/ 	.word	index@(.nv.constant0._ZN7cutlass13device_kernelIN5flash11enable_sm90INS1_16FlashAttnFwdSm90INS1_25CollectiveMainloopFwdSm90ILi2EN4cute5tupleIJNS5_1CILi1EEES8_S8_EEENS6_IJNS7_ILi128EEENS7_ILi96EEENS7_ILi192EEEEEELi128ENS_6half_tEfNS_4arch4Sm90ELb0ELb1ELb0ELb1ELb1ELb1ELb0ELb1ELb1ELb1ELb1ELb0EEENS1_21CollectiveEpilogueFwdINS6_IJSA_SA_SB_EEES9_SE_SG_Li256ELb1ELb1ELb1ELb0EEENS1_36VarlenDynamicPersistentTileSchedulerILi128ELi96ELi256ELi128ELb1ELb1ELb1ELb1ELb0ELb1EEEEEEEEEvNT_6ParamsE)
        /*004c*/ 	.short	0x0380
        /*004e*/ 	.short	0x0a80


	//----- nvinfo : EIATTR_SW_WAR
	.align		4
.L_350:
        /*0050*/ 	.byte	0x04, 0x36
        /*0052*/ 	.short	(.L_352 - .L_351)
.L_351:
        /*0054*/ 	.word	0x00000008
.L_352:


//--------------------- .nv.info._ZN7cutlass13device_kernelIN5flash11enable_sm90INS1_16FlashAttnFwdSm90INS1_25CollectiveMainloopFwdSm90ILi2EN4cute5tupleIJNS5_1CILi1EEES8_S8_EEENS6_IJNS7_ILi128EEENS7_ILi96EEENS7_ILi192EEEEEELi128ENS_6half_tEfNS_4arch4Sm90ELb1ELb0ELb0ELb0ELb1ELb0ELb0ELb1ELb1ELb1ELb1ELb0EEENS1_21CollectiveEpilogueFwdINS6_IJSA_SA_SB_EEES9_SE_SG_Li256ELb0ELb1ELb1ELb0EEENS1_19SingleTileSchedulerILb0ELb1ELb1ELi128EEEEEEEEEvNT_6ParamsE --------------------------
	.section	.nv.info._ZN7cutlass13device_kernelIN5flash11enable_sm90INS1_16FlashAttnFwdSm90INS1_25CollectiveMainloopFwdSm90ILi2EN4cute5tupleIJNS5_1CILi1EEES8_S8_EEENS6_IJNS7_ILi128EEENS7_ILi96EEENS7_ILi192EEEEEELi128ENS_6half_tEfNS_4arch4Sm90ELb1ELb0ELb0ELb0ELb1ELb0ELb0ELb1ELb1ELb1ELb1ELb0EEENS1_21CollectiveEpilogueFwdINS6_IJSA_SA_SB_EEES9_SE_SG_Li256ELb0ELb1ELb1ELb0EEENS1_19SingleTileSchedulerILb0ELb1ELb1ELi128EEEEEEEEEvNT_6ParamsE,"",@"SHT_CUDA_INFO"
	.sectionflags	@""
	.align	4


	//----- nvinfo : EIATTR_CUDA_API_VERSION
	.align		4
        /*0000*/ 	.byte	0x04, 0x37
        /*0002*/ 	.short	(.L_354 - .L_353)
.L_353:
        /*0004*/ 	.word	0x00000082


	//----- nvinfo : EIATTR_KPARAM_INFO
	.align		4
.L_354:
        /*0008*/ 	.byte	0x04, 0x17
        /*000a*/ 	.short	(.L_356 - .L_355)
.L_355:
        /*000c*/ 	.word	0x00000000
        /*0010*/ 	.short	0x0000
        /*0012*/ 	.short	0x0000
        /*0014*/ 	.byte	0x00, 0xf0, 0x01, 0x28


	//----- nvinfo : EIATTR_SPARSE_MMA_MASK
	.align		4
.L_356:
        /*0018*/ 	.byte	0x03, 0x50
        /*001a*/ 	.short	0x0000


	//----- nvinfo : EIATTR_MAXREG_COUNT
	.align		4
        /*001c*/ 	.byte	0x03, 0x1b
        /*001e*/ 	.short	0x00a8


	//----- nvinfo : EIATTR_MERCURY_ISA_VERSION
	.align		4
        /*0020*/ 	.byte	0x03, 0x5f
        /*0022*/ 	.short	0x0101


	//----- nvinfo : EIATTR_VRC_CTA_INIT_COUNT
	.align		4
        /*0024*/ 	.byte	0x02, 0x4a
	.zero		1
	.zero		1


	//----- nvinfo : EIATTR_EXIT_INSTR_OFFSETS
	.align		4
        /*0028*/ 	.byte	0x04, 0x1c
        /*002a*/ 	.short	(.L_358 - .L_357)


	//   ....[0]....
.L_357:
        /*002c*/ 	.word	0x00000010


	//----- nvinfo : EIATTR_MAX_THREADS
	.align		4
.L_358:
        /*0030*/ 	.byte	0x04, 0x05
        /*0032*/ 	.short	(.L_360 - .L_359)
.L_359:
        /*0034*/ 	.word	0x00000180
        /*0038*/ 	.word	0x00000001
        /*003c*/ 	.word	0x00000001


	//----- nvinfo : EIATTR_CBANK_PARAM_SIZE
	.align		4
.L_360:
        /*0040*/ 	.byte	0x03, 0x19
        /*0042*/ 	.short	0x0a00


	//----- nvinfo : EIATTR_PARAM_CBANK
	.align		4
        /*0044*/ 	.byte	0x04, 0x0a
        /*0046*/ 	.short	(.L_362 - .L_361)
	.align		4
.L_361:
        /*0048*/ 	.word	index@(.nv.constant0._ZN7cutlass13device_kernelIN5flash11enable_sm90INS1_16FlashAttnFwdSm90INS1_25CollectiveMainloopFwdSm90ILi2EN4cute5tupleIJNS5_1CILi1EEES8_S8_EEENS6_IJNS7_ILi128EEENS7_ILi96EEENS7_ILi192EEEEEELi128ENS_6half_tEfNS_4arch4Sm90ELb1ELb0ELb0ELb0ELb1ELb0ELb0ELb1ELb1ELb1ELb1ELb0EEENS1_21CollectiveEpilogueFwdINS6_IJSA_SA_SB_EEES9_SE_SG_Li256ELb0ELb1ELb1ELb0EEENS1_19SingleTileSchedulerILb0ELb1ELb1ELi128EEEEEEEEEvNT_6ParamsE)
        /*004c*/ 	.short	0x0380
        /*004e*/ 	.short	0x0a00


	//----- nvinfo : EIATTR_SW_WAR
	.align		4
.L_362:
        /*0050*/ 	.byte	0x04, 0x36
        /*0052*/ 	.short	(.L_364 - .L_363)
.L_363:
        /*0054*/ 	.word	0x00000008
.L_364:


//--------------------- .nv.info._ZN7cutlass13device_kernelIN5flash11enable_sm90INS1_16FlashAttnFwdSm90INS1_25CollectiveMainloopFwdSm90ILi2EN4cute5tupleIJNS5_1CILi1EEES8_S8_EEENS6_IJNS7_ILi128EEENS7_ILi96EEENS7_ILi192EEEEEELi128ENS_6half_tEfNS_4arch4Sm90ELb1ELb0ELb0ELb1ELb1ELb0ELb0ELb1ELb1ELb1ELb1ELb0EEENS1_21CollectiveEpilogueFwdINS6_IJSA_SA_SB_EEES9_SE_SG_Li256ELb1ELb1ELb1ELb0EEENS1_36VarlenDynamicPersistentTileSchedulerILi128ELi96ELi256ELi128ELb1ELb1ELb1ELb1ELb1ELb1EEEEEEEEEvNT_6ParamsE --------------------------
	.section	.nv.info._ZN7cutlass13device_kernelIN5flash11enable_sm90INS1_16FlashAttnFwdSm90INS1_25CollectiveMainloopFwdSm90ILi2EN4cute5tupleIJNS5_1CILi1EEES8_S8_EEENS6_IJNS7_ILi128EEENS7_ILi96EEENS7_ILi192EEEEEELi128ENS_6half_tEfNS_4arch4Sm90ELb1ELb0ELb0ELb1ELb1ELb0ELb0ELb1ELb1ELb1ELb1ELb0EEENS1_21CollectiveEpilogueFwdINS6_IJSA_SA_SB_EEES9_SE_SG_Li256ELb1ELb1ELb1ELb0EEENS1_36VarlenDynamicPersistentTileSchedulerILi128ELi96ELi256ELi128ELb1ELb1ELb1ELb1ELb1ELb1EEEEEEEEEvNT_6ParamsE,"",@"SHT_CUDA_INFO"
	.sectionflags	@""
	.align	4


	//----- nvinfo : EIATTR_CUDA_API_VERSION
	.align		4
        /*0000*/ 	.byte	0x04, 0x37
        /*0002*/ 	.short	(.L_366 - .L_365)
.L_365:
        /*0004*/ 	.word	0x00000082


	//----- nvinfo : EIATTR_KPARAM_INFO
	.align		4
.L_366:
        /*0008*/ 	.byte	0x04, 0x17
        /*000a*/ 	.short	(.L_368 - .L_367)
.L_367:
        /*000c*/ 	.word	0x00000000
        /*0010*/ 	.short	0x0000
        /*0012*/ 	.short	0x0000
        /*0014*/ 	.byte	0x00, 0xf0, 0x01, 0x2a


	//----- nvinfo : EIATTR_SPARSE_MMA_MASK
	.align		4
.L_368:
        /*0018*/ 	.byte	0x03, 0x50
        /*001a*/ 	.short	0x0000


	//----- nvinfo : EIATTR_MAXREG_COUNT
	.align		4
        /*001c*/ 	.byte	0x03, 0x1b
        /*001e*/ 	.short	0x00a8


	//----- nvinfo : EIATTR_MERCURY_ISA_VERSION
	.align		4
        /*0020*/ 	.byte	0x03, 0x5f
        /*0022*/ 	.short	0x0101


	//----- nvinfo : EIATTR_VRC_CTA_INIT_COUNT
	.align		4
        /*0024*/ 	.byte	0x02, 0x4a
	.zero		1
	.zero		1


	//----- nvinfo : EIATTR_EXIT_INSTR_OFFSETS
	.align		4
        /*0028*/ 	.byte	0x04, 0x1c
        /*002a*/ 	.short	(.L_370 - .L_369)


	//   ....[0]....
.L_369:
        /*002c*/ 	.word	0x00000010


	//----- nvinfo : EIATTR_MAX_THREADS
	.align		4
.L_370:
        /*0030*/ 	.byte	0x04, 0x05
        /*0032*/ 	.short	(.L_372 - .L_371)
.L_371:
        /*0034*/ 	.word	0x00000180
        /*0038*/ 	.word	0x00000001
        /*003c*/ 	.word	0x00000001


	//----- nvinfo : EIATTR_CBANK_PARAM_SIZE
	.align		4
.L_372:
        /*0040*/ 	.byte	0x03, 0x19
        /*0042*/ 	.short	0x0a80


	//----- nvinfo : EIATTR_PARAM_CBANK
	.align		4
        /*0044*/ 	.byte	0x04, 0x0a
        /*0046*/ 	.short	(.L_374 - .L_373)
	.align		4
.L_373:
        /*0048*/ 	.word	index@(.nv.constant0._ZN7cutlass13device_kernelIN5flash11enable_sm90INS1_16FlashAttnFwdSm90INS1_25CollectiveMainloopFwdSm90ILi2EN4cute5tupleIJNS5_1CILi1EEES8_S8_EEENS6_IJNS7_ILi128EEENS7_ILi96EEENS7_ILi192EEEEEELi128ENS_6half_tEfNS_4arch4Sm90ELb1ELb0ELb0ELb1ELb1ELb0ELb0ELb1ELb1ELb1ELb1ELb0EEENS1_21CollectiveEpilogueFwdINS6_IJSA_SA_SB_EEES9_SE_SG_Li256ELb1ELb1ELb1ELb0EEENS1_36VarlenDynamicPersistentTileSchedulerILi128ELi96ELi256ELi128ELb1ELb1ELb1ELb1ELb1ELb1EEEEEEEEEvNT_6ParamsE)
        /*004c*/ 	.short	0x0380
        /*004e*/ 	.short	0x0a80


	//----- nvinfo : EIATTR_SW_WAR
	.align		4
.L_374:
        /*0050*/ 	.byte	0x04, 0x36
        /*0052*/ 	.short	(.L_376 - .L_375)
.L_375:
        /*0054*/ 	.word	0x00000008
.L_376:


//--------------------- .nv.info._ZN7cutlass13device_kernelIN5flash11enable_sm90INS1_16FlashAttnFwdSm90INS1_25CollectiveMainloopFwdSm90ILi2EN4cute5tupleIJNS5_1CILi1EEES8_S8_EEENS6_IJNS7_ILi128EEENS7_ILi96EEENS7_ILi192EEEEEELi128ENS_6half_tEfNS_4arch4Sm90ELb1ELb0ELb0ELb1ELb1ELb1ELb0ELb1ELb1ELb1ELb1ELb0EEENS1_21CollectiveEpilogueFwdINS6_IJSA_SA_SB_EEES9_SE_SG_Li256ELb1ELb1ELb1ELb0EEENS1_36VarlenDynamicPersistentTileSchedulerILi128ELi96ELi256ELi128ELb1ELb1ELb1ELb1ELb1ELb1EEEEEEEEEvNT_6ParamsE --------------------------
	.section	.nv.info._ZN7cutlass13device_kernelIN5flash11enable_sm90INS1_16FlashAttnFwdSm90INS1_25CollectiveMainloopFwdSm90ILi2EN4cute5tupleIJNS5_1CILi1EEES8_S8_EEENS6_IJNS7_ILi128EEENS7_ILi96EEENS7_ILi192EEEEEELi128ENS_6half_tEfNS_4arch4Sm90ELb1ELb0ELb0ELb1ELb1ELb1ELb0ELb1ELb1ELb1ELb1ELb0EEENS1_21CollectiveEpilogueFwdINS6_IJSA_SA_SB_EEES9_SE_SG_Li256ELb1ELb1ELb1ELb0EEENS1_36VarlenDynamicPersistentTileSchedulerILi128ELi96ELi256ELi128ELb1ELb1ELb1ELb1ELb1ELb1EEEEEEEEEvNT_6ParamsE,"",@"SHT_CUDA_INFO"
	.sectionflags	@""
	.align	4


	//----- nvinfo : EIATTR_CUDA_API_VERSION
	.align		4
        /*0000*/ 	.byte	0x04, 0x37
        /*0002*/ 	.short	(.L_378 - .L_377)
.L_377:
        /*0004*/ 	.word	0x00000082


	//----- nvinfo : EIATTR_KPARAM_INFO
	.align		4
.L_378:
        /*0008*/ 	.byte	0x04, 0x17
        /*000a*/ 	.short	(.L_380 - .L_379)
.L_379:
        /*000c*/ 	.word	0x00000000
        /*0010*/ 	.short	0x0000
        /*0012*/ 	.short	0x0000
        /*0014*/ 	.byte	0x00, 0xf0, 0x01, 0x2a


	//----- nvinfo : EIATTR_SPARSE_MMA_MASK
	.align		4
.L_380:
        /*0018*/ 	.byte	0x03, 0x50
        /*001a*/ 	.short	0x0000


	//----- nvinfo : EIATTR_MAXREG_COUNT
	.align		4
        /*001c*/ 	.byte	0x03, 0x1b
        /*001e*/ 	.short	0x00a8


	//----- nvinfo : EIATTR_MERCURY_ISA_VERSION
	.align		4
        /*0020*/ 	.byte	0x03, 0x5f
        /*0022*/ 	.short	0x0101


	//----- nvinfo : EIATTR_VRC_CTA_INIT_COUNT
	.align		4
        /*0024*/ 	.byte	0x02, 0x4a
	.zero		1
	.zero		1


	//----- nvinfo : EIATTR_EXIT_INSTR_OFFSETS
	.align		4
        /*0028*/ 	.byte	0x04, 0x1c
        /*002a*/ 	.short	(.L_382 - .L_381)


	//   ....[0]....
.L_381:
        /*002c*/ 	.word	0x00000010


	//----- nvinfo : EIATTR_MAX_THREADS
	.align		4
.L_382:
        /*0030*/ 	.byte	0x04, 0x05
        /*0032*/ 	.short	(.L_384 - .L_383)
.L_383:
        /*0034*/ 	.word	0x00000180
        /*0038*/ 	.word	0x00000001
        /*003c*/ 	.word	0x00000001


	//----- nvinfo : EIATTR_CBANK_PARAM_SIZE
	.align		4
.L_384:
        /*0040*/ 	.byte	0x03, 0x19
        /*0042*/ 	.short	0x0a80


	//----- nvinfo : EIATTR_PARAM_CBANK
	.align		4
        /*0044*/ 	.byte	0x04, 0x0a
        /*0046*/ 	.short	(.L_386 - .L_385)
	.align		4
.L_385:
        /*0048*/ 	.word	index@(.nv.constant0._ZN7cutlass13device_kernelIN5flash11enable_sm90INS1_16FlashAttnFwdSm90INS1_25CollectiveMainloopFwdSm90ILi2EN4cute5tupleIJNS5_1CILi1EEES8_S8_EEENS6_IJNS7_ILi128EEENS7_ILi96EEENS7_ILi192EEEEEELi128ENS_6half_tEfNS_4arch4Sm90ELb1ELb0ELb0ELb1ELb1ELb1ELb0ELb1ELb1ELb1ELb1ELb0EEENS1_21CollectiveEpilogueFwdINS6_IJSA_SA_SB_EEES9_SE_SG_Li256ELb1ELb1ELb1ELb0EEENS1_36VarlenDynamicPersistentTileSchedulerILi128ELi96ELi256ELi128ELb1ELb1ELb1ELb1ELb1ELb1EEEEEEEEEvNT_6ParamsE)
        /*004c*/ 	.short	0x0380
        /*004e*/ 	.short	0x0a80


	//----- nvinfo : EIATTR_SW_WAR
	.align		4
.L_386:
        /*0050*/ 	.byte	0x04, 0x36
        /*0052*/ 	.short	(.L_388 - .L_387)
.L_387:
        /*0054*/ 	.word	0x00000008
.L_388:


//--------------------- .nv.info._ZN7cutlass13device_kernelIN5flash11enable_sm90INS1_16FlashAttnFwdSm90INS1_25CollectiveMainloopFwdSm90ILi2EN4cute5tupleIJNS5_1CILi1EEES8_S8_EEENS6_IJNS7_ILi64EEESA_SA_EEELi512ENS_6half_tEfNS_4arch4Sm90ELb0ELb0ELb0ELb0ELb1ELb0ELb0ELb0ELb0ELb1ELb1ELb0EEENS1_21CollectiveEpilogueFwdINS6_IJSA_NS7_ILi512EEESA_EEES9_SC_SE_Li256ELb0ELb1ELb1ELb0EEENS1_19SingleTileSchedulerILb0ELb1ELb1ELi64EEEEEEEEEvNT_6ParamsE --------------------------
	.section	.nv.info._ZN7cutlass13device_kernelIN5flash11enable_sm90INS1_16FlashAttnFwdSm90INS1_25CollectiveMainloopFwdSm90ILi2EN4cute5tupleIJNS5_1CILi1EEES8_S8_EEENS6_IJNS7_ILi64EEESA_SA_EEELi512ENS_6half_tEfNS_4arch4Sm90ELb0ELb0ELb0ELb0ELb1ELb0ELb0ELb0ELb0ELb1ELb1ELb0EEENS1_21CollectiveEpilogueFwdINS6_IJSA_NS7_ILi512EEESA_EEES9_SC_SE_Li256ELb0ELb1ELb1ELb0EEENS1_19SingleTileSchedulerILb0ELb1ELb1ELi64EEEEEEEEEvNT_6ParamsE,"",@"SHT_CUDA_INFO"
	.sectionflags	@""
	.align	4


	//----- nvinfo : EIATTR_CUDA_API_VERSION
	.align		4
        /*0000*/ 	.byte	0x04, 0x37
        /*0002*/ 	.short	(.L_390 - .L_389)
.L_389:
        /*0004*/ 	.word	0x00000082


	//----- nvinfo : EIATTR_KPARAM_INFO
	.align		4
.L_390:
        /*0008*/ 	.byte	0x04, 0x17
        /*000a*/ 	.short	(.L_392 - .L_391)
.L_391:
        /*000c*/ 	.word	0x00000000
        /*0010*/ 	.short	0x0000
        /*0012*/ 	.short	0x0000
        /*0014*/ 	.byte	0x00, 0xf0, 0x01, 0x28


	//----- nvinfo : EIATTR_SPARSE_MMA_MASK
	.align		4
.L_392:
        /*0018*/ 	.byte	0x03, 0x50
        /*001a*/ 	.short	0x0000


	//----- nvinfo : EIATTR_MAXREG_COUNT
	.align		4
        /*001c*/ 	.byte	0x03, 0x1b
        /*001e*/ 	.short	0x00a8


	//----- nvinfo : EIATTR_MERCURY_ISA_VERSION
	.align		4
        /*0020*/ 	.byte	0x03, 0x5f
        /*0022*/ 	.short	0x0101


	//----- nvinfo : EIATTR_VRC_CTA_INIT_COUNT
	.align		4
        /*0024*/ 	.byte	0x02, 0x4a
	.zero		1
	.zero		1


	//----- nvinfo : EIATTR_EXIT_INSTR_OFFSETS
	.align		4
        /*0028*/ 	.byte	0x04, 0x1c
        /*002a*/ 	.short	(.L_394 - .L_393)


	//   ....[0]....
.L_393:
        /*002c*/ 	.word	0x00000010


	//----- nvinfo : EIATTR_MAX_THREADS
	.align		4
.L_394:
        /*0030*/ 	.byte	0x04, 0x05
        /*0032*/ 	.short	(.L_396 - .L_395)
.L_395:
        /*0034*/ 	.word	0x00000180
        /*0038*/ 	.word	0x00000001
        /*003c*/ 	.word	0x00000001


	//----- nvinfo : EIATTR_CBANK_PARAM_SIZE
	.align		4
.L_396:
        /*0040*/ 	.byte	0x03, 0x19
        /*0042*/ 	.short	0x0a00


	//----- nvinfo : EIATTR_PARAM_CBANK
	.align		4
        /*0044*/ 	.byte	0x04, 0x0a
        /*0046*/ 	.short	(.L_398 - .L_397)
	.align		4
.L_397:
        /*0048*/ 	.word	index@(.nv.constant0._ZN7cutlass13device_kernelIN5flash11enable_sm90INS1_16FlashAttnFwdSm90INS1_25CollectiveMainloopFwdSm90ILi2EN4cute5tupleIJNS5_1CILi1EEES8_S8_EEENS6_IJNS7_ILi64EEESA_SA_EEELi512ENS_6half_tEfNS_4arch4Sm90ELb0ELb0ELb0ELb0ELb1ELb0ELb0ELb0ELb0ELb1ELb1ELb0EEENS1_21CollectiveEpilogueFwdINS6_IJSA_NS7_ILi512EEESA_EEES9_SC_SE_Li256ELb0ELb1ELb1ELb0EEENS1_19SingleTileSchedulerILb0ELb1ELb1ELi64EEEEEEEEEvNT_6ParamsE)
        /*004c*/ 	.short	0x0380
        /*004e*/ 	.short	0x0a00


	//----- nvinfo : EIATTR_SW_WAR
	.align		4
.L_398:
        /*0050*/ 	.byte	0x04, 0x36
        /*0052*/ 	.short	(.L_400 - .L_399)
.L_399:
        /*0054*/ 	.word	0x00000008
.L_400:


//--------------------- .nv.info._ZN7cutlass13device_kernelIN5flash11enable_sm90INS1_16FlashAttnFwdSm90INS1_25CollectiveMainloopFwdSm90ILi2EN4cute5tupleIJNS5_1CILi1EEES8_S8_EEENS6_IJNS7_ILi64EEESA_SA_EEELi512ENS_6half_tEfNS_4arch4Sm90ELb0ELb0ELb0ELb0ELb1ELb0ELb1ELb0ELb0ELb1ELb1ELb0EEENS1_21CollectiveEpilogueFwdINS6_IJSA_NS7_ILi512EEESA_EEES9_SC_SE_Li256ELb0ELb1ELb1ELb0EEENS1_19SingleTileSchedulerILb0ELb1ELb1ELi64EEEEEEEEEvNT_6ParamsE --------------------------
	.section	.nv.info._ZN7cutlass13device_kernelIN5flash11enable_sm90INS1_16FlashAttnFwdSm90INS1_25CollectiveMainloopFwdSm90ILi2EN4cute5tupleIJNS5_1CILi1EEES8_S8_EEENS6_IJNS7_ILi64EEESA_SA_EEELi512ENS_6half_tEfNS_4arch4Sm90ELb0ELb0ELb0ELb0ELb1ELb0ELb1ELb0ELb0ELb1ELb1ELb0EEENS1_21CollectiveEpilogueFwdINS6_IJSA_NS7_ILi512EEESA_EEES9_SC_SE_Li256ELb0ELb1ELb1ELb0EEENS1_19SingleTileSchedulerILb0ELb1ELb1ELi64EEEEEEEEEvNT_6ParamsE,"",@"SHT_CUDA_INFO"
	.sectionflags	@""
	.align	4


	//----- nvinfo : EIATTR_CUDA_API_VERSION
	.align		4
        /*0000*/ 	.byte	0x04, 0x37
        /*0002*/ 	.short	(.L_402 - .L_401)
.L_401:
        /*0004*/ 	.word	0x00000082


	//----- nvinfo : EIATTR_KPARAM_INFO
	.align		4
.L_402:
        /*0008*/ 	.byte	0x04, 0x17
        /*000a*/ 	.short	(.L_404 - .L_403)
.L_403:
        /*000c*/ 	.word	0x00000000
        /*0010*/ 	.short	0x0000
        /*0012*/ 	.short	0x0000
        /*0014*/ 	.byte	0x00, 0xf0, 0x01, 0x2c


	//----- nvinfo : EIATTR_SPARSE_MMA_MASK
	.align		4
.L_404:
        /*0018*/ 	.byte	0x03, 0x50
        /*001a*/ 	.short	0x0000


	//----- nvinfo : EIATTR_MAXREG_COUNT
	.align		4
        /*001c*/ 	.byte	0x03, 0x1b
        /*001e*/ 	.short	0x00a8


	//----- nvinfo : EIATTR_MERCURY_ISA_VERSION
	.align		4
        /*0020*/ 	.byte	0x03, 0x5f
        /*0022*/ 	.short	0x0101


	//----- nvinfo : EIATTR_VRC_CTA_INIT_COUNT
	.align		4
        /*0024*/ 	.byte	0x02, 0x4a
	.zero		1
	.zero		1


	//----- nvinfo : EIATTR_EXIT_INSTR_OFFSETS
	.align		4
        /*0028*/ 	.byte	0x04, 0x1c
        /*002a*/ 	.short	(.L_406 - .L_405)


	//   ....[0]....
.L_405:
        /*002c*/ 	.word	0x00000010


	//----- nvinfo : EIATTR_MAX_THREADS
	.align		4
.L_406:
        /*0030*/ 	.byte	0x04, 0x05
        /*0032*/ 	.short	(.L_408 - .L_407)
.L_407:
        /*0034*/ 	.word	0x00000180
        /*0038*/ 	.word	0x00000001
        /*003c*/ 	.word	0x00000001


	//----- nvinfo : EIATTR_CBANK_PARAM_SIZE
	.align		4
.L_408:
        /*0040*/ 	.byte	0x03, 0x19
        /*0042*/ 	.short	0x0b00


	//----- nvinfo : EIATTR_PARAM_CBANK
	.align		4
        /*0044*/ 	.byte	0x04, 0x0a
        /*0046*/ 	.short	(.L_410 - .L_409)
	.align		4
.L_409:
        /*0048*/ 	.word	index@(.nv.constant0._ZN7cutlass13device_kernelIN5flash11enable_sm90INS1_16FlashAttnFwdSm90INS1_25CollectiveMainloopFwdSm90ILi2EN4cute5tupleIJNS5_1CILi1EEES8_S8_EEENS6_IJNS7_ILi64EEESA_SA_EEELi512ENS_6half_tEfNS_4arch4Sm90ELb0ELb0ELb0ELb0ELb1ELb0ELb1ELb0ELb0ELb1ELb1ELb0EEENS1_21CollectiveEpilogueFwdINS6_IJSA_NS7_ILi512EEESA_EEES9_SC_SE_Li256ELb0ELb1ELb1ELb0EEENS1_19SingleTileSchedulerILb0ELb1ELb1ELi64EEEEEEEEEvNT_6ParamsE)
        /*004c*/ 	.short	0x0380
        /*004e*/ 	.short	0x0b00


	//----- nvinfo : EIATTR_SW_WAR
	.align		4
.L_410:
        /*0050*/ 	.byte	0x04, 0x36
        /*0052*/ 	.short	(.L_412 - .L_411)
.L_411:
        /*0054*/ 	.word	0x00000008
.L_412:


//--------------------- .nv.info._ZN7cutlass13device_kernelIN5flash11enable_sm90INS1_16FlashAttnFwdSm90INS1_25CollectiveMainloopFwdSm90ILi2EN4cute5tupleIJNS5_1CILi1EEES8_S8_EEENS6_IJNS7_ILi64EEESA_SA_EEELi512ENS_6half_tEfNS_4arch4Sm90ELb0ELb0ELb0ELb1ELb1ELb0ELb0ELb0ELb0ELb1ELb1ELb0EEENS1_21CollectiveEpilogueFwdINS6_IJSA_NS7_ILi512EEESA_EEES9_SC_SE_Li256ELb1ELb1ELb1ELb0EEENS1_36VarlenDynamicPersistentTileSchedulerILi64ELi64ELi256ELi128ELb1ELb1ELb1ELb0ELb1ELb1EEEEEEEEEvNT_6ParamsE --------------------------
	.section	.nv.info._ZN7cutlass13device_kernelIN5flash11enable_sm90INS1_16FlashAttnFwdSm90INS1_25CollectiveMainloopFwdSm90ILi2EN4cute5tupleIJNS5_1CILi1EEES8_S8_EEENS6_IJNS7_ILi64EEESA_SA_EEELi512ENS_6half_tEfNS_4arch4Sm90ELb0ELb0ELb0ELb1ELb1ELb0ELb0ELb0ELb0ELb1ELb1ELb0EEENS1_21CollectiveEpilogueFwdINS6_IJSA_NS7_ILi512EEESA_EEES9_SC_SE_Li256ELb1ELb1ELb1ELb0EEENS1_36VarlenDynamicPersistentTileSchedulerILi64ELi64ELi256ELi128ELb1ELb1ELb1ELb0ELb1ELb1EEEEEEEEEvNT_6ParamsE,"",@"SHT_CUDA_INFO"
	.sectionflags	@""
	.align	4


	//----- nvinfo : EIATTR_CUDA_API_VERSION
	.align		4
        /*0000*/ 	.byte	0x04, 0x37
        /*0002*/ 	.short	(.L_414 - .L_413)
.L_413:
        /*0004*/ 	.word	0x00000082


	//----- nvinfo : EIATTR_KPARAM_INFO
	.align		4
.L_414:
        /*0008*/ 	.byte	0x04, 0x17
        /*000a*/ 	.short	(.L_416 - .L_415)
.L_415:
        /*000c*/ 	.word	0x00000000
        /*0010*/ 	.short	0x0000
        /*0012*/ 	.short	0x0000
        /*0014*/ 	.byte	0x00, 0xf0, 0x01, 0x2a


	//----- nvinfo : EIATTR_SPARSE_MMA_MASK
	.align		4
.L_416:
        /*0018*/ 	.byte	0x03, 0x50
        /*001a*/ 	.short	0x0000


	//----- nvinfo : EIATTR_MAXREG_COUNT
	.align		4
        /*001c*/ 	.byte	0x03, 0x1b
        /*001e*/ 	.short	0x00a8


	//----- nvinfo : EIATTR_MERCURY_ISA_VERSION
	.align		4
        /*0020*/ 	.byte	0x03, 0x5f
        /*0022*/ 	.short	0x0101


	//----- nvinfo : EIATTR_VRC_CTA_INIT_COUNT
	.align		4
        /*0024*/ 	.byte	0x02, 0x4a
	.zero		1
	.zero		1


	//----- nvinfo : EIATTR_EXIT_INSTR_OFFSETS
	.align		4
        /*0028*/ 	.byte	0x04, 0x1c
        /*002a*/ 	.short	(.L_418 - .L_417)


	//   ....[0]....
.L_417:
        /*002c*/ 	.word	0x00000010


	//----- nvinfo : EIATTR_MAX_THREADS
	.align		4
.L_418:
        /*0030*/ 	.byte	0x04, 0x05
        /*0032*/ 	.short	(.L_420 - .L_419)
.L_419:
        /*0034*/ 	.word	0x00000180
        /*0038*/ 	.word	0x00000001
        /*003c*/ 	.word	0x00000001


	//----- nvinfo : EIATTR_CBANK_PARAM_SIZE
	.align		4
.L_420:
        /*0040*/ 	.byte	0x03, 0x19
        /*0042*/ 	.short	0x0a80


	//----- nvinfo : EIATTR_PARAM_CBANK
	.align		4
        /*0044*/ 	.byte	0x04, 0x0a
        /*0046*/ 	.short	(.L_422 - .L_421)
	.align		4
.L_421:
        /*0048*/ 	.word	index@(.nv.constant0._ZN7cutlass13device_kernelIN5flash11enable_sm90INS1_16FlashAttnFwdSm90INS1_25CollectiveMainloopFwdSm90ILi2EN4cute5tupleIJNS5_1CILi1EEES8_S8_EEENS6_IJNS7_ILi64EEESA_SA_EEELi512ENS_6half_tEfNS_4arch4Sm90ELb0ELb0ELb0ELb1ELb1ELb0ELb0ELb0ELb0ELb1ELb1ELb0EEENS1_21CollectiveEpilogueFwdINS6_IJSA_NS7_ILi512EEESA_EEES9_SC_SE_Li256ELb1ELb1ELb1ELb0EEENS1_36VarlenDynamicPersistentTileSchedulerILi64ELi64ELi256ELi128ELb1ELb1ELb1ELb0ELb1ELb1EEEEEEEEEvNT_6ParamsE)
        /*004c*/ 	.short	0x0380
        /*004e*/ 	.short	0x0a80


	//----- nvinfo : EIATTR_SW_WAR
	.align		4
.L_422:
        /*0050*/ 	.byte	0x04, 0x36
        /*0052*/ 	.short	(.L_424 - .L_423)
.L_423:
        /*0054*/ 	.word	0x00000008
.L_424:


//--------------------- .nv.info._ZN7cutlass13device_kernelIN5flash11enable_sm90INS1_16FlashAttnFwdSm90INS1_25CollectiveMainloopFwdSm90ILi2EN4cute5tupleIJNS5_1CILi1EEES8_S8_EEENS6_IJNS7_ILi64EEESA_SA_EEELi512ENS_6half_tEfNS_4arch4Sm90ELb0ELb0ELb0ELb1ELb1ELb1ELb0ELb0ELb0ELb1ELb1ELb0EEENS1_21CollectiveEpilogueFwdINS6_IJSA_NS7_ILi512EEESA_EEES9_SC_SE_Li256ELb1ELb1ELb1ELb0EEENS1_36VarlenDynamicPersistentTileSchedulerILi64ELi64ELi256ELi128ELb1ELb1ELb1ELb0ELb1ELb1EEEEEEEEEvNT_6ParamsE --------------------------
	.section	.nv.info._ZN7cutlass13device_kernelIN5flash11enable_sm90INS1_16FlashAttnFwdSm90INS1_25CollectiveMainloopFwdSm90ILi2EN4cute5tupleIJNS5_1CILi1EEES8_S8_EEENS6_IJNS7_ILi64EEESA_SA_EEELi512ENS_6half_tEfNS_4arch4Sm90ELb0ELb0ELb0ELb1ELb1ELb1ELb0ELb0ELb0ELb1ELb1ELb0EEENS1_21CollectiveEpilogueFwdINS6_IJSA_NS7_ILi512EEESA_EEES9_SC_SE_Li256ELb1ELb1ELb1ELb0EEENS1_36VarlenDynamicPersistentTileSchedulerILi64ELi64ELi256ELi128ELb1ELb1ELb1ELb0ELb1ELb1EEEEEEEEEvNT_6ParamsE,"",@"SHT_CUDA_INFO"
	.sectionflags	@""
	.align	4


	//----- nvinfo : EIATTR_CUDA_API_VERSION
	.align		4
        /*0000*/ 	.byte	0x04, 0x37
        /*0002*/ 	.short	(.L_426 - .L_425)
.L_425:
        /*0004*/ 	.word	0x00000082


	//----- nvinfo : EIATTR_KPARAM_INFO
	.align		4
.L_426:
        /*0008*/ 	.byte	0x04, 0x17
        /*000a*/ 	.short	(.L_428 - .L_427)
.L_427:
        /*000c*/ 	.word	0x00000000
        /*0010*/ 	.short	0x0000
        /*0012*/ 	.short	0x0000
        /*0014*/ 	.byte	0x00, 0xf0, 0x01, 0x2a


	//----- nvinfo : EIATTR_SPARSE_MMA_MASK
	.align		4
.L_428:
        /*0018*/ 	.byte	0x03, 0x50
        /*001a*/ 	.short	0x0000


	//----- nvinfo : EIATTR_MAXREG_COUNT
	.align		4
        /*001c*/ 	.byte	0x03, 0x1b
        /*001e*/ 	.short	0x00a8


	//----- nvinfo : EIATTR_MERCURY_ISA_VERSION
	.align		4
        /*0020*/ 	.byte	0x03, 0x5f
        /*0022*/ 	.short	0x0101


	//----- nvinfo : EIATTR_VRC_CTA_INIT_COUNT
	.align		4
        /*0024*/ 	.byte	0x02, 0x4a
	.zero		1
	.zero		1


	//----- nvinfo : EIATTR_EXIT_INSTR_OFFSETS
	.align		4
        /*0028*/ 	.byte	0x04, 0x1c
        /*002a*/ 	.short	(.L_430 - .L_429)


	//   ....[0]....
.L_429:
        /*002c*/ 	.word	0x00000010


	//----- nvinfo : EIATTR_MAX_THREADS
	.align		4
.L_430:
        /*0030*/ 	.byte	0x04, 0x05
        /*0032*/ 	.short	(.L_432 - .L_431)
.L_431:
        /*0034*/ 	.word	0x00000180
        /*0038*/ 	.word	0x00000001
        /*003c*/ 	.word	0x00000001


	//----- nvinfo : EIATTR_CBANK_PARAM_SIZE
	.align		4
.L_432:
        /*0040*/ 	.byte	0x03, 0x19
        /*0042*/ 	.short	0x0a80


	//----- nvinfo : EIATTR_PARAM_CBANK
	.align		4
        /*0044*/ 	.byte	0x04, 0x0a
        /*0046*/ 	.short	(.L_434 - .L_433)
	.align		4
.L_433:
        /*0048*/ 	.word	index@(.nv.constant0._ZN7cutlass13device_kernelIN5flash11enable_sm90INS1_16FlashAttnFwdSm90INS1_25CollectiveMainloopFwdSm90ILi2EN4cute5tupleIJNS5_1CILi1EEES8_S8_EEENS6_IJNS7_ILi64EEESA_SA_EEELi512ENS_6half_tEfNS_4arch4Sm90ELb0ELb0ELb0ELb1ELb1ELb1ELb0ELb0ELb0ELb1ELb1ELb0EEENS1_21CollectiveEpilogueFwdINS6_IJSA_NS7_ILi512EEESA_EEES9_SC_SE_Li256ELb1ELb1ELb1ELb0EEENS1_36VarlenDynamicPersistentTileSchedulerILi64ELi64ELi256ELi128ELb1ELb1ELb1ELb0ELb1ELb1EEEEEEEEEvNT_6ParamsE)
        /*004c*/ 	.short	0x0380
        /*004e*/ 	.short	0x0a80


	//----- nvinfo : EIATTR_SW_WAR
	.align		4
.L_434:
        /*0050*/ 	.byte	0x04, 0x36
        /*0052*/ 	.short	(.L_436 - .L_435)
.L_435:
        /*0054*/ 	.word	0x00000008
.L_436:


//--------------------- .nv.info._ZN7cutlass13device_kernelIN5flash11enable_sm90INS1_16FlashAttnFwdSm90INS1_25CollectiveMainloopFwdSm90ILi2EN4cute5tupleIJNS5_1CILi1EEES8_S8_EEENS6_IJNS7_ILi64EEESA_SA_EEELi512ENS_6half_tEfNS_4arch4Sm90ELb0ELb0ELb0ELb1ELb1ELb0ELb1ELb0ELb0ELb1ELb1ELb0EEENS1_21CollectiveEpilogueFwdINS6_IJSA_NS7_ILi512EEESA_EEES9_SC_SE_Li256ELb1ELb1ELb1ELb0EEENS1_36VarlenDynamicPersistentTileSchedulerILi64ELi64ELi256ELi128ELb1ELb1ELb1ELb0ELb1ELb1EEEEEEEEEvNT_6ParamsE --------------------------
	.section	.nv.info._ZN7cutlass13device_kernelIN5flash11enable_sm90INS1_16FlashAttnFwdSm90INS1_25CollectiveMainloopFwdSm90ILi2EN4cute5tupleIJNS5_1CILi1EEES8_S8_EEENS6_IJNS7_ILi64EEESA_SA_EEELi512ENS_6half_tEfNS_4arch4Sm90ELb0ELb0ELb0ELb1ELb1ELb0ELb1ELb0ELb0ELb1ELb1ELb0EEENS1_21CollectiveEpilogueFwdINS6_IJSA_NS7_ILi512EEESA_EEES9_SC_SE_Li256ELb1ELb1ELb1ELb0EEENS1_36VarlenDynamicPersistentTileSchedulerILi64ELi64ELi256ELi128ELb1ELb1ELb1ELb0ELb1ELb1EEEEEEEEEvNT_6ParamsE,"",@"SHT_CUDA_INFO"
	.sectionflags	@""
	.align	4


	//----- nvinfo : EIATTR_CUDA_API_VERSION
	.align		4
        /*0000*/ 	.byte	0x04, 0x37
        /*0002*/ 	.short	(.L_438 - .L_437)
.L_437:
        /*0004*/ 	.word	0x00000082


	//----- nvinfo : EIATTR_KPARAM_INFO
	.align		4
.L_438:
        /*0008*/ 	.byte	0x04, 0x17
        /*000a*/ 	.short	(.L_440 - .L_439)
.L_439:
        /*000c*/ 	.word	0x00000000
        /*0010*/ 	.short	0x0000
        /*0012*/ 	.short	0x0000
        /*0014*/ 	.byte	0x00, 0xf0, 0x01, 0x2e


	//----- nvinfo : EIATTR_SPARSE_MMA_MASK
	.align		4
.L_440:
        /*0018*/ 	.byte	0x03, 0x50
        /*001a*/ 	.short	0x0000


	//----- nvinfo : EIATTR_MAXREG_COUNT
	.align		4
        /*001c*/ 	.byte	0x03, 0x1b
        /*001e*/ 	.short	0x00a8


	//----- nvinfo : EIATTR_MERCURY_ISA_VERSION
	.align		4
        /*0020*/ 	.byte	0x03, 0x5f
        /*0022*/ 	.short	0x0101


	//----- nvinfo : EIATTR_VRC_CTA_INIT_COUNT
	.align		4
        /*0024*/ 	.byte	0x02, 0x4a
	.zero		1
	.zero		1


	//----- nvinfo : EIATTR_EXIT_INSTR_OFFSETS
	.align		4
        /*0028*/ 	.byte	0x04, 0x1c
        /*002a*/ 	.short	(.L_442 - .L_441)


	//   ....[0]....
.L_441:
        /*002c*/ 	.word	0x00000010


	//----- nvinfo : EIATTR_MAX_THREADS
	.align		4
.L_442:
        /*0030*/ 	.byte	0x04, 0x05
        /*0032*/ 	.short	(.L_444 - .L_443)
.L_443:
        /*0034*/ 	.word	0x00000180
        /*0038*/ 	.word	0x00000001
        /*003c*/ 	.word	0x00000001


	//----- nvinfo : EIATTR_CBANK_PARAM_SIZE
	.align		4
.L_444:
        /*0040*/ 	.byte	0x03, 0x19
        /*0042*/ 	.short	0x0b80


	//----- nvinfo : EIATTR_PARAM_CBANK
	.align		4
        /*0044*/ 	.byte	0x04, 0x0a
        /*0046*/ 	.short	(.L_446 - .L_445)
	.align		4
.L_445:
        /*0048*/ 	.word	index@(.nv.constant0._ZN7cutlass13device_kernelIN5flash11enable_sm90INS1_16FlashAttnFwdSm90INS1_25CollectiveMainloopFwdSm90ILi2EN4cute5tupleIJNS5_1CILi1EEES8_S8_EEENS6_IJNS7_ILi64EEESA_SA_EEELi512ENS_6half_tEfNS_4arch4Sm90ELb0ELb0ELb0ELb1ELb1ELb0ELb1ELb0ELb0ELb1ELb1ELb0EEENS1_21CollectiveEpilogueFwdINS6_IJSA_NS7_ILi512EEESA_EEES9_SC_SE_Li256ELb1ELb1ELb1ELb0EEENS1_36VarlenDynamicPersistentTileSchedulerILi64ELi64ELi256ELi128ELb1ELb1ELb1ELb0ELb1ELb1EEEEEEEEEvNT_6ParamsE)
        /*004c*/ 	.short	0x0380
        /*004e*/ 	.short	0x0b80


	//----- nvinfo : EIATTR_SW_WAR
	.align		4
.L_446:
        /*0050*/ 	.byte	0x04, 0x36
        /*0052*/ 	.short	(.L_448 - .L_447)
.L_447:
        /*0054*/ 	.word	0x00000008
.L_448:


//--------------------- .nv.info._ZN7cutlass13device_kernelIN5flash11enable_sm90INS1_16FlashAttnFwdSm90INS1_25CollectiveMainloopFwdSm90ILi2EN4cute5tupleIJNS5_1CILi1EEES8_S8_EEENS6_IJNS7_ILi64EEESA_SA_EEELi512ENS_6half_tEfNS_4arch4Sm90ELb0ELb0ELb0ELb1ELb1ELb1ELb1ELb0ELb0ELb1ELb1ELb0EEENS1_21CollectiveEpilogueFwdINS6_IJSA_NS7_ILi512EEESA_EEES9_SC_SE_Li256ELb1ELb1ELb1ELb0EEENS1_36VarlenDynamicPersistentTileSchedulerILi64ELi64ELi256ELi128ELb1ELb1ELb1ELb0ELb1ELb1EEEEEEEEEvNT_6ParamsE --------------------------
	.section	.nv.info._ZN7cutlass13device_kernelIN5flash11enable_sm90INS1_16FlashAttnFwdSm90INS1_25CollectiveMainloopFwdSm90ILi2EN4cute5tupleIJNS5_1CILi1EEES8_S8_EEENS6_IJNS7_ILi64EEESA_SA_EEELi512ENS_6half_tEfNS_4arch4Sm90ELb0ELb0ELb0ELb1ELb1ELb1ELb1ELb0ELb0ELb1ELb1ELb0EEENS1_21CollectiveEpilogueFwdINS6_IJSA_NS7_ILi512EEESA_EEES9_SC_SE_Li256ELb1ELb1ELb1ELb0EEENS1_36VarlenDynamicPersistentTileSchedulerILi64ELi64ELi256ELi128ELb1ELb1ELb1ELb0ELb1ELb1EEEEEEEEEvNT_6ParamsE,"",@"SHT_CUDA_INFO"
	.sectionflags	@""
	.align	4


	//----- nvinfo : EIATTR_CUDA_API_VERSION
	.align		4
        /*0000*/ 	.byte	0x04, 0x37
        /*0002*/ 	.short	(.L_450 - .L_449)
.L_449:
        /*0004*/ 	.word	0x00000082


	//----- nvinfo : EIATTR_KPARAM_INFO
	.align		4
.L_450:
        /*0008*/ 	.byte	0x04, 0x17
        /*000a*/ 	.short	(.L_452 - .L_451)
.L_451:
        /*000c*/ 	.word	0x00000000
        /*0010*/ 	.short	0x0000
        /*0012*/ 	.short	0x0000
        /*0014*/ 	.byte	0x00, 0xf0, 0x01, 0x2e


	//----- nvinfo : EIATTR_SPARSE_MMA_MASK
	.align		4
.L_452:
        /*0018*/ 	.byte	0x03, 0x50
        /*001a*/ 	.short	0x0000


	//----- nvinfo : EIATTR_MAXREG_COUNT
	.align		4
        /*001c*/ 	.byte	0x03, 0x1b
        /*001e*/ 	.short	0x00a8


	//----- nvinfo : EIATTR_MERCURY_ISA_VERSION
	.align		4
        /*0020*/ 	.byte	0x03, 0x5f
        /*0022*/ 	.short	0x0101


	//----- nvinfo : EIATTR_VRC_CTA_INIT_COUNT
	.align		4
        /*0024*/ 	.byte	0x02, 0x4a
	.zero		1
	.zero		1


	//----- nvinfo : EIATTR_EXIT_INSTR_OFFSETS
	.align		4
        /*0028*/ 	.byte	0x04, 0x1c
        /*002a*/ 	.short	(.L_454 - .L_453)


	//   ....[0]....
.L_453:
        /*002c*/ 	.word	0x00000010


	//----- nvinfo : EIATTR_MAX_THREADS
	.align		4
.L_454:
        /*0030*/ 	.byte	0x04, 0x05
        /*0032*/ 	.short	(.L_456 - .L_455)
.L_455:
        /*0034*/ 	.word	0x00000180
        /*0038*/ 	.word	0x00000001
        /*003c*/ 	.word	0x00000001


	//----- nvinfo : EIATTR_CBANK_PARAM_SIZE
	.align		4
.L_456:
        /*0040*/ 	.byte	0x03, 0x19
        /*0042*/ 	.short	0x0b80


	//----- nvinfo : EIATTR_PARAM_CBANK
	.align		4
        /*0044*/ 	.byte	0x04, 0x0a
        /*0046*/ 	.short	(.L_458 - .L_457)
	.align		4
.L_457:
        /*0048*/ 	.word	index@(.nv.constant0._ZN7cutlass13device_kernelIN5flash11enable_sm90INS1_16FlashAttnFwdSm90INS1_25CollectiveMainloopFwdSm90ILi2EN4cute5tupleIJNS5_1CILi1EEES8_S8_EEENS6_IJNS7_ILi64EEESA_SA_EEELi512ENS_6half_tEfNS_4arch4Sm90ELb0ELb0ELb0ELb1ELb1ELb1ELb1ELb0ELb0ELb1ELb1ELb0EEENS1_21CollectiveEpilogueFwdINS6_IJSA_NS7_ILi512EEESA_EEES9_SC_SE_Li256ELb1ELb1ELb1ELb0EEENS1_36VarlenDynamicPersistentTileSchedulerILi64ELi64ELi256ELi128ELb1ELb1ELb1ELb0ELb1ELb1EEEEEEEEEvNT_6ParamsE)
        /*004c*/ 	.short	0x0380
        /*004e*/ 	.short	0x0b80


	//----- nvinfo : EIATTR_SW_WAR
	.align		4
.L_458:
        /*0050*/ 	.byte	0x04, 0x36
        /*0052*/ 	.short	(.L_460 - .L_459)
.L_459:
        /*0054*/ 	.word	0x00000008
.L_460:


//--------------------- .nv.info._ZN7cutlass13device_kernelIN5flash11enable_sm90INS1_16FlashAttnFwdSm90INS1_25CollectiveMainloopFwdSm90ILi2EN4cute5tupleIJNS5_1CILi1EEES8_S8_EEENS6_IJNS7_ILi64EEESA_SA_EEELi512ENS_6half_tEfNS_4arch4Sm90ELb0ELb1ELb0ELb0ELb1ELb0ELb0ELb0ELb0ELb1ELb1ELb0EEENS1_21CollectiveEpilogueFwdINS6_IJSA_NS7_ILi512EEESA_EEES9_SC_SE_Li256ELb0ELb1ELb1ELb0EEENS1_19SingleTileSchedulerILb0ELb1ELb1ELi64EEEEEEEEEvNT_6ParamsE --------------------------
	.section	.nv.info._ZN7cutlass13device_kernelIN5flash11enable_sm90INS1_16FlashAttnFwdSm90INS1_25CollectiveMainloopFwdSm90ILi2EN4cute5tupleIJNS5_1CILi1EEES8_S8_EEENS6_IJNS7_ILi64EEESA_SA_EEELi512ENS_6half_tEfNS_4arch4Sm90ELb0ELb1ELb0ELb0ELb1ELb0ELb0ELb0ELb0ELb1ELb1ELb0EEENS1_21CollectiveEpilogueFwdINS6_IJSA_NS7_ILi512EEESA_EEES9_SC_SE_Li256ELb0ELb1ELb1ELb0EEENS1_19SingleTileSchedulerILb0ELb1ELb1ELi64EEEEEEEEEvNT_6ParamsE,"",@"SHT_CUDA_INFO"
	.sectionflags	@""
	.align	4


	//----- nvinfo : EIATTR_CUDA_API_VERSION
	.align		4
        /*0000*/ 	.byte	0x04, 0x37
        /*0002*/ 	.short	(.L_462 - .L_461)
.L_461:
        /*0004*/ 	.word	0x00000082


	//----- nvinfo : EIATTR_KPARAM_INFO
	.align		4
.L_462:
        /*0008*/ 	.byte	0x04, 0x17
        /*000a*/ 	.short	(.L_464 - .L_463)
.L_463:
        /*000c*/ 	.word	0x00000000
        /*0010*/ 	.short	0x0000
        /*0012*/ 	.short	0x0000
        /*0014*/ 	.byte	0x00, 0xf0, 0x01, 0x28


	//----- nvinfo : EIATTR_SPARSE_MMA_MASK
	.align		4
.L_464:
        /*0018*/ 	.byte	0x03, 0x50
        /*001a*/ 	.short	0x0000


	//----- nvinfo : EIATTR_MAXREG_COUNT
	.align		4
        /*001c*/ 	.byte	0x03, 0x1b
        /*001e*/ 	.short	0x00a8


	//----- nvinfo : EIATTR_MERCURY_ISA_VERSION
	.align		4
        /*0020*/ 	.byte	0x03, 0x5f
        /*0022*/ 	.short	0x0101


	//----- nvinfo : EIATTR_VRC_CTA_INIT_COUNT
	.align		4
        /*0024*/ 	.byte	0x02, 0x4a
	.zero		1
	.zero		1


	//----- nvinfo : EIATTR_EXIT_INSTR_OFFSETS
	.align		4
        /*0028*/ 	.byte	0x04, 0x1c
        /*002a*/ 	.short	(.L_466 - .L_465)


	//   ....[0]....
.L_465:
        /*002c*/ 	.word	0x00000010


	//----- nvinfo : EIATTR_MAX_THREADS
	.align		4
.L_466:
        /*0030*/ 	.byte	0x04, 0x05
        /*0032*/ 	.short	(.L_468 - .L_467)
.L_467:
        /*0034*/ 	.word	0x00000180
        /*0038*/ 	.word	0x00000001
        /*003c*/ 	.word	0x00000001


	//----- nvinfo : EIATTR_CBANK_PARAM_SIZE
	.align		4
.L_468:
        /*0040*/ 	.byte	0x03, 0x19
        /*0042*/ 	.short	0x0a00


	//----- nvinfo : EIATTR_PARAM_CBANK
	.align		4
        /*0044*/ 	.byte	0x04, 0x0a
        /*0046*/ 	.short	(.L_470 - .L_469)
	.align		4
.L_469:
        /*0048*/ 	.word	index@(.nv.constant0._ZN7cutlass13device_kernelIN5flash11enable_sm90INS1_16FlashAttnFwdSm90INS1_25CollectiveMainloopFwdSm90ILi2EN4cute5tupleIJNS5_1CILi1EEES8_S8_EEENS6_IJNS7_ILi64EEESA_SA_EEELi512ENS_6half_tEfNS_4arch4Sm90ELb0ELb1ELb0ELb0ELb1ELb0ELb0ELb0ELb0ELb1ELb1ELb0EEENS1_21CollectiveEpilogueFwdINS6_IJSA_NS7_ILi512EEESA_EEES9_SC_SE_Li256ELb0ELb1ELb1ELb0EEENS1_19SingleTileSchedulerILb0ELb1ELb1ELi64EEEEEEEEEvNT_6ParamsE)
        /*004c*/ 	.short	0x0380
        /*004e*/ 	.short	0x0a00


	//----- nvinfo : EIATTR_SW_WAR
	.align		4
.L_470:
        /*0050*/ 	.byte	0x04, 0x36
        /*0052*/ 	.short	(.L_472 - .L_471)
.L_471:
        /*0054*/ 	.word	0x00000008
.L_472:


//--------------------- .nv.info._ZN7cutlass13device_kernelIN5flash11enable_sm90INS1_16FlashAttnFwdSm90INS1_25CollectiveMainloopFwdSm90ILi2EN4cute5tupleIJNS5_1CILi1EEES8_S8_EEENS6_IJNS7_ILi64EEESA_SA_EEELi512ENS_6half_tEfNS_4arch4Sm90ELb0ELb1ELb0ELb0ELb1ELb0ELb1ELb0ELb0ELb1ELb1ELb0EEENS1_21CollectiveEpilogueFwdINS6_IJSA_NS7_ILi512EEESA_EEES9_SC_SE_Li256ELb0ELb1ELb1ELb0EEENS1_19SingleTileSchedulerILb0ELb1ELb1ELi64EEEEEEEEEvNT_6ParamsE --------------------------
	.section	.nv.info._ZN7cutlass13device_kernelIN5flash11enable_sm90INS1_16FlashAttnFwdSm90INS1_25CollectiveMainloopFwdSm90ILi2EN4cute5tupleIJNS5_1CILi1EEES8_S8_EEENS6_IJNS7_ILi64EEESA_SA_EEELi512ENS_6half_tEfNS_4arch4Sm90ELb0ELb1ELb0ELb0ELb1ELb0ELb1ELb0ELb0ELb1ELb1ELb0EEENS1_21CollectiveEpilogueFwdINS6_IJSA_NS7_ILi512EEESA_EEES9_SC_SE_Li256ELb0ELb1ELb1ELb0EEENS1_19SingleTileSchedulerILb0ELb1ELb1ELi64EEEEEEEEEvNT_6ParamsE,"",@"SHT_CUDA_INFO"
	.sectionflags	@""
	.align	4


	//----- nvinfo : EIATTR_CUDA_API_VERSION
	.align		4
        /*0000*/ 	.byte	0x04, 0x37
        /*0002*/ 	.short	(.L_474 - .L_473)
.L_473:
        /*0004*/ 	.word	0x00000082


	//----- nvinfo : EIATTR_KPARAM_INFO
	.align		4
.L_474:
        /*0008*/ 	.byte	0x04, 0x17
        /*000a*/ 	.short	(.L_476 - .L_475)
.L_475:
        /*000c*/ 	.word	0x00000000
        /*0010*/ 	.short	0x0000
        /*0012*/ 	.short	0x0000
        /*0014*/ 	.byte	0x00, 0xf0, 0x01, 0x2c


	//----- nvinfo : EIATTR_SPARSE_MMA_MASK
	.align		4
.L_476:
        /*0018*/ 	.byte	0x03, 0x50
        /*001a*/ 	.short	0x0000


	//----- nvinfo : EIATTR_MAXREG_COUNT
	.align		4
        /*001c*/ 	.byte	0x03, 0x1b
        /*001e*/ 	.short	0x00a8


	//----- nvinfo : EIATTR_MERCURY_ISA_VERSION
	.align		4
        /*0020*/ 	.byte	0x03, 0x5f
        /*0022*/ 	.short	0x0101


	//----- nvinfo : EIATTR_VRC_CTA_INIT_COUNT
	.align		4
        /*0024*/ 	.byte	0x02, 0x4a
	.zero		1
	.zero		1


	//----- nvinfo : EIATTR_EXIT_INSTR_OFFSETS
	.align		4
        /*0028*/ 	.byte	0x04, 0x1c
        /*002a*/ 	.short	(.L_478 - .L_477)


	//   ....[0]....
.L_477:
        /*002c*/ 	.word	0x00000010


	//----- nvinfo : EIATTR_MAX_THREADS
	.align		4
.L_478:
        /*0030*/ 	.byte	0x04, 0x05
        /*0032*/ 	.short	(.L_480 - .L_479)
.L_479:
        /*0034*/ 	.word	0x00000180
        /*0038*/ 	.word	0x00000001
        /*003c*/ 	.word	0x00000001


	//----- nvinfo : EIATTR_CBANK_PARAM_SIZE
	.align		4
.L_480:
        /*0040*/ 	.byte	0x03, 0x19
        /*0042*/ 	.short	0x0b00


	//----- nvinfo : EIATTR_PARAM_CBANK
	.align		4
        /*0044*/ 	.byte	0x04, 0x0a
        /*0046*/ 	.short	(.L_482 - .L_481)
	.align		4
.L_481:
        /*0048*/ 	.word	index@(.nv.constant0._ZN7cutlass13device_kernelIN5flash11enable_sm90INS1_16FlashAttnFwdSm90INS1_25CollectiveMainloopFwdSm90ILi2EN4cute5tupleIJNS5_1CILi1EEES8_S8_EEENS6_IJNS7_ILi64EEESA_SA_EEELi512ENS_6half_tEfNS_4arch4Sm90ELb0ELb1ELb0ELb0ELb1ELb0ELb1ELb0ELb0ELb1ELb1ELb0EEENS1_21CollectiveEpilogueFwdINS6_IJSA_NS7_ILi512EEESA_EEES9_SC_SE_Li256ELb0ELb1ELb1ELb0EEENS1_19SingleTileSchedulerILb0ELb1ELb1ELi64EEEEEEEEEvNT_6ParamsE)
        /*004c*/ 	.short	0x0380
        /*004e*/ 	.short	0x0b00


	//----- nvinfo : EIATTR_SW_WAR
	.align		4
.L_482:
        /*0050*/ 	.byte	0x04, 0x36
        /*0052*/ 	.short	(.L_484 - .L_483)
.L_483:
        /*0054*/ 	.word	0x00000008
.L_484:


//--------------------- .nv.info._ZN7cutlass13device_kernelIN5flash11enable_sm90INS1_16FlashAttnFwdSm90INS1_25CollectiveMainloopFwdSm90ILi2EN4cute5tupleIJNS5_1CILi1EEES8_S8_EEENS6_IJNS7_ILi64EEESA_SA_EEELi512ENS_6half_tEfNS_4arch4Sm90ELb0ELb1ELb0ELb1ELb1ELb0ELb0ELb0ELb0ELb1ELb1ELb0EEENS1_21CollectiveEpilogueFwdINS6_IJSA_NS7_ILi512EEESA_EEES9_SC_SE_Li256ELb1ELb1ELb1ELb0EEENS1_36VarlenDynamicPersistentTileSchedulerILi64ELi64ELi256ELi128ELb1ELb1ELb1ELb1ELb0ELb1EEEEEEEEEvNT_6ParamsE --------------------------
	.section	.nv.info._ZN7cutlass13device_kernelIN5flash11enable_sm90INS1_16FlashAttnFwdSm90INS1_25CollectiveMainloopFwdSm90ILi2EN4cute5tupleIJNS5_1CILi1EEES8_S8_EEENS6_IJNS7_ILi64EEESA_SA_EEELi512ENS_6half_tEfNS_4arch4Sm90ELb0ELb1ELb0ELb1ELb1ELb0ELb0ELb0ELb0ELb1ELb1ELb0EEENS1_21CollectiveEpilogueFwdINS6_IJSA_NS7_ILi512EEESA_EEES9_SC_SE_Li256ELb1ELb1ELb1ELb0EEENS1_36VarlenDynamicPersistentTileSchedulerILi64ELi64ELi256ELi128ELb1ELb1ELb1ELb1ELb0ELb1EEEEEEEEEvNT_6ParamsE,"",@"SHT_CUDA_INFO"
	.sectionflags	@""
	.align	4


	//----- nvinfo : EIATTR_CUDA_API_VERSION
	.align		4
        /*0000*/ 	.byte	0x04, 0x37
        /*0002*/ 	.short	(.L_486 - .L_485)
.L_485:
        /*0004*/ 	.word	0x00000082


	//----- nvinfo : EIATTR_KPARAM_INFO
	.align		4
.L_486:
        /*0008*/ 	.byte	0x04, 0x17
        /*000a*/ 	.short	(.L_488 - .L_487)
.L_487:
        /*000c*/ 	.word	0x00000000
        /*0010*/ 	.short	0x0000
        /*0012*/ 	.short	0x0000
        /*0014*/ 	.byte	0x00, 0xf0, 0x01, 0x2a


	//----- nvinfo : EIATTR_SPARSE_MMA_MASK
	.align		4
.L_488:
        /*0018*/ 	.byte	0x03, 0x50
        /*001a*/ 	.short	0x0000


	//----- nvinfo : EIATTR_MAXREG_COUNT
	.align		4
        /*001c*/ 	.byte	0x03, 0x1b
        /*001e*/ 	.short	0x00a8


	//----- nvinfo : EIATTR_MERCURY_ISA_VERSION
	.align		4
        /*0020*/ 	.byte	0x03, 0x5f
        /*0022*/ 	.short	0x0101


	//----- nvinfo : EIATTR_VRC_CTA_INIT_COUNT
	.align		4
        /*0024*/ 	.byte	0x02, 0x4a
	.zero		1
	.zero		1


	//----- nvinfo : EIATTR_EXIT_INSTR_OFFSETS
	.align		4
        /*0028*/ 	.byte	0x04, 0x1c
        /*002a*/ 	.short	(.L_490 - .L_489)


	//   ....[0]....
.L_489:
        /*002c*/ 	.word	0x00000010


	//----- nvinfo : EIATTR_MAX_THREADS
	.align		4
.L_490:
        /*0030*/ 	.byte	0x04, 0x05
        /*0032*/ 	.short	(.L_492 - .L_491)
.L_491:
        /*0034*/ 	.word	0x00000180
        /*0038*/ 	.word	0x00000001
        /*003c*/ 	.word	0x00000001


	//----- nvinfo : EIATTR_CBANK_PARAM_SIZE
	.align		4
.L_492:
        /*0040*/ 	.byte	0x03, 0x19
        /*0042*/ 	.short	0x0a80


	//----- nvinfo : EIATTR_PARAM_CBANK
	.align		4
        /*0044*/ 	.byte	0x04, 0x0a
        /*0046*/ 	.short	(.L_494 - .L_493)
	.align		4
.L_493:
        /*0048*/ 	.word	index@(.nv.constant0._ZN7cutlass13device_kernelIN5flash11enable_sm90INS1_16FlashAttnFwdSm90INS1_25CollectiveMainloopFwdSm90ILi2EN4cute5tupleIJNS5_1CILi1EEES8_S8_EEENS6_IJNS7_ILi64EEESA_SA_EEELi512ENS_6half_tEfNS_4arch4Sm90ELb0ELb1ELb0ELb1ELb1ELb0ELb0ELb0ELb0ELb1ELb1ELb0EEENS1_21CollectiveEpilogueFwdINS6_IJSA_NS7_ILi512EEESA_EEES9_SC_SE_Li256ELb1ELb1ELb1ELb0EEENS1_36VarlenDynamicPersistentTileSchedulerILi64ELi64ELi256ELi128ELb1ELb1ELb1ELb1ELb0ELb1EEEEEEEEEvNT_6ParamsE)
        /*004c*/ 	.short	0x0380
        /*004e*/ 	.short	0x0a80


	//----- nvinfo : EIATTR_SW_WAR
	.align		4
.L_494:
        /*0050*/ 	.byte	0x04, 0x36
        /*0052*/ 	.short	(.L_496 - .L_495)
.L_495:
        /*0054*/ 	.word	0x00000008
.L_496:


//--------------------- .nv.info._ZN7cutlass13device_kernelIN5flash11enable_sm90INS1_16FlashAttnFwdSm90INS1_25CollectiveMainloopFwdSm90ILi2EN4cute5tupleIJNS5_1CILi1EEES8_S8_EEENS6_IJNS7_ILi64EEESA_SA_EEELi512ENS_6half_tEfNS_4arch4Sm90ELb0ELb1ELb0ELb1ELb1ELb1ELb0ELb0ELb0ELb1ELb1ELb0EEENS1_21CollectiveEpilogueFwdINS6_IJSA_NS7_ILi512EEESA_EEES9_SC_SE_Li256ELb1ELb1ELb1ELb0EEENS1_36VarlenDynamicPersistentTileSchedulerILi64ELi64ELi256ELi128ELb1ELb1ELb1ELb1ELb0ELb1EEEEEEEEEvNT_6ParamsE --------------------------
	.section	.nv.info._ZN7cutlass13device_kernelIN5flash11enable_sm90INS1_16FlashAttnFwdSm90INS1_25CollectiveMainloopFwdSm90ILi2EN4cute5tupleIJNS5_1CILi1EEES8_S8_EEENS6_IJNS7_ILi64EEESA_SA_EEELi512ENS_6half_tEfNS_4arch4Sm90ELb0ELb1ELb0ELb1ELb1ELb1ELb0ELb0ELb0ELb1ELb1ELb0EEENS1_21CollectiveEpilogueFwdINS6_IJSA_NS7_ILi512EEESA_EEES9_SC_SE_Li256ELb1ELb1ELb1ELb0EEENS1_36VarlenDynamicPersistentTileSchedulerILi64ELi64ELi256ELi128ELb1ELb1ELb1ELb1ELb0ELb1EEEEEEEEEvNT_6ParamsE,"",@"SHT_CUDA_INFO"
	.sectionflags	@""
	.align	4


	//----- nvinfo : EIATTR_CUDA_API_VERSION
	.align		4
        /*0000*/ 	.byte	0x04, 0x37
        /*0002*/ 	.short	(.L_498 - .L_497)
.L_497:
        /*0004*/ 	.word	0x00000082


	//----- nvinfo : EIATTR_KPARAM_INFO
	.align		4
.L_498:
        /*0008*/ 	.byte	0x04, 0x17
        /*000a*/ 	.short	(.L_500 - .L_499)
.L_499:
        /*000c*/ 	.word	0x00000000
        /*0010*/ 	.short	0x0000
        /*0012*/ 	.short	0x0000
        /*0014*/ 	.byte	0x00, 0xf0, 0x01, 0x2a


	//----- nvinfo : EIATTR_SPARSE_MMA_MASK
	.align		4
.L_500:
        /*0018*/ 	.byte	0x03, 0x50
        /*001a*/ 	.short	0x0000


	//----- nvinfo : EIATTR_MAXREG_COUNT
	.align		4
        /*001c*/ 	.byte	0x03, 0x1b
        /*001e*/ 	.short	0x00a8


	//----- nvinfo : EIATTR_MERCURY_ISA_VERSION
	.align		4
        /*0020*/ 	.byte	0x03, 0x5f
        /*0022*/ 	.short	0x0101


	//----- nvinfo : EIATTR_VRC_CTA_INIT_COUNT
	.align		4
        /*0024*/ 	.byte	0x02, 0x4a
	.zero		1
	.zero		1


	//----- nvinfo : EIATTR_EXIT_INSTR_OFFSETS
	.align		4
        /*0028*/ 	.byte	0x04, 0x1c
        /*002a*/ 	.short	(.L_502 - .L_501)


	//   ....[0]....
.L_501:
        /*002c*/ 	.word	0x00000010


	//----- nvinfo : EIATTR_MAX_THREADS
	.align		4
.L_502:
        /*0030*/ 	.byte	0x04, 0x05
        /*0032*/ 	.short	(.L_504 - .L_503)
.L_503:
        /*0034*/ 	.word	0x00000180
        /*0038*/ 	.word	0x00000001
        /*003c*/ 	.word	0x00000001


	//----- nvinfo : EIATTR_CBANK_PARAM_SIZE
	.align		4
.L_504:
        /*0040*/ 	.byte	0x03, 0x19
        /*0042*/ 	.short	0x0a80


	//----- nvinfo : EIATTR_PARAM_CBANK
	.align		4
        /*0044*/ 	.byte	0x04, 0x0a
        /*0046*/ 	.short	(.L_506 - .L_505)
	.align		4
.L_505:
        /*0048*/ 	.word	index@(.nv.constant0._ZN7cutlass13device_kernelIN5flash11enable_sm90INS1_16FlashAttnFwdSm90INS1_25CollectiveMainloopFwdSm90ILi2EN4cute5tupleIJNS5_1CILi1EEES8_S8_EEENS6_IJNS7_ILi64EEESA_SA_EEELi512ENS_6half_tEfNS_4arch4Sm90ELb0ELb1ELb0ELb1ELb1ELb1ELb0ELb0ELb0ELb1ELb1ELb0EEENS1_21CollectiveEpilogueFwdINS6_IJSA_NS7_ILi512EEESA_EEES9_SC_SE_Li256ELb1ELb1ELb1ELb0EEENS1_36VarlenDynamicPersistentTileSchedulerILi64ELi64ELi256ELi128ELb1ELb1ELb1ELb1ELb0ELb1EEEEEEEEEvNT_6ParamsE)
        /*004c*/ 	.short	0x0380
        /*004e*/ 	.short	0x0a80


	//----- nvinfo : EIATTR_SW_WAR
	.align		4
.L_506:
        /*0050*/ 	.byte	0x04, 0x36
        /*0052*/ 	.short	(.L_508 - .L_507)
.L_507:
        /*0054*/ 	.word	0x00000008
.L_508:


//--------------------- .nv.info._ZN7cutlass13device_kernelIN5flash11enable_sm90INS1_16FlashAttnFwdSm90INS1_25CollectiveMainloopFwdSm90ILi2EN4cute5tupleIJNS5_1CILi1EEES8_S8_EEENS6_IJNS7_ILi64EEESA_SA_EEELi512ENS_6half_tEfNS_4arch4Sm90ELb0ELb1ELb0ELb1ELb1ELb0ELb1ELb0ELb0ELb1ELb1ELb0EEENS1_21CollectiveEpilogueFwdINS6_IJSA_NS7_ILi512EEESA_EEES9_SC_SE_Li256ELb1ELb1ELb1ELb0EEENS1_36VarlenDynamicPersistentTileSchedulerILi64ELi64ELi256ELi128ELb1ELb1ELb1ELb1ELb0ELb1EEEEEEEEEvNT_6ParamsE --------------------------
	.section	.nv.info._ZN7cutlass13device_kernelIN5flash11enable_sm90INS1_16FlashAttnFwdSm90INS1_25CollectiveMainloopFwdSm90ILi2EN4cute5tupleIJNS5_1CILi1EEES8_S8_EEENS6_IJNS7_ILi64EEESA_SA_EEELi512ENS_6half_tEfNS_4arch4Sm90ELb0ELb1ELb0ELb1ELb1ELb0ELb1ELb0ELb0ELb1ELb1ELb0EEENS1_21CollectiveEpilogueFwdINS6_IJSA_NS7_ILi512EEESA_EEES9_SC_SE_Li256ELb1ELb1ELb1ELb0EEENS1_36VarlenDynamicPersistentTileSchedulerILi64ELi64ELi256ELi128ELb1ELb1ELb1ELb1ELb0ELb1EEEEEEEEEvNT_6ParamsE,"",@"SHT_CUDA_INFO"
	.sectionflags	@""
	.align	4


	//----- nvinfo : EIATTR_CUDA_API_VERSION
	.align		4
        /*0000*/ 	.byte	0x04, 0x37
        /*0002*/ 	.short	(.L_510 - .L_509)
.L_509:
        /*0004*/ 	.word	0x00000082


	//----- nvinfo : EIATTR_KPARAM_INFO
	.align		4
.L_510:
        /*0008*/ 	.byte	0x04, 0x17
        /*000a*/ 	.short	(.L_512 - .L_511)
.L_511:
        /*000c*/ 	.word	0x00000000
        /*0010*/ 	.short	0x0000
        /*0012*/ 	.short	0x0000
        /*0014*/ 	.byte	0x00, 0xf0, 0x01, 0x2e


	//----- nvinfo : EIATTR_SPARSE_MMA_MASK
	.align		4
.L_512:
        /*0018*/ 	.byte	0x03, 0x50
        /*001a*/ 	.short	0x0000


	//----- nvinfo : EIATTR_MAXREG_COUNT
	.align		4
        /*001c*/ 	.byte	0x03, 0x1b
        /*001e*/ 	.short	0x00a8


	//----- nvinfo : EIATTR_MERCURY_ISA_VERSION
	.align		4
        /*0020*/ 	.byte	0x03, 0x5f
        /*0022*/ 	.short	0x0101


	//----- nvinfo : EIATTR_VRC_CTA_INIT_COUNT
	.align		4
        /*0024*/ 	.byte	0x02, 0x4a
	.zero		1
	.zero		1


	//----- nvinfo : EIATTR_EXIT_INSTR_OFFSETS
	.align		4
        /*0028*/ 	.byte	0x04, 0x1c
        /*002a*/ 	.short	(.L_514 - .L_513)


	//   ....[0]....
.L_513:
        /*002c*/ 	.word	0x00000010


	//----- nvinfo : EIATTR_MAX_THREADS
	.align		4
.L_514:
        /*0030*/ 	.byte	0x04, 0x05
        /*0032*/ 	.short	(.L_516 - .L_515)
.L_515:
        /*0034*/ 	.word	0x00000180
        /*0038*/ 	.word	0x00000001
        /*003c*/ 	.word	0x00000001


	//----- nvinfo : EIATTR_CBANK_PARAM_SIZE
	.align		4
.L_516:
        /*0040*/ 	.byte	0x03, 0x19
        /*0042*/ 	.short	0x0b80


	//----- nvinfo : EIATTR_PARAM_CBANK
	.align		4
        /*0044*/ 	.byte	0x04, 0x0a
        /*0046*/ 	.short	(.L_518 - .L_517)
	.align		4
.L_517:
        /*0048*/ 	.word	index@(.nv.constant0._ZN7cutlass13device_kernelIN5flash11enable_sm90INS1_16FlashAttnFwdSm90INS1_25CollectiveMainloopFwdSm90ILi2EN4cute5tupleIJNS5_1CILi1EEES8_S8_EEENS6_IJNS7_ILi64EEESA_SA_EEELi512ENS_6half_tEfNS_4arch4Sm90ELb0ELb1ELb0ELb1ELb1ELb0ELb1ELb0ELb0ELb1ELb1ELb0EEENS1_21CollectiveEpilogueFwdINS6_IJSA_NS7_ILi512EEESA_EEES9_SC_SE_Li256ELb1ELb1ELb1ELb0EEENS1_36VarlenDynamicPersistentTileSchedulerILi64ELi64ELi256ELi128ELb1ELb1ELb1ELb1ELb0ELb1EEEEEEEEEvNT_6ParamsE)
        /*004c*/ 	.short	0x0380
        /*004e*/ 	.short	0x0b80


	//----- nvinfo : EIATTR_SW_WAR
	.align		4
.L_518:
        /*0050*/ 	.byte	0x04, 0x36
        /*0052*/ 	.short	(.L_520 - .L_519)
.L_519:
        /*0054*/ 	.word	0x00000008
.L_520:


//--------------------- .nv.info._ZN7cutlass13device_kernelIN5flash11enable_sm90INS1_16FlashAttnFwdSm90INS1_25CollectiveMainloopFwdSm90ILi2EN4cute5tupleIJNS5_1CILi1EEES8_S8_EEENS6_IJNS7_ILi64EEESA_SA_EEELi512ENS_6half_tEfNS_4arch4Sm90ELb0ELb1ELb0ELb1ELb1ELb1ELb1ELb0ELb0ELb1ELb1ELb0EEENS1_21CollectiveEpilogueFwdINS6_IJSA_NS7_ILi512EEESA_EEES9_SC_SE_Li256ELb1ELb1ELb1ELb0EEENS1_36VarlenDynamicPersistentTileSchedulerILi64ELi64ELi256ELi128ELb1ELb1ELb1ELb1ELb0ELb1EEEEEEEEEvNT_6ParamsE --------------------------
	.section	.nv.info._ZN7cutlass13device_kernelIN5flash11enable_sm90INS1_16FlashAttnFwdSm90INS1_25CollectiveMainloopFwdSm90ILi2EN4cute5tupleIJNS5_1CILi1EEES8_S8_EEENS6_IJNS7_ILi64EEESA_SA_EEELi512ENS_6half_tEfNS_4arch4Sm90ELb0ELb1ELb0ELb1ELb1ELb1ELb1ELb0ELb0ELb1ELb1ELb0EEENS1_21CollectiveEpilogueFwdINS6_IJSA_NS7_ILi512EEESA_EEES9_SC_SE_Li256ELb1ELb1ELb1ELb0EEENS1_36VarlenDynamicPersistentTileSchedulerILi64ELi64ELi256ELi128ELb1ELb1ELb1ELb1ELb0ELb1EEEEEEEEEvNT_6ParamsE,"",@"SHT_CUDA_INFO"
	.sectionflags	@""
	.align	4


	//----- nvinfo : EIATTR_CUDA_API_VERSION
	.align		4
        /*0000*/ 	.byte	0x04, 0x37
        /*0002*/ 	.short	(.L_522 - .L_521)
.L_521:
        /*0004*/ 	.word	0x00000082


	//----- nvinfo : EIATTR_KPARAM_INFO
	.align		4
.L_522:
        /*0008*/ 	.byte	0x04, 0x17
        /*000a*/ 	.short	(.L_524 - .L_523)
.L_523:
        /*000c*/ 	.word	0x00000000
        /*0010*/ 	.short	0x0000
        /*0012*/ 	.short	0x0000
        /*0014*/ 	.byte	0x00, 0xf0, 0x01, 0x2e


	//----- nvinfo : EIATTR_SPARSE_MMA_MASK
	.align		4
.L_524:
        /*0018*/ 	.byte	0x03, 0x50
        /*001a*/ 	.short	0x0000


	//----- nvinfo : EIATTR_MAXREG_COUNT
	.align		4
        /*001c*/ 	.byte	0x03, 0x1b
        /*001e*/ 	.short	0x00a8


	//----- nvinfo : EIATTR_MERCURY_ISA_VERSION
	.align		4
        /*0020*/ 	.byte	0x03, 0x5f
        /*0022*/ 	.short	0x0101


	//----- nvinfo : EIATTR_VRC_CTA_INIT_COUNT
	.align		4
        /*0024*/ 	.byte	0x02, 0x4a
	.zero		1
	.zero		1


	//----- nvinfo : EIATTR_EXIT_INSTR_OFFSETS
	.align		4
        /*0028*/ 	.byte	0x04, 0x1c
        /*002a*/ 	.short	(.L_526 - .L_525)


	//   ....[0]....
.L_525:
        /*002c*/ 	.word	0x00000010


	//----- nvinfo : EIATTR_MAX_THREADS
	.align		4
.L_526:
        /*0030*/ 	.byte	0x04, 0x05
        /*0032*/ 	.short	(.L_528 - .L_527)
.L_527:
        /*0034*/ 	.word	0x00000180
        /*0038*/ 	.word	0x00000001
        /*003c*/ 	.word	0x00000001


	//----- nvinfo : EIATTR_CBANK_PARAM_SIZE
	.align		4
.L_528:
        /*0040*/ 	.byte	0x03, 0x19
        /*0042*/ 	.short	0x0b80


	//----- nvinfo : EIATTR_PARAM_CBANK
	.align		4
        /*0044*/ 	.byte	0x04, 0x0a
        /*0046*/ 	.short	(.L_530 - .L_529)
	.align		4
.L_529:
        /*0048*/ 	.word	index@(.nv.constant0._ZN7cutlass13device_kernelIN5flash11enable_sm90INS1_16FlashAttnFwdSm90INS1_25CollectiveMainloopFwdSm90ILi2EN4cute5tupleIJNS5_1CILi1EEES8_S8_EEENS6_IJNS7_ILi64EEESA_SA_EEELi512ENS_6half_tEfNS_4arch4Sm90ELb0ELb1ELb0ELb1ELb1ELb1ELb1ELb0ELb0ELb1ELb1ELb0EEENS1_21CollectiveEpilogueFwdINS6_IJSA_NS7_ILi512EEESA_EEES9_SC_SE_Li256ELb1ELb1ELb1ELb0EEENS1_36VarlenDynamicPersistentTileSchedulerILi64ELi64ELi256ELi128ELb1ELb1ELb1ELb1ELb0ELb1EEEEEEEEEvNT_6ParamsE)
        /*004c*/ 	.short	0x0380
        /*004e*/ 	.short	0x0b80


	//----- nvinfo : EIATTR_SW_WAR
	.align		4
.L_530:
        /*0050*/ 	.byte	0x04, 0x36
        /*0052*/ 	.short	(.L_532 - .L_531)
.L_531:
        /*0054*/ 	.word	0x00000008
.L_532:


//--------------------- .nv.info._ZN7cutlass13device_kernelIN5flash11enable_sm90INS1_16FlashAttnFwdSm90INS1_25CollectiveMainloopFwdSm90ILi2EN4cute5tupleIJNS5_1CILi1EEES8_S8_EEENS6_IJNS7_ILi64EEESA_SA_EEELi512ENS_6half_tEfNS_4arch4Sm90ELb1ELb0ELb0ELb0ELb1ELb0ELb0ELb0ELb0ELb1ELb1ELb0EEENS1_21CollectiveEpilogueFwdINS6_IJSA_NS7_ILi512EEESA_EEES9_SC_SE_Li256ELb0ELb1ELb1ELb0EEENS1_19SingleTileSchedulerILb0ELb1ELb1ELi64EEEEEEEEEvNT_6ParamsE --------------------------
	.section	.nv.info._ZN7cutlass13device_kernelIN5flash11enable_sm90INS1_16FlashAttnFwdSm90INS1_25CollectiveMainloopFwdSm90ILi2EN4cute5tupleIJNS5_1CILi1EEES8_S8_EEENS6_IJNS7_ILi64EEESA_SA_EEELi512ENS_6half_tEfNS_4arch4Sm90ELb1ELb0ELb0ELb0ELb1ELb0ELb0ELb0ELb0ELb1ELb1ELb0EEENS1_21CollectiveEpilogueFwdINS6_IJSA_NS7_ILi512EEESA_EEES9_SC_SE_Li256ELb0ELb1ELb1ELb0EEENS1_19SingleTileSchedulerILb0ELb1ELb1ELi64EEEEEEEEEvNT_6ParamsE,"",@"SHT_CUDA_INFO"
	.sectionflags	@""
	.align	4


	//----- nvinfo : EIATTR_CUDA_API_VERSION
	.align		4
        /*0000*/ 	.byte	0x04, 0x37
        /*0002*/ 	.short	(.L_534 - .L_533)
.L_533:
        /*0004*/ 	.word	0x00000082


	//----- nvinfo : EIATTR_KPARAM_INFO
	.align		4
.L_534:
        /*0008*/ 	.byte	0x04, 0x17
        /*000a*/ 	.short	(.L_536 - .L_535)
.L_535:
        /*000c*/ 	.word	0x00000000
        /*0010*/ 	.short	0x0000
        /*0012*/ 	.short	0x0000
        /*0014*/ 	.byte	0x00, 0xf0, 0x01, 0x28


	//----- nvinfo : EIATTR_SPARSE_MMA_MASK
	.align		4
.L_536:
        /*0018*/ 	.byte	0x03, 0x50
        /*001a*/ 	.short	0x0000


	//----- nvinfo : EIATTR_MAXREG_COUNT
	.align		4
        /*001c*/ 	.byte	0x03, 0x1b
        /*001e*/ 	.short	0x00a8


	//----- nvinfo : EIATTR_MERCURY_ISA_VERSION
	.align		4
        /*0020*/ 	.byte	0x03, 0x5f
        /*0022*/ 	.short	0x0101


	//----- nvinfo : EIATTR_VRC_CTA_INIT_COUNT
	.align		4
        /*0024*/ 	.byte	0x02, 0x4a
	.zero		1
	.zero		1


	//----- nvinfo : EIATTR_EXIT_INSTR_OFFSETS
	.align		4
        /*0028*/ 	.byte	0x04, 0x1c
        /*002a*/ 	.short	(.L_538 - .L_537)


	//   ....[0]....
.L_537:
        /*002c*/ 	.word	0x00000010


	//----- nvinfo : EIATTR_MAX_THREADS
	.align		4
.L_538:
        /*0030*/ 	.byte	0x04, 0x05
        /*0032*/ 	.short	(.L_540 - .L_539)
.L_539:
        /*0034*/ 	.word	0x00000180
        /*0038*/ 	.word	0x00000001
        /*003c*/ 	.word	0x00000001


	//----- nvinfo : EIATTR_CBANK_PARAM_SIZE
	.align		4
.L_540:
        /*0040*/ 	.byte	0x03, 0x19
        /*0042*/ 	.short	0x0a00


	//----- nvinfo : EIATTR_PARAM_CBANK
	.align		4
        /*0044*/ 	.byte	0x04, 0x0a
        /*0046*/ 	.short	(.L_542 - .L_541)
	.align		4
.L_541:
        /*0048*/ 	.word	index@(.nv.constant0._ZN7cutlass13device_kernelIN5flash11enable_sm90INS1_16FlashAttnFwdSm90INS1_25CollectiveMainloopFwdSm90ILi2EN4cute5tupleIJNS5_1CILi1EEES8_S8_EEENS6_IJNS7_ILi64EEESA_SA_EEELi512ENS_6half_tEfNS_4arch4Sm90ELb1ELb0ELb0ELb0ELb1ELb0ELb0ELb0ELb0ELb1ELb1ELb0EEENS1_21CollectiveEpilogueFwdINS6_IJSA_NS7_ILi512EEESA_EEES9_SC_SE_Li256ELb0ELb1ELb1ELb0EEENS1_19SingleTileSchedulerILb0ELb1ELb1ELi64EEEEEEEEEvNT_6ParamsE)
        /*004c*/ 	.short	0x0380
        /*004e*/ 	.short	0x0a00


	//----- nvinfo : EIATTR_SW_WAR
	.align		4
.L_542:
        /*0050*/ 	.byte	0x04, 0x36
        /*0052*/ 	.short	(.L_544 - .L_543)
.L_543:
        /*0054*/ 	.word	0x00000008
.L_544:


//--------------------- .nv.info._ZN7cutlass13device_kernelIN5flash11enable_sm90INS1_16FlashAttnFwdSm90INS1_25CollectiveMainloopFwdSm90ILi2EN4cute5tupleIJNS5_1CILi1EEES8_S8_EEENS6_IJNS7_ILi64EEESA_SA_EEELi512ENS_6half_tEfNS_4arch4Sm90ELb1ELb0ELb0ELb0ELb1ELb0ELb1ELb0ELb0ELb1ELb1ELb0EEENS1_21CollectiveEpilogueFwdINS6_IJSA_NS7_ILi512EEESA_EEES9_SC_SE_Li256ELb0ELb1ELb1ELb0EEENS1_19SingleTileSchedulerILb0ELb1ELb1ELi64EEEEEEEEEvNT_6ParamsE --------------------------
	.section	.nv.info._ZN7cutlass13device_kernelIN5flash11enable_sm90INS1_16FlashAttnFwdSm90INS1_25CollectiveMainloopFwdSm90ILi2EN4cute5tupleIJNS5_1CILi1EEES8_S8_EEENS6_IJNS7_ILi64EEESA_SA_EEELi512ENS_6half_tEfNS_4arch4Sm90ELb1ELb0ELb0ELb0ELb1ELb0ELb1ELb0ELb0ELb1ELb1ELb0EEENS1_21CollectiveEpilogueFwdINS6_IJSA_NS7_ILi512EEESA_EEES9_SC_SE_Li256ELb0ELb1ELb1ELb0EEENS1_19SingleTileSchedulerILb0ELb1ELb1ELi64EEEEEEEEEvNT_6ParamsE,"",@"SHT_CUDA_INFO"
	.sectionflags	@""
	.align	4


	//----- nvinfo : EIATTR_CUDA_API_VERSION
	.align		4
        /*0000*/ 	.byte	0x04, 0x37
        /*0002*/ 	.short	(.L_546 - .L_545)
.L_545:
        /*0004*/ 	.word	0x00000082


	//----- nvinfo : EIATTR_KPARAM_INFO
	.align		4
.L_546:
        /*0008*/ 	.byte	0x04, 0x17
        /*000a*/ 	.short	(.L_548 - .L_547)
.L_547:
        /*000c*/ 	.word	0x00000000
        /*0010*/ 	.short	0x0000
        /*0012*/ 	.short	0x0000
        /*0014*/ 	.byte	0x00, 0xf0, 0x01, 0x2c


	//----- nvinfo : EIATTR_SPARSE_MMA_MASK
	.align		4
.L_548:
        /*0018*/ 	.byte	0x03, 0x50
        /*001a*/ 	.short	0x0000


	//----- nvinfo : EIATTR_MAXREG_COUNT
	.align		4
        /*001c*/ 	.byte	0x03, 0x1b
        /*001e*/ 	.short	0x00a8


	//----- nvinfo : EIATTR_MERCURY_ISA_VERSION
	.align		4
        /*0020*/ 	.byte	0x03, 0x5f
        /*0022*/ 	.short	0x0101


	//----- nvinfo : EIATTR_VRC_CTA_INIT_COUNT
	.align		4
        /*0024*/ 	.byte	0x02, 0x4a
	.zero		1
	.zero		1


	//----- nvinfo : EIATTR_EXIT_INSTR_OFFSETS
	.align		4
        /*0028*/ 	.byte	0x04, 0x1c
        /*002a*/ 	.short	(.L_550 - .L_549)


	//   ....[0]....
.L_549:
        /*002c*/ 	.word	0x00000010


	//----- nvinfo : EIATTR_MAX_THREADS
	.align		4
.L_550:
        /*0030*/ 	.byte	0x04, 0x05
        /*0032*/ 	.short	(.L_552 - .L_551)
.L_551:
        /*0034*/ 	.word	0x00000180
        /*0038*/ 	.word	0x00000001
        /*003c*/ 	.word	0x00000001


	//----- nvinfo : EIATTR_CBANK_PARAM_SIZE
	.align		4
.L_552:
        /*0040*/ 	.byte	0x03, 0x19
        /*0042*/ 	.short	0x0b00


	//----- nvinfo : EIATTR_PARAM_CBANK
	.align		4
        /*0044*/ 	.byte	0x04, 0x0a
        /*0046*/ 	.short	(.L_554 - .L_553)
	.align		4
.L_553:
        /*0048*/ 	.word	index@(.nv.constant0._ZN7cutlass13device_kernelIN5flash11enable_sm90INS1_16FlashAttnFwdSm90INS1_25CollectiveMainloopFwdSm90ILi2EN4cute5tupleIJNS5_1CILi1EEES8_S8_EEENS6_IJNS7_ILi64EEESA_SA_EEELi512ENS_6half_tEfNS_4arch4Sm90ELb1ELb0ELb0ELb0ELb1ELb0ELb1ELb0ELb0ELb1ELb1ELb0EEENS1_21CollectiveEpilogueFwdINS6_IJSA_NS7_ILi512EEESA_EEES9_SC_SE_Li256ELb0ELb1ELb1ELb0EEENS1_19SingleTileSchedulerILb0ELb1ELb1ELi64EEEEEEEEEvNT_6ParamsE)
        /*004c*/ 	.short	0x0380
        /*004e*/ 	.short	0x0b00


	//----- nvinfo : EIATTR_SW_WAR
	.align		4
.L_554:
        /*0050*/ 	.byte	0x04, 0x36
        /*0052*/ 	.short	(.L_556 - .L_555)
.L_555:
        /*0054*/ 	.word	0x00000008
.L_556:


//--------------------- .nv.info._ZN7cutlass13device_kernelIN5flash11enable_sm90INS1_16FlashAttnFwdSm90INS1_25CollectiveMainloopFwdSm90ILi2EN4cute5tupleIJNS5_1CILi1EEES8_S8_EEENS6_IJNS7_ILi64EEESA_SA_EEELi512ENS_6half_tEfNS_4arch4Sm90ELb1ELb0ELb0ELb1ELb1ELb0ELb0ELb0ELb0ELb1ELb1ELb0EEENS1_21CollectiveEpilogueFwdINS6_IJSA_NS7_ILi512EEESA_EEES9_SC_SE_Li256ELb1ELb1ELb1ELb0EEENS1_36VarlenDynamicPersistentTileSchedulerILi64ELi64ELi256ELi128ELb1ELb1ELb1ELb1ELb1ELb1EEEEEEEEEvNT_6ParamsE --------------------------
	.section	.nv.info._ZN7cutlass13device_kernelIN5flash11enable_sm90INS1_16FlashAttnFwdSm90INS1_25CollectiveMainloopFwdSm90ILi2EN4cute5tupleIJNS5_1CILi1EEES8_S8_EEENS6_IJNS7_ILi64EEESA_SA_EEELi512ENS_6half_tEfNS_4arch4Sm90ELb1ELb0ELb0ELb1ELb1ELb0ELb0ELb0ELb0ELb1ELb1ELb0EEENS1_21CollectiveEpilogueFwdINS6_IJSA_NS7_ILi512EEESA_EEES9_SC_SE_Li256ELb1ELb1ELb1ELb0EEENS1_36VarlenDynamicPersistentTileSchedulerILi64ELi64ELi256ELi128ELb1ELb1ELb1ELb1ELb1ELb1EEEEEEEEEvNT_6ParamsE,"",@"SHT_CUDA_INFO"
	.sectionflags	@""
	.align	4


	//----- nvinfo : EIATTR_CUDA_API_VERSION
	.align		4
        /*0000*/ 	.byte	0x04, 0x37
        /*0002*/ 	.short	(.L_558 - .L_557)
.L_557:
        /*0004*/ 	.word	0x00000082


	//----- nvinfo : EIATTR_KPARAM_INFO
	.align		4
.L_558:
        /*0008*/ 	.byte	0x04, 0x17
        /*000a*/ 	.short	(.L_560 - .L_559)
.L_559:
        /*000c*/ 	.word	0x00000000
        /*0010*/ 	.short	0x0000
        /*0012*/ 	.short	0x0000
        /*0014*/ 	.byte	0x00, 0xf0, 0x01, 0x2a


	//----- nvinfo : EIATTR_SPARSE_MMA_MASK
	.align		4
.L_560:
        /*0018*/ 	.byte	0x03, 0x50
        /*001a*/ 	.short	0x0000


	//----- nvinfo : EIATTR_MAXREG_COUNT
	.align		4
        /*001c*/ 	.byte	0x03, 0x1b
        /*001e*/ 	.short	0x00a8


	//----- nvinfo : EIATTR_MERCURY_ISA_VERSION
	.align		4
        /*0020*/ 	.byte	0x03, 0x5f
        /*0022*/ 	.short	0x0101


	//----- nvinfo : EIATTR_VRC_CTA_INIT_COUNT
	.align		4
        /*0024*/ 	.byte	0x02, 0x4a
	.zero		1
	.zero		1


	//----- nvinfo : EIATTR_EXIT_INSTR_OFFSETS
	.align		4
        /*0028*/ 	.byte	0x04, 0x1c
        /*002a*/ 	.short	(.L_562 - .L_561)


	//   ....[0]....
.L_561:
        /*002c*/ 	.word	0x00000010


	//----- nvinfo : EIATTR_MAX_THREADS
	.align		4
.L_562:
        /*0030*/ 	.byte	0x04, 0x05
        /*0032*/ 	.short	(.L_564 - .L_563)
.L_563:
        /*0034*/ 	.word	0x00000180
        /*0038*/ 	.word	0x00000001
        /*003c*/ 	.word	0x00000001


	//----- nvinfo : EIATTR_CBANK_PARAM_SIZE
	.align		4
.L_564:
        /*0040*/ 	.byte	0x03, 0x19
        /*0042*/ 	.short	0x0a80


	//----- nvinfo : EIATTR_PARAM_CBANK
	.align		4
        /*0044*/ 	.byte	0x04, 0x0a
        /*0046*/ 	.short	(.L_566 - .L_565)
	.align		4
.L_565:
        /*0048*/ 	.word	index@(.nv.constant0._ZN7cutlass13device_kernelIN5flash11enable_sm90INS1_16FlashAttnFwdSm90INS1_25CollectiveMainloopFwdSm90ILi2EN4cute5tupleIJNS5_1CILi1EEES8_S8_EEENS6_IJNS7_ILi64EEESA_SA_EEELi512ENS_6half_tEfNS_4arch4Sm90ELb1ELb0ELb0ELb1ELb1ELb0ELb0ELb0ELb0ELb1ELb1ELb0EEENS1_21CollectiveEpilogueFwdINS6_IJSA_NS7_ILi512EEESA_EEES9_SC_SE_Li256ELb1ELb1ELb1ELb0EEENS1_36VarlenDynamicPersistentTileSchedulerILi64ELi64ELi256ELi128ELb1ELb1ELb1ELb1ELb1ELb1EEEEEEEEEvNT_6ParamsE)
        /*004c*/ 	.short	0x0380
        /*004e*/ 	.short	0x0a80


	//----- nvinfo : EIATTR_SW_WAR
	.align		4
.L_566:
        /*0050*/ 	.byte	0x04, 0x36
        /*0052*/ 	.short	(.L_568 - .L_567)
.L_567:
        /*0054*/ 	.word	0x00000008
.L_568:


//--------------------- .nv.info._ZN7cutlass13device_kernelIN5flash11enable_sm90INS1_16FlashAttnFwdSm90INS1_25CollectiveMainloopFwdSm90ILi2EN4cute5tupleIJNS5_1CILi1EEES8_S8_EEENS6_IJNS7_ILi64EEESA_SA_EEELi512ENS_6half_tEfNS_4arch4Sm90ELb1ELb0ELb0ELb1ELb1ELb1ELb0ELb0ELb0ELb1ELb1ELb0EEENS1_21CollectiveEpilogueFwdINS6_IJSA_NS7_ILi512EEESA_EEES9_SC_SE_Li256ELb1ELb1ELb1ELb0EEENS1_36VarlenDynamicPersistentTileSchedulerILi64ELi64ELi256ELi128ELb1ELb1ELb1ELb1ELb1ELb1EEEEEEEEEvNT_6ParamsE --------------------------
	.section	.nv.info._ZN7cutlass13device_kernelIN5flash11enable_sm90INS1_16FlashAttnFwdSm90INS1_25CollectiveMainloopFwdSm90ILi2EN4cute5tupleIJNS5_1CILi1EEES8_S8_EEENS6_IJNS7_ILi64EEESA_SA_EEELi512ENS_6half_tEfNS_4arch4Sm90ELb1ELb0ELb0ELb1ELb1ELb1ELb0ELb0ELb0ELb1ELb1ELb0EEENS1_21CollectiveEpilogueFwdINS6_IJSA_NS7_ILi512EEESA_EEES9_SC_SE_Li256ELb1ELb1ELb1ELb0EEENS1_36VarlenDynamicPersistentTileSchedulerILi64ELi64ELi256ELi128ELb1ELb1ELb1ELb1ELb1ELb1EEEEEEEEEvNT_6ParamsE,"",@"SHT_CUDA_INFO"
	.sectionflags	@""
	.align	4


	//----- nvinfo : EIATTR_CUDA_API_VERSION
	.align		4
        /*0000*/ 	.byte	0x04, 0x37
        /*0002*/ 	.short	(.L_570 - .L_569)
.L_569:
        /*0004*/ 	.word	0x00000082


	//----- nvinfo : EIATTR_KPARAM_INFO
	.align		4
.L_570:
        /*0008*/ 	.byte	0x04, 0x17
        /*000a*/ 	.short	(.L_572 - .L_571)
.L_571:
        /*000c*/ 	.word	0x00000000
        /*0010*/ 	.short	0x0000
        /*0012*/ 	.short	0x0000
        /*0014*/ 	.byte	0x00, 0xf0, 0x01, 0x2a


	//----- nvinfo : EIATTR_SPARSE_MMA_MASK
	.align		4
.L_572:
        /*0018*/ 	.byte	0x03, 0x50
        /*001a*/ 	.short	0x0000


	//----- nvinfo : EIATTR_MAXREG_COUNT
	.align		4
        /*001c*/ 	.byte	0x03, 0x1b
        /*001e*/ 	.short	0x00a8


	//----- nvinfo : EIATTR_MERCURY_ISA_VERSION
	.align		4
        /*0020*/ 	.byte	0x03, 0x5f
        /*0022*/ 	.short	0x0101


	//----- nvinfo : EIATTR_VRC_CTA_INIT_COUNT
	.align		4
        /*0024*/ 	.byte	0x02, 0x4a
	.zero		1
	.zero		1


	//----- nvinfo : EIATTR_EXIT_INSTR_OFFSETS
	.align		4
        /*0028*/ 	.byte	0x04, 0x1c
        /*002a*/ 	.short	(.L_574 - .L_573)


	//   ....[0]....
.L_573:
        /*002c*/ 	.word	0x00000010


	//----- nvinfo : EIATTR_MAX_THREADS
	.align		4
.L_574:
        /*0030*/ 	.byte	0x04, 0x05
        /*0032*/ 	.short	(.L_576 - .L_575)
.L_575:
        /*0034*/ 	.word	0x00000180
        /*0038*/ 	.word	0x00000001
        /*003c*/ 	.word	0x00000001


	//----- nvinfo : EIATTR_CBANK_PARAM_SIZE
	.align		4
.L_576:
        /*0040*/ 	.byte	0x03, 0x19
        /*0042*/ 	.short	0x0a80


	//----- nvinfo : EIATTR_PARAM_CBANK
	.align		4
        /*0044*/ 	.byte	0x04, 0x0a
        /*0046*/ 	.short	(.L_578 - .L_577)
	.align		4
.L_577:
        /*0048*/ 	.word	index@(.nv.constant0._ZN7cutlass13device_kernelIN5flash11enable_sm90INS1_16FlashAttnFwdSm90INS1_25CollectiveMainloopFwdSm90ILi2EN4cute5tupleIJNS5_1CILi1EEES8_S8_EEENS6_IJNS7_ILi64EEESA_SA_EEELi512ENS_6half_tEfNS_4arch4Sm90ELb1ELb0ELb0ELb1ELb1ELb1ELb0ELb0ELb0ELb1ELb1ELb0EEENS1_21CollectiveEpilogueFwdINS6_IJSA_NS7_ILi512EEESA_EEES9_SC_SE_Li256ELb1ELb1ELb1ELb0EEENS1_36VarlenDynamicPersistentTileSchedulerILi64ELi64ELi256ELi128ELb1ELb1ELb1ELb1ELb1ELb1EEEEEEEEEvNT_6ParamsE)
        /*004c*/ 	.short	0x0380
        /*004e*/ 	.short	0x0a80


	//----- nvinfo : EIATTR_SW_WAR
	.align		4
.L_578:
        /*0050*/ 	.byte	0x04, 0x36
        /*0052*/ 	.short	(.L_580 - .L_579)
.L_579:
        /*0054*/ 	.word	0x00000008
.L_580:


//--------------------- .nv.info._ZN7cutlass13device_kernelIN5flash11enable_sm90INS1_16FlashAttnFwdSm90INS1_25CollectiveMainloopFwdSm90ILi2EN4cute5tupleIJNS5_1CILi1EEES8_S8_EEENS6_IJNS7_ILi64EEESA_SA_EEELi512ENS_6half_tEfNS_4arch4Sm90ELb1ELb0ELb0ELb1ELb1ELb0ELb1ELb0ELb0ELb1ELb1ELb0EEENS1_21CollectiveEpilogueFwdINS6_IJSA_NS7_ILi512EEESA_EEES9_SC_SE_Li256ELb1ELb1ELb1ELb0EEENS1_36VarlenDynamicPersistentTileSchedulerILi64ELi64ELi256ELi128ELb1ELb1ELb1ELb1ELb1ELb1EEEEEEEEEvNT_6ParamsE --------------------------
	.section	.nv.info._ZN7cutlass13device_kernelIN5flash11enable_sm90INS1_16FlashAttnFwdSm90INS1_25CollectiveMainloopFwdSm90ILi2EN4cute5tupleIJNS5_1CILi1EEES8_S8_EEENS6_IJNS7_ILi64EEESA_SA_EEELi512ENS_6half_tEfNS_4arch4Sm90ELb1ELb0ELb0ELb1ELb1ELb0ELb1ELb0ELb0ELb1ELb1ELb0EEENS1_21CollectiveEpilogueFwdINS6_IJSA_NS7_ILi512EEESA_EEES9_SC_SE_Li256ELb1ELb1ELb1ELb0EEENS1_36VarlenDynamicPersistentTileSchedulerILi64ELi64ELi256ELi128ELb1ELb1ELb1ELb1ELb1ELb1EEEEEEEEEvNT_6ParamsE,"",@"SHT_CUDA_INFO"
	.sectionflags	@""
	.align	4


	//----- nvinfo : EIATTR_CUDA_API_VERSION
	.align		4
        /*0000*/ 	.byte	0x04, 0x37
        /*0002*/ 	.short	(.L_582 - .L_581)
.L_581:
        /*0004*/ 	.word	0x00000082


	//----- nvinfo : EIATTR_KPARAM_INFO
	.align		4
.L_582:
        /*0008*/ 	.byte	0x04, 0x17
        /*000a*/ 	.short	(.L_584 - .L_583)
.L_583:
        /*000c*/ 	.word	0x00000000
        /*0010*/ 	.short	0x0000
        /*0012*/ 	.short	0x0000
        /*0014*/ 	.byte	0x00, 0xf0, 0x01, 0x2e


	//----- nvinfo : EIATTR_SPARSE_MMA_MASK
	.align		4
.L_584:
        /*0018*/ 	.byte	0x03, 0x50
        /*001a*/ 	.short	0x0000


	//----- nvinfo : EIATTR_MAXREG_COUNT
	.align		4
        /*001c*/ 	.byte	0x03, 0x1b
        /*001e*/ 	.short	0x00a8


	//----- nvinfo : EIATTR_MERCURY_ISA_VERSION
	.align		4
        /*0020*/ 	.byte	0x03, 0x5f
        /*0022*/ 	.short	0x0101


	//----- nvinfo : EIATTR_VRC_CTA_INIT_COUNT
	.align		4
        /*0024*/ 	.byte	0x02, 0x4a
	.zero		1
	.zero		1


	//----- nvinfo : EIATTR_EXIT_INSTR_OFFSETS
	.align		4
        /*0028*/ 	.byte	0x04, 0x1c
        /*002a*/ 	.short	(.L_586 - .L_585)


	//   ....[0]....
.L_585:
        /*002c*/ 	.word	0x00000010


	//----- nvinfo : EIATTR_MAX_THREADS
	.align		4
.L_586:
        /*0030*/ 	.byte	0x04, 0x05
        /*0032*/ 	.short	(.L_588 - .L_587)
.L_587:
        /*0034*/ 	.word	0x00000180
        /*0038*/ 	.word	0x00000001
        /*003c*/ 	.word	0x00000001


	//----- nvinfo : EIATTR_CBANK_PARAM_SIZE
	.align		4
.L_588:
        /*0040*/ 	.byte	0x03, 0x19
        /*0042*/ 	.short	0x0b80


	//----- nvinfo : EIATTR_PARAM_CBANK
	.align		4
        /*0044*/ 	.byte	0x04, 0x0a
        /*0046*/ 	.short	(.L_590 - .L_589)
	.align		4
.L_589:
        /*0048*/ 	.word	index@(.nv.constant0._ZN7cutlass13device_kernelIN5flash11enable_sm90INS1_16FlashAttnFwdSm90INS1_25CollectiveMainloopFwdSm90ILi2EN4cute5tupleIJNS5_1CILi1EEES8_S8_EEENS6_IJNS7_ILi64EEESA_SA_EEELi512ENS_6half_tEfNS_4arch4Sm90ELb1ELb0ELb0ELb1ELb1ELb0ELb1ELb0ELb0ELb1ELb1ELb0EEENS1_21CollectiveEpilogueFwdINS6_IJSA_NS7_ILi512EEESA_EEES9_SC_SE_Li256ELb1ELb1ELb1ELb0EEENS1_36VarlenDynamicPersistentTileSchedulerILi64ELi64ELi256ELi128ELb1ELb1ELb1ELb1ELb1ELb1EEEEEEEEEvNT_6ParamsE)
        /*004c*/ 	.short	0x0380
        /*004e*/ 	.short	0x0b80


	//----- nvinfo : EIATTR_SW_WAR
	.align		4
.L_590:
        /*0050*/ 	.byte	0x04, 0x36
        /*0052*/ 	.short	(.L_592 - .L_591)
.L_591:
        /*0054*/ 	.word	0x00000008
.L_592:


//--------------------- .nv.info._ZN7cutlass13device_kernelIN5flash11enable_sm90INS1_16FlashAttnFwdSm90INS1_25CollectiveMainloopFwdSm90ILi2EN4cute5tupleIJNS5_1CILi1EEES8_S8_EEENS6_IJNS7_ILi64EEESA_SA_EEELi512ENS_6half_tEfNS_4arch4Sm90ELb1ELb0ELb0ELb1ELb1ELb1ELb1ELb0ELb0ELb1ELb1ELb0EEENS1_21CollectiveEpilogueFwdINS6_IJSA_NS7_ILi512EEESA_EEES9_SC_SE_Li256ELb1ELb1ELb1ELb0EEENS1_36VarlenDynamicPersistentTileSchedulerILi64ELi64ELi256ELi128ELb1ELb1ELb1ELb1ELb1ELb1EEEEEEEEEvNT_6ParamsE --------------------------
	.section	.nv.info._ZN7cutlass13device_kernelIN5flash11enable_sm90INS1_16FlashAttnFwdSm90INS1_25CollectiveMainloopFwdSm90ILi2EN4cute5tupleIJNS5_1CILi1EEES8_S8_EEENS6_IJNS7_ILi64EEESA_SA_EEELi512ENS_6half_tEfNS_4arch4Sm90ELb1ELb0ELb0ELb1ELb1ELb1ELb1ELb0ELb0ELb1ELb1ELb0EEENS1_21CollectiveEpilogueFwdINS6_IJSA_NS7_ILi512EEESA_EEES9_SC_SE_Li256ELb1ELb1ELb1ELb0EEENS1_36VarlenDynamicPersistentTileSchedulerILi64ELi64ELi256ELi128ELb1ELb1ELb1ELb1ELb1ELb1EEEEEEEEEvNT_6ParamsE,"",@"SHT_CUDA_INFO"
	.sectionflags	@""
	.align	4


	//----- nvinfo : EIATTR_CUDA_API_VERSION
	.align		4
        /*0000*/ 	.byte	0x04, 0x37
        /*0002*/ 	.short	(.L_594 - .L_593)
.L_593:
        /*0004*/ 	.word	0x00000082


	//----- nvinfo : EIATTR_KPARAM_INFO
	.align		4
.L_594:
        /*0008*/ 	.byte	0x04, 0x17
        /*000a*/ 	.short	(.L_596 - .L_595)
.L_595:
        /*000c*/ 	.word	0x00000000
        /*0010*/ 	.short	0x0000
        /*0012*/ 	.short	0x0000
        /*0014*/ 	.byte	0x00, 0xf0, 0x01, 0x2e


	//----- nvinfo : EIATTR_SPARSE_MMA_MASK
	.align		4
.L_596:
        /*0018*/ 	.byte	0x03, 0x50
        /*001a*/ 	.short	0x0000


	//----- nvinfo : EIATTR_MAXREG_COUNT
	.align		4
        /*001c*/ 	.byte	0x03, 0x1b
        /*001e*/ 	.short	0x00a8


	//----- nvinfo : EIATTR_MERCURY_ISA_VERSION
	.align		4
        /*0020*/ 	.byte	0x03, 0x5f
        /*0022*/ 	.short	0x0101


	//----- nvinfo : EIATTR_VRC_CTA_INIT_COUNT
	.align		4
        /*0024*/ 	.byte	0x02, 0x4a
	.zero		1
	.zero		1


	//----- nvinfo : EIATTR_EXIT_INSTR_OFFSETS
	.align		4
        /*0028*/ 	.byte	0x04, 0x1c
        /*002a*/ 	.short	(.L_598 - .L_597)


	//   ....[0]....
.L_597:
        /*002c*/ 	.word	0x00000010


	//----- nvinfo : EIATTR_MAX_THREADS
	.align		4
.L_598:
        /*0030*/ 	.byte	0x04, 0x05
        /*0032*/ 	.short	(.L_600 - .L_599)
.L_599:
        /*0034*/ 	.word	0x00000180
        /*0038*/ 	.word	0x00000001
        /*003c*/ 	.word	0x00000001


	//----- nvinfo : EIATTR_CBANK_PARAM_SIZE
	.align		4
.L_600:
        /*0040*/ 	.byte	0x03, 0x19
        /*0042*/ 	.short	0x0b80


	//----- nvinfo : EIATTR_PARAM_CBANK
	.align		4
        /*0044*/ 	.byte	0x04, 0x0a
        /*0046*/ 	.short	(.L_602 - .L_601)
	.align		4
.L_601:
        /*0048*/ 	.word	index@(.nv.constant0._ZN7cutlass13device_kernelIN5flash11enable_sm90INS1_16FlashAttnFwdSm90INS1_25CollectiveMainloopFwdSm90ILi2EN4cute5tupleIJNS5_1CILi1EEES8_S8_EEENS6_IJNS7_ILi64EEESA_SA_EEELi512ENS_6half_tEfNS_4arch4Sm90ELb1ELb0ELb0ELb1ELb1ELb1ELb1ELb0ELb0ELb1ELb1ELb0EEENS1_21CollectiveEpilogueFwdINS6_IJSA_NS7_ILi512EEESA_EEES9_SC_SE_Li256ELb1ELb1ELb1ELb0EEENS1_36VarlenDynamicPersistentTileSchedulerILi64ELi64ELi256ELi128ELb1ELb1ELb1ELb1ELb1ELb1EEEEEEEEEvNT_6ParamsE)
        /*004c*/ 	.short	0x0380
        /*004e*/ 	.short	0x0b80


	//----- nvinfo : EIATTR_SW_WAR
	.align		4
.L_602:
        /*0050*/ 	.byte	0x04, 0x36
        /*0052*/ 	.short	(.L_604 - .L_603)
.L_603:
        /*0054*/ 	.word	0x00000008
.L_604:


//--------------------- .nv.info._ZN7cutlass13device_kernelIN5flash11enable_sm90INS1_16FlashAttnFwdSm90INS1_25CollectiveMainloopFwdSm90ILi2EN4cute5tupleIJNS5_1CILi1EEES8_S8_EEENS6_IJNS7_ILi128EEENS7_ILi96EEENS7_ILi64EEEEEELi256ENS_6half_tEfNS_4arch4Sm90ELb0ELb0ELb0ELb0ELb1ELb0ELb0ELb1ELb0ELb1ELb1ELb0EEENS1_21CollectiveEpilogueFwdINS6_IJSA_NS7_ILi256EEESB_EEES9_SE_SG_Li256ELb0ELb1ELb1ELb0EEENS1_19SingleTileSchedulerILb0ELb1ELb1ELi128EEEEEEEEEvNT_6ParamsE --------------------------
	.section	.nv.info._ZN7cutlass13device_kernelIN5flash11enable_sm90INS1_16FlashAttnFwdSm90INS1_25CollectiveMainloopFwdSm90ILi2EN4cute5tupleIJNS5_1CILi1EEES8_S8_EEENS6_IJNS7_ILi128EEENS7_ILi96EEENS7_ILi64EEEEEELi256ENS_6half_tEfNS_4arch4Sm90ELb0ELb0ELb0ELb0ELb1ELb0ELb0ELb1ELb0ELb1ELb1ELb0EEENS1_21CollectiveEpilogueFwdINS6_IJSA_NS7_ILi256EEESB_EEES9_SE_SG_Li256ELb0ELb1ELb1ELb0EEENS1_19SingleTileSchedulerILb0ELb1ELb1ELi128EEEEEEEEEvNT_6ParamsE,"",@"SHT_CUDA_INFO"
	.sectionflags	@""
	.align	4


	//----- nvinfo : EIATTR_CUDA_API_VERSION
	.align		4
        /*0000*/ 	.byte	0x04, 0x37
        /*0002*/ 	.short	(.L_606 - .L_605)
.L_605:
        /*0004*/ 	.word	0x00000082


	//----- nvinfo : EIATTR_KPARAM_INFO
	.align		4
.L_606:
        /*0008*/ 	.byte	0x04, 0x17
        /*000a*/ 	.short	(.L_608 - .L_607)
.L_607:
        /*000c*/ 	.word	0x00000000
        /*0010*/ 	.short	0x0000
        /*0012*/ 	.short	0x0000
        /*0014*/ 	.byte	0x00, 0xf0, 0x01, 0x28


	//----- nvinfo : EIATTR_SPARSE_MMA_MASK
	.align		4
.L_608:
        /*0018*/ 	.byte	0x03, 0x50
        /*001a*/ 	.short	0x0000


	//----- nvinfo : EIATTR_MAXREG_COUNT
	.align		4
        /*001c*/ 	.byte	0x03, 0x1b
        /*001e*/ 	.short	0x00a8


	//----- nvinfo : EIATTR_MERCURY_ISA_VERSION
	.align		4
        /*0020*/ 	.byte	0x03, 0x5f
        /*0022*/ 	.short	0x0101


	//----- nvinfo : EIATTR_VRC_CTA_INIT_COUNT
	.align		4
        /*0024*/ 	.byte	0x02, 0x4a
	.zero		1
	.zero		1


	//----- nvinfo : EIATTR_EXIT_INSTR_OFFSETS
	.align		4
        /*0028*/ 	.byte	0x04, 0x1c
        /*002a*/ 	.short	(.L_610 - .L_609)


	//   ....[0]....
.L_609:
        /*002c*/ 	.word	0x00000010


	//----- nvinfo : EIATTR_MAX_THREADS
	.align		4
.L_610:
        /*0030*/ 	.byte	0x04, 0x05
        /*0032*/ 	.short	(.L_612 - .L_611)
.L_611:
        /*0034*/ 	.word	0x00000180
        /*0038*/ 	.word	0x00000001
        /*003c*/ 	.word	0x00000001


	//----- nvinfo : EIATTR_CBANK_PARAM_SIZE
	.align		4
.L_612:
        /*0040*/ 	.byte	0x03, 0x19
        /*0042*/ 	.short	0x0a00


	//----- nvinfo : EIATTR_PARAM_CBANK
	.align		4
        /*0044*/ 	.byte	0x04, 0x0a
        /*0046*/ 	.short	(.L_614 - .L_613)
	.align		4
.L_613:
        /*0048*/ 	.word	index@(.nv.constant0._ZN7cutlass13device_kernelIN5flash11enable_sm90INS1_16FlashAttnFwdSm90INS1_25CollectiveMainloopFwdSm90ILi2EN4cute5tupleIJNS5_1CILi1EEES8_S8_EEENS6_IJNS7_ILi128EEENS7_ILi96EEENS7_ILi64EEEEEELi256ENS_6half_tEfNS_4arch4Sm90ELb0ELb0ELb0ELb0ELb1ELb0ELb0ELb1ELb0ELb1ELb1ELb0EEENS1_21CollectiveEpilogueFwdINS6_IJSA_NS7_ILi256EEESB_EEES9_SE_SG_Li256ELb0ELb1ELb1ELb0EEENS1_19SingleTileSchedulerILb0ELb1ELb1ELi128EEEEEEEEEvNT_6ParamsE)
        /*004c*/ 	.short	0x0380
        /*004e*/ 	.short	0x0a00


	//----- nvinfo : EIATTR_SW_WAR
	.align		4
.L_614:
        /*0050*/ 	.byte	0x04, 0x36
        /*0052*/ 	.short	(.L_616 - .L_615)
.L_615:
        /*0054*/ 	.word	0x00000008
.L_616:


//--------------------- .nv.info._ZN7cutlass13device_kernelIN5flash11enable_sm90INS1_16FlashAttnFwdSm90INS1_25CollectiveMainloopFwdSm90ILi2EN4cute5tupleIJNS5_1CILi1EEES8_S8_EEENS6_IJNS7_ILi128EEENS7_ILi96EEENS7_ILi64EEEEEELi256ENS_6half_tEfNS_4arch4Sm90ELb0ELb0ELb0ELb0ELb1ELb0ELb1ELb1ELb0ELb1ELb1ELb0EEENS1_21CollectiveEpilogueFwdINS6_IJSA_NS7_ILi256EEESB_EEES9_SE_SG_Li256ELb0ELb1ELb1ELb0EEENS1_19SingleTileSchedulerILb0ELb1ELb1ELi128EEEEEEEEEvNT_6ParamsE --------------------------
	.section	.nv.info._ZN7cutlass13device_kernelIN5flash11enable_sm90INS1_16FlashAttnFwdSm90INS1_25CollectiveMainloopFwdSm90ILi2EN4cute5tupleIJNS5_1CILi1EEES8_S8_EEENS6_IJNS7_ILi128EEENS7_ILi96EEENS7_ILi64EEEEEELi256ENS_6half_tEfNS_4arch4Sm90ELb0ELb0ELb0ELb0ELb1ELb0ELb1ELb1ELb0ELb1ELb1ELb0EEENS1_21CollectiveEpilogueFwdINS6_IJSA_NS7_ILi256EEESB_EEES9_SE_SG_Li256ELb0ELb1ELb1ELb0EEENS1_19SingleTileSchedulerILb0ELb1ELb1ELi128EEEEEEEEEvNT_6ParamsE,"",@"SHT_CUDA_INFO"
	.sectionflags	@""
	.align	4


	//----- nvinfo : EIATTR_CUDA_API_VERSION
	.align		4
        /*0000*/ 	.byte	0x04, 0x37
        /*0002*/ 	.short	(.L_618 - .L_617)
.L_617:
        /*0004*/ 	.word	0x00000082


	//----- nvinfo : EIATTR_KPARAM_INFO
	.align		4
.L_618:
        /*0008*/ 	.byte	0x04, 0x17
        /*000a*/ 	.short	(.L_620 - .L_619)
.L_619:
        /*000c*/ 	.word	0x00000000
        /*0010*/ 	.short	0x0000
        /*0012*/ 	.short	0x0000
        /*0014*/ 	.byte	0x00, 0xf0, 0x01, 0x2c


	//----- nvinfo : EIATTR_SPARSE_MMA_MASK
	.align		4
.L_620:
        /*0018*/ 	.byte	0x03, 0x50
        /*001a*/ 	.short	0x0000


	//----- nvinfo : EIATTR_MAXREG_COUNT
	.align		4
        /*001c*/ 	.byte	0x03, 0x1b
        /*001e*/ 	.short	0x00a8


	//----- nvinfo : EIATTR_MERCURY_ISA_VERSION
	.align		4
        /*0020*/ 	.byte	0x03, 0x5f
        /*0022*/ 	.short	0x0101


	//----- nvinfo : EIATTR_VRC_CTA_INIT_COUNT
	.align		4
        /*0024*/ 	.byte	0x02, 0x4a
	.zero		1
	.zero		1


	//----- nvinfo : EIATTR_EXIT_INSTR_OFFSETS
	.align		4
        /*0028*/ 	.byte	0x04, 0x1c
        /*002a*/ 	.short	(.L_622 - .L_621)


	//   ....[0]....
.L_621:
        /*002c*/ 	.word	0x00000010


	//----- nvinfo : EIATTR_MAX_THREADS
	.align		4
.L_622:
        /*0030*/ 	.byte	0x04, 0x05
        /*0032*/ 	.short	(.L_624 - .L_623)
.L_623:
        /*0034*/ 	.word	0x00000180
        /*0038*/ 	.word	0x00000001
        /*003c*/ 	.word	0x00000001


	//----- nvinfo : EIATTR_CBANK_PARAM_SIZE
	.align		4
.L_624:
        /*0040*/ 	.byte	0x03, 0x19
        /*0042*/ 	.short	0x0b00


	//----- nvinfo : EIATTR_PARAM_CBANK
	.align		4
        /*0044*/ 	.byte	0x04, 0x0a
        /*0046*/ 	.short	(.L_626 - .L_625)
	.align		4
.L_625:
        /*0048*/ 	.word	index@(.nv.constant0._ZN7cutlass13device_kernelIN5flash11enable_sm90INS1_16FlashAttnFwdSm90INS1_25CollectiveMainloopFwdSm90ILi2EN4cute5tupleIJNS5_1CILi1EEES8_S8_EEENS6_IJNS7_ILi128EEENS7_ILi96EEENS7_ILi64EEEEEELi256ENS_6half_tEfNS_4arch4Sm90ELb0ELb0ELb0ELb0ELb1ELb0ELb1ELb1ELb0ELb1ELb1ELb0EEENS1_21CollectiveEpilogueFwdINS6_IJSA_NS7_ILi256EEESB_EEES9_SE_SG_Li256ELb0ELb1ELb1ELb0EEENS1_19SingleTileSchedulerILb0ELb1ELb1ELi128EEEEEEEEEvNT_6ParamsE)
        /*004c*/ 	.short	0x0380
        /*004e*/ 	.short	0x0b00


	//----- nvinfo : EIATTR_SW_WAR
	.align		4
.L_626:
        /*0050*/ 	.byte	0x04, 0x36
        /*0052*/ 	.short	(.L_628 - .L_627)
.L_627:
        /*0054*/ 	.word	0x00000008
.L_628:


//--------------------- .nv.info._ZN7cutlass13device_kernelIN5flash11enable_sm90INS1_16FlashAttnFwdSm90INS1_25CollectiveMainloopFwdSm90ILi2EN4cute5tupleIJNS5_1CILi1EEES8_S8_EEENS6_IJNS7_ILi128EEENS7_ILi96EEENS7_ILi64EEEEEELi256ENS_6half_tEfNS_4arch4Sm90ELb0ELb0ELb0ELb1ELb1ELb0ELb0ELb1ELb0ELb1ELb1ELb0EEENS1_21CollectiveEpilogueFwdINS6_IJSA_NS7_ILi256EEESB_EEES9_SE_SG_Li256ELb1ELb1ELb1ELb0EEENS1_36VarlenDynamicPersistentTileSchedulerILi128ELi96ELi256ELi128ELb1ELb1ELb1ELb0ELb1ELb1EEEEEEEEEvNT_6ParamsE --------------------------
	.section	.nv.info._ZN7cutlass13device_kernelIN5flash11enable_sm90INS1_16FlashAttnFwdSm90INS1_25CollectiveMainloopFwdSm90ILi2EN4cute5tupleIJNS5_1CILi1EEES8_S8_EEENS6_IJNS7_ILi128EEENS7_ILi96EEENS7_ILi64EEEEEELi256ENS_6half_tEfNS_4arch4Sm90ELb0ELb0ELb0ELb1ELb1ELb0ELb0ELb1ELb0ELb1ELb1ELb0EEENS1_21CollectiveEpilogueFwdINS6_IJSA_NS7_ILi256EEESB_EEES9_SE_SG_Li256ELb1ELb1ELb1ELb0EEENS1_36VarlenDynamicPersistentTileSchedulerILi128ELi96ELi256ELi128ELb1ELb1ELb1ELb0ELb1ELb1EEEEEEEEEvNT_6ParamsE,"",@"SHT_CUDA_INFO"
	.sectionflags	@""
	.align	4


	//----- nvinfo : EIATTR_CUDA_API_VERSION
	.align		4
        /*0000*/ 	.byte	0x04, 0x37
        /*0002*/ 	.short	(.L_630 - .L_629)
.L_629:
        /*0004*/ 	.word	0x00000082


	//----- nvinfo : EIATTR_KPARAM_INFO
	.align		4
.L_630:
        /*0008*/ 	.byte	0x04, 0x17
        /*000a*/ 	.short	(.L_632 - .L_631)
.L_631:
        /*000c*/ 	.word	0x00000000
        /*0010*/ 	.short	0x0000
        /*0012*/ 	.short	0x0000
        /*0014*/ 	.byte	0x00, 0xf0, 0x01, 0x2a


	//----- nvinfo : EIATTR_SPARSE_MMA_MASK
	.align		4
.L_632:
        /*0018*/ 	.byte	0x03, 0x50
        /*001a*/ 	.short	0x0000


	//----- nvinfo : EIATTR_MAXREG_COUNT
	.align		4
        /*001c*/ 	.byte	0x03, 0x1b
        /*001e*/ 	.short	0x00a8


	//----- nvinfo : EIATTR_MERCURY_ISA_VERSION
	.align		4
        /*0020*/ 	.byte	0x03, 0x5f
        /*0022*/ 	.short	0x0101


	//----- nvinfo : EIATTR_VRC_CTA_INIT_COUNT
	.align		4
        /*0024*/ 	.byte	0x02, 0x4a
	.zero		1
	.zero		1


	//----- nvinfo : EIATTR_EXIT_INSTR_OFFSETS
	.align		4
        /*0028*/ 	.byte	0x04, 0x1c
        /*002a*/ 	.short	(.L_634 - .L_633)


	//   ....[0]....
.L_633:
        /*002c*/ 	.word	0x00000010


	//----- nvinfo : EIATTR_MAX_THREADS
	.align		4
.L_634:
        /*0030*/ 	.byte	0x04, 0x05
        /*0032*/ 	.short	(.L_636 - .L_635)
.L_635:
        /*0034*/ 	.word	0x00000180
        /*0038*/ 	.word	0x00000001
        /*003c*/ 	.word	0x00000001


	//----- nvinfo : EIATTR_CBANK_PARAM_SIZE
	.align		4
.L_636:
        /*0040*/ 	.byte	0x03, 0x19
        /*0042*/ 	.short	0x0a80


	//----- nvinfo : EIATTR_PARAM_CBANK
	.align		4
        /*0044*/ 	.byte	0x04, 0x0a
        /*0046*/ 	.short	(.L_638 - .L_637)
	.align		4
.L_637:
        /*0048*/ 	.word	index@(.nv.constant0._ZN7cutlass13device_kernelIN5flash11enable_sm90INS1_16FlashAttnFwdSm90INS1_25CollectiveMainloopFwdSm90ILi2EN4cute5tupleIJNS5_1CILi1EEES8_S8_EEENS6_IJNS7_ILi128EEENS7_ILi96EEENS7_ILi64EEEEEELi256ENS_6half_tEfNS_4arch4Sm90ELb0ELb0ELb0ELb1ELb1ELb0ELb0ELb1ELb0ELb1ELb1ELb0EEENS1_21CollectiveEpilogueFwdINS6_IJSA_NS7_ILi256EEESB_EEES9_SE_SG_Li256ELb1ELb1ELb1ELb0EEENS1_36VarlenDynamicPersistentTileSchedulerILi128ELi96ELi256ELi128ELb1ELb1ELb1ELb0ELb1ELb1EEEEEEEEEvNT_6ParamsE)
        /*004c*/ 	.short	0x0380
        /*004e*/ 	.short	0x0a80


	//----- nvinfo : EIATTR_SW_WAR
	.align		4
.L_638:
        /*0050*/ 	.byte	0x04, 0x36
        /*0052*/ 	.short	(.L_640 - .L_639)
.L_639:
        /*0054*/ 	.word	0x00000008
.L_640:


//--------------------- .nv.info._ZN7cutlass13device_kernelIN5flash11enable_sm90INS1_16FlashAttnFwdSm90INS1_25CollectiveMainloopFwdSm90ILi2EN4cute5tupleIJNS5_1CILi1EEES8_S8_EEENS6_IJNS7_ILi128EEENS7_ILi96EEENS7_ILi64EEEEEELi256ENS_6half_tEfNS_4arch4Sm90ELb0ELb0ELb0ELb1ELb1ELb1ELb0ELb1ELb0ELb1ELb1ELb0EEENS1_21CollectiveEpilogueFwdINS6_IJSA_NS7_ILi256EEESB_EEES9_SE_SG_Li256ELb1ELb1ELb1ELb0EEENS1_36VarlenDynamicPersistentTileSchedulerILi128ELi96ELi256ELi128ELb1ELb1ELb1ELb0ELb1ELb1EEEEEEEEEvNT_6ParamsE --------------------------
	.section	.nv.info._ZN7cutlass13device_kernelIN5flash11enable_sm90INS1_16FlashAttnFwdSm90INS1_25CollectiveMainloopFwdSm90ILi2EN4cute5tupleIJNS5_1CILi1EEES8_S8_EEENS6_IJNS7_ILi128EEENS7_ILi96EEENS7_ILi64EEEEEELi256ENS_6half_tEfNS_4arch4Sm90ELb0ELb0ELb0ELb1ELb1ELb1ELb0ELb1ELb0ELb1ELb1ELb0EEENS1_21CollectiveEpilogueFwdINS6_IJSA_NS7_ILi256EEESB_EEES9_SE_SG_Li256ELb1ELb1ELb1ELb0EEENS1_36VarlenDynamicPersistentTileSchedulerILi128ELi96ELi256ELi128ELb1ELb1ELb1ELb0ELb1ELb1EEEEEEEEEvNT_6ParamsE,"",@"SHT_CUDA_INFO"
	.sectionflags	@""
	.align	4


	//----- nvinfo : EIATTR_CUDA_API_VERSION
	.align		4
        /*0000*/ 	.byte	0x04, 0x37
        /*0002*/ 	.short	(.L_642 - .L_641)
.L_641:
        /*0004*/ 	.word	0x00000082


	//----- nvinfo : EIATTR_KPARAM_INFO
	.align		4
.L_642:
        /*0008*/ 	.byte	0x04, 0x17
        /*000a*/ 	.short	(.L_644 - .L_643)
.L_643:
        /*000c*/ 	.word	0x00000000
        /*0010*/ 	.short	0x0000
        /*0012*/ 	.short	0x0000
        /*0014*/ 	.byte	0x00, 0xf0, 0x01, 0x2a


	//----- nvinfo : EIATTR_SPARSE_MMA_MASK
	.align		4
.L_644:
        /*0018*/ 	.byte	0x03, 0x50
        /*001a*/ 	.short	0x0000


	//----- nvinfo : EIATTR_MAXREG_COUNT
	.align		4
        /*001c*/ 	.byte	0x03, 0x1b
        /*001e*/ 	.short	0x00a8


	//----- nvinfo : EIATTR_MERCURY_ISA_VERSION
	.align		4
        /*0020*/ 	.byte	0x03, 0x5f
        /*0022*/ 	.short	0x0101


	//----- nvinfo : EIATTR_VRC_CTA_INIT_COUNT
	.align		4
        /*0024*/ 	.byte	0x02, 0x4a
	.zero		1
	.zero		1


	//----- nvinfo : EIATTR_EXIT_INSTR_OFFSETS
	.align		4
        /*0028*/ 	.byte	0x04, 0x1c
        /*002a*/ 	.short	(.L_646 - .L_645)


	//   ....[0]....
.L_645:
        /*002c*/ 	.word	0x00000010


	//----- nvinfo : EIATTR_MAX_THREADS
	.align		4
.L_646:
        /*0030*/ 	.byte	0x04, 0x05
        /*0032*/ 	.short	(.L_648 - .L_647)
.L_647:
        /*0034*/ 	.word	0x00000180
        /*0038*/ 	.word	0x00000001
        /*003c*/ 	.word	0x00000001


	//----- nvinfo : EIATTR_CBANK_PARAM_SIZE
	.align		4
.L_648:
        /*0040*/ 	.byte	0x03, 0x19
        /*0042*/ 	.short	0x0a80


	//----- nvinfo : EIATTR_PARAM_CBANK
	.align		4
        /*0044*/ 	.byte	0x04, 0x0a
        /*0046*/ 	.short	(.L_650 - .L_649)
	.align		4
.L_649:
        /*0048*/ 	.word	index@(.nv.constant0._ZN7cutlass13device_kernelIN5flash11enable_sm90INS1_16FlashAttnFwdSm90INS1_25CollectiveMainloopFwdSm90ILi2EN4cute5tupleIJNS5_1CILi1EEES8_S8_EEENS6_IJNS7_ILi128EEENS7_ILi96EEENS7_ILi64EEEEEELi256ENS_6half_tEfNS_4arch4Sm90ELb0ELb0ELb0ELb1ELb1ELb1ELb0ELb1ELb0ELb1ELb1ELb0EEENS1_21CollectiveEpilogueFwdINS6_IJSA_NS7_ILi256EEESB_EEES9_SE_SG_Li256ELb1ELb1ELb1ELb0EEENS1_36VarlenDynamicPersistentTileSchedulerILi128ELi96ELi256ELi128ELb1ELb1ELb1ELb0ELb1ELb1EEEEEEEEEvNT_6ParamsE)
        /*004c*/ 	.short	0x0380
        /*004e*/ 	.short	0x0a80


	//----- nvinfo : EIATTR_SW_WAR
	.align		4
.L_650:
        /*0050*/ 	.byte	0x04, 0x36
        /*0052*/ 	.short	(.L_652 - .L_651)
.L_651:
        /*0054*/ 	.word	0x00000008
.L_652:


//--------------------- .nv.info._ZN7cutlass13device_kernelIN5flash11enable_sm90INS1_16FlashAttnFwdSm90INS1_25CollectiveMainloopFwdSm90ILi2EN4cute5tupleIJNS5_1CILi1EEES8_S8_EEENS6_IJNS7_ILi128EEENS7_ILi96EEENS7_ILi64EEEEEELi256ENS_6half_tEfNS_4arch4Sm90ELb0ELb0ELb0ELb1ELb1ELb0ELb1ELb1ELb0ELb1ELb1ELb0EEENS1_21CollectiveEpilogueFwdINS6_IJSA_NS7_ILi256EEESB_EEES9_SE_SG_Li256ELb1ELb1ELb1ELb0EEENS1_36VarlenDynamicPersistentTileSchedulerILi128ELi96ELi256ELi128ELb1ELb1ELb1ELb0ELb1ELb1EEEEEEEEEvNT_6ParamsE --------------------------
	.section	.nv.info._ZN7cutlass13device_kernelIN5flash11enable_sm90INS1_16FlashAttnFwdSm90INS1_25CollectiveMainloopFwdSm90ILi2EN4cute5tupleIJNS5_1CILi1EEES8_S8_EEENS6_IJNS7_ILi128EEENS7_ILi96EEENS7_ILi64EEEEEELi256ENS_6half_tEfNS_4arch4Sm90ELb0ELb0ELb0ELb1ELb1ELb0ELb1ELb1ELb0ELb1ELb1ELb0EEENS1_21CollectiveEpilogueFwdINS6_IJSA_NS7_ILi256EEESB_EEES9_SE_SG_Li256ELb1ELb1ELb1ELb0EEENS1_36VarlenDynamicPersistentTileSchedulerILi128ELi96ELi256ELi128ELb1ELb1ELb1ELb0ELb1ELb1EEEEEEEEEvNT_6ParamsE,"",@"SHT_CUDA_INFO"
	.sectionflags	@""
	.align	4


	//----- nvinfo : EIATTR_CUDA_API_VERSION
	.align		4
        /*0000*/ 	.byte	0x04, 0x37
        /*0002*/ 	.short	(.L_654 - .L_653)
.L_653:
        /*0004*/ 	.word	0x00000082


	//----- nvinfo : EIATTR_KPARAM_INFO
	.align		4
.L_654:
        /*0008*/ 	.byte	0x04, 0x17
        /*000a*/ 	.short	(.L_656 - .L_655)
.L_655:
        /*000c*/ 	.word	0x00000000
        /*0010*/ 	.short	0x0000
        /*0012*/ 	.short	0x0000
        /*0014*/ 	.byte	0x00, 0xf0, 0x01, 0x2e


	//----- nvinfo : EIATTR_SPARSE_MMA_MASK
	.align		4
.L_656:
        /*0018*/ 	.byte	0x03, 0x50
        /*001a*/ 	.short	0x0000


	//----- nvinfo : EIATTR_MAXREG_COUNT
	.align		4
        /*001c*/ 	.byte	0x03, 0x1b
        /*001e*/ 	.short	0x00a8


	//----- nvinfo : EIATTR_MERCURY_ISA_VERSION
	.align		4
        /*0020*/ 	.byte	0x03, 0x5f
        /*0022*/ 	.short	0x0101


	//----- nvinfo : EIATTR_VRC_CTA_INIT_COUNT
	.align		4
        /*0024*/ 	.byte	0x02, 0x4a
	.zero		1
	.zero		1


	//----- nvinfo : EIATTR_EXIT_INSTR_OFFSETS
	.align		4
        /*0028*/ 	.byte	0x04, 0x1c
        /*002a*/ 	.short	(.L_658 - .L_657)


	//   ....[0]....
.L_657:
        /*002c*/ 	.word	0x00000010


	//----- nvinfo : EIATTR_MAX_THREADS
	.align		4
.L_658:
        /*0030*/ 	.byte	0x04, 0x05
        /*0032*/ 	.short	(.L_660 - .L_659)
.L_659:
        /*0034*/ 	.word	0x00000180
        /*0038*/ 	.word	0x00000001
        /*003c*/ 	.word	0x00000001


	//----- nvinfo : EIATTR_CBANK_PARAM_SIZE
	.align		4
.L_660:
        /*0040*/ 	.byte	0x03, 0x19
        /*0042*/ 	.short	0x0b80


	//----- nvinfo : EIATTR_PARAM_CBANK
	.align		4
        /*0044*/ 	.byte	0x04, 0x0a
        /*0046*/ 	.short	(.L_662 - .L_661)
	.align		4
.L_661:
        /*0048*/ 	.word	index@(.nv.constant0._ZN7cutlass13device_kernelIN5flash11enable_sm90INS1_16FlashAttnFwdSm90INS1_25CollectiveMainloopFwdSm90ILi2EN4cute5tupleIJNS5_1CILi1EEES8_S8_EEENS6_IJNS7_ILi128EEENS7_ILi96EEENS7_ILi64EEEEEELi256ENS_6half_tEfNS_4arch4Sm90ELb0ELb0ELb0ELb1ELb1ELb0ELb1ELb1ELb0ELb1ELb1ELb0EEENS1_21CollectiveEpilogueFwdINS6_IJSA_NS7_ILi256EEESB_EEES9_SE_SG_Li256ELb1ELb1ELb1ELb0EEENS1_36VarlenDynamicPersistentTileSchedulerILi128ELi96ELi256ELi128ELb1ELb1ELb1ELb0ELb1ELb1EEEEEEEEEvNT_6ParamsE)
        /*004c*/ 	.short	0x0380
        /*004e*/ 	.short	0x0b80


	//----- nvinfo : EIATTR_SW_WAR
	.align		4
.L_662:
        /*0050*/ 	.byte	0x04, 0x36
        /*0052*/ 	.short	(.L_664 - .L_663)
.L_663:
        /*0054*/ 	.word	0x00000008
.L_664:


//--------------------- .nv.info._ZN7cutlass13device_kernelIN5flash11enable_sm90INS1_16FlashAttnFwdSm90INS1_25CollectiveMainloopFwdSm90ILi2EN4cute5tupleIJNS5_1CILi1EEES8_S8_EEENS6_IJNS7_ILi128EEENS7_ILi96EEENS7_ILi64EEEEEELi256ENS_6half_tEfNS_4arch4Sm90ELb0ELb0ELb0ELb1ELb1ELb1ELb1ELb1ELb0ELb1ELb1ELb0EEENS1_21CollectiveEpilogueFwdINS6_IJSA_NS7_ILi256EEESB_EEES9_SE_SG_Li256ELb1ELb1ELb1ELb0EEENS1_36VarlenDynamicPersistentTileSchedulerILi128ELi96ELi256ELi128ELb1ELb1ELb1ELb0ELb1ELb1EEEEEEEEEvNT_6ParamsE --------------------------
	.section	.nv.info._ZN7cutlass13device_kernelIN5flash11enable_sm90INS1_16FlashAttnFwdSm90INS1_25CollectiveMainloopFwdSm90ILi2EN4cute5tupleIJNS5_1CILi1EEES8_S8_EEENS6_IJNS7_ILi128EEENS7_ILi96EEENS7_ILi64EEEEEELi256ENS_6half_tEfNS_4arch4Sm90ELb0ELb0ELb0ELb1ELb1ELb1ELb1ELb1ELb0ELb1ELb1ELb0EEENS1_21CollectiveEpilogueFwdINS6_IJSA_NS7_ILi256EEESB_EEES9_SE_SG_Li256ELb1ELb1ELb1ELb0EEENS1_36VarlenDynamicPersistentTileSchedulerILi128ELi96ELi256ELi128ELb1ELb1ELb1ELb0ELb1ELb1EEEEEEEEEvNT_6ParamsE,"",@"SHT_CUDA_INFO"
	.sectionflags	@""
	.align	4


	//----- nvinfo : EIATTR_CUDA_API_VERSION
	.align		4
        /*0000*/ 	.byte	0x04, 0x37
        /*0002*/ 	.short	(.L_666 - .L_665)
.L_665:
        /*0004*/ 	.word	0x00000082


	//----- nvinfo : EIATTR_KPARAM_INFO
	.align		4
.L_666:
        /*0008*/ 	.byte	0x04, 0x17
        /*000a*/ 	.short	(.L_668 - .L_667)
.L_667:
        /*000c*/ 	.word	0x00000000
        /*0010*/ 	.short	0x0000
        /*0012*/ 	.short	0x0000
        /*0014*/ 	.byte	0x00, 0xf0, 0x01, 0x2e


	//----- nvinfo : EIATTR_SPARSE_MMA_MASK
	.align		4
.L_668:
        /*0018*/ 	.byte	0x03, 0x50
        /*001a*/ 	.short	0x0000


	//----- nvinfo : EIATTR_MAXREG_COUNT
	.align		4
        /*001c*/ 	.byte	0x03, 0x1b
        /*001e*/ 	.short	0x00a8


	//----- nvinfo : EIATTR_MERCURY_ISA_VERSION
	.align		4
        /*0020*/ 	.byte	0x03, 0x5f
        /*0022*/ 	.short	0x0101


	//----- nvinfo : EIATTR_VRC_CTA_INIT_COUNT
	.align		4
        /*0024*/ 	.byte	0x02, 0x4a
	.zero		1
	.zero		1


	//----- nvinfo : EIATTR_EXIT_INSTR_OFFSETS
	.align		4
        /*0028*/ 	.byte	0x04, 0x1c
        /*002a*/ 	.short	(.L_670 - .L_669)


	//   ....[0]....
.L_669:
        /*002c*/ 	.word	0x00000010


	//----- nvinfo : EIATTR_MAX_THREADS
	.align		4
.L_670:
        /*0030*/ 	.byte	0x04, 0x05
        /*0032*/ 	.short	(.L_672 - .L_671)
.L_671:
        /*0034*/ 	.word	0x00000180
        /*0038*/ 	.word	0x00000001
        /*003c*/ 	.word	0x00000001


	//----- nvinfo : EIATTR_CBANK_PARAM_SIZE
	.align		4
.L_672:
        /*0040*/ 	.byte	0x03, 0x19
        /*0042*/ 	.short	0x0b80


	//----- nvinfo : EIATTR_PARAM_CBANK
	.align		4
        /*0044*/ 	.byte	0x04, 0x0a
        /*0046*/ 	.short	(.L_674 - .L_673)
	.align		4
.L_673:
        /*0048*/ 	.word	index@(.nv.constant0._ZN7cutlass13device_kernelIN5flash11enable_sm90INS1_16FlashAttnFwdSm90INS1_25CollectiveMainloopFwdSm90ILi2EN4cute5tupleIJNS5_1CILi1EEES8_S8_EEENS6_IJNS7_ILi128EEENS7_ILi96EEENS7_ILi64EEEEEELi256ENS_6half_tEfNS_4arch4Sm90ELb0ELb0ELb0ELb1ELb1ELb1ELb1ELb1ELb0ELb1ELb1ELb0EEENS1_21CollectiveEpilogueFwdINS6_IJSA_NS7_ILi256EEESB_EEES9_SE_SG_Li256ELb1ELb1ELb1ELb0EEENS1_36VarlenDynamicPersistentTileSchedulerILi128ELi96ELi256ELi128ELb1ELb1ELb1ELb0ELb1ELb1EEEEEEEEEvNT_6ParamsE)
        /*004c*/ 	.short	0x0380
        /*004e*/ 	.short	0x0b80


	//----- nvinfo : EIATTR_SW_WAR
	.align		4
.L_674:
        /*0050*/ 	.byte	0x04, 0x36
        /*0052*/ 	.short	(.L_676 - .L_675)
.L_675:
        /*0054*/ 	.word	0x00000008
.L_676:


//--------------------- .nv.info._ZN7cutlass13device_kernelIN5flash11enable_sm90INS1_16FlashAttnFwdSm90INS1_25CollectiveMainloopFwdSm90ILi2EN4cute5tupleIJNS5_1CILi1EEES8_S8_EEENS6_IJNS7_ILi128EEENS7_ILi96EEENS7_ILi64EEEEEELi256ENS_6half_tEfNS_4arch4Sm90ELb0ELb1ELb0ELb0ELb1ELb0ELb0ELb1ELb0ELb1ELb1ELb0EEENS1_21CollectiveEpilogueFwdINS6_IJSA_NS7_ILi256EEESB_EEES9_SE_SG_Li256ELb0ELb1ELb1ELb0EEENS1_19SingleTileSchedulerILb0ELb1ELb1ELi128EEEEEEEEEvNT_6ParamsE --------------------------
	.section	.nv.info._ZN7cutlass13device_kernelIN5flash11enable_sm90INS1_16FlashAttnFwdSm90INS1_25CollectiveMainloopFwdSm90ILi2EN4cute5tupleIJNS5_1CILi1EEES8_S8_EEENS6_IJNS7_ILi128EEENS7_ILi96EEENS7_ILi64EEEEEELi256ENS_6half_tEfNS_4arch4Sm90ELb0ELb1ELb0ELb0ELb1ELb0ELb0ELb1ELb0ELb1ELb1ELb0EEENS1_21CollectiveEpilogueFwdINS6_IJSA_NS7_ILi256EEESB_EEES9_SE_SG_Li256ELb0ELb1ELb1ELb0EEENS1_19SingleTileSchedulerILb0ELb1ELb1ELi128EEEEEEEEEvNT_6ParamsE,"",@"SHT_CUDA_INFO"
	.sectionflags	@""
	.align	4


	//----- nvinfo : EIATTR_CUDA_API_VERSION
	.align		4
        /*0000*/ 	.byte	0x04, 0x37
        /*0002*/ 	.short	(.L_678 - .L_677)
.L_677:
        /*0004*/ 	.word	0x00000082


	//----- nvinfo : EIATTR_KPARAM_INFO
	.align		4
.L_678:
        /*0008*/ 	.byte	0x04, 0x17
        /*000a*/ 	.short	(.L_680 - .L_679)
.L_679:
        /*000c*/ 	.word	0x00000000
        /*0010*/ 	.short	0x0000
        /*0012*/ 	.short	0x0000
        /*0014*/ 	.byte	0x00, 0xf0, 0x01, 0x28


	//----- nvinfo : EIATTR_SPARSE_MMA_MASK
	.align		4
.L_680:
        /*0018*/ 	.byte	0x03, 0x50
        /*001a*/ 	.short	0x0000


	//----- nvinfo : EIATTR_MAXREG_COUNT
	.align		4
        /*001c*/ 	.byte	0x03, 0x1b
        /*001e*/ 	.short	0x00a8


	//----- nvinfo : EIATTR_MERCURY_ISA_VERSION
	.align		4
        /*0020*/ 	.byte	0x03, 0x5f
        /*0022*/ 	.short	0x0101


	//----- nvinfo : EIATTR_VRC_CTA_INIT_COUNT
	.align		4
        /*0024*/ 	.byte	0x02, 0x4a
	.zero		1
	.zero		1


	//----- nvinfo : EIATTR_EXIT_INSTR_OFFSETS
	.align		4
        /*0028*/ 	.byte	0x04, 0x1c
        /*002a*/ 	.short	(.L_682 - .L_681)


	//   ....[0]....
.L_681:
        /*002c*/ 	.word	0x00000010


	//----- nvinfo : EIATTR_MAX_THREADS
	.align		4
.L_682:
        /*0030*/ 	.byte	0x04, 0x05
        /*0032*/ 	.short	(.L_684 - .L_683)
.L_683:
        /*0034*/ 	.word	0x00000180
        /*0038*/ 	.word	0x00000001
        /*003c*/ 	.word	0x00000001


	//----- nvinfo : EIATTR_CBANK_PARAM_SIZE
	.align		4
.L_684:
        /*0040*/ 	.byte	0x03, 0x19
        /*0042*/ 	.short	0x0a00


	//----- nvinfo : EIATTR_PARAM_CBANK
	.align		4
        /*0044*/ 	.byte	0x04, 0x0a
        /*0046*/ 	.short	(.L_686 - .L_685)
	.align		4
.L_685:
        /*0048*/ 	.word	index@(.nv.constant0._ZN7cutlass13device_kernelIN5flash11enable_sm90INS1_16FlashAttnFwdSm90INS1_25CollectiveMainloopFwdSm90ILi2EN4cute5tupleIJNS5_1CILi1EEES8_S8_EEENS6_IJNS7_ILi128EEENS7_ILi96EEENS7_ILi64EEEEEELi256ENS_6half_tEfNS_4arch4Sm90ELb0ELb1ELb0ELb0ELb1ELb0ELb0ELb1ELb0ELb1ELb1ELb0EEENS1_21CollectiveEpilogueFwdINS6_IJSA_NS7_ILi256EEESB_EEES9_SE_SG_Li256ELb0ELb1ELb1ELb0EEENS1_19SingleTileSchedulerILb0ELb1ELb1ELi128EEEEEEEEEvNT_6ParamsE)
        /*004c*/ 	.short	0x0380
        /*004e*/ 	.short	0x0a00


	//----- nvinfo : EIATTR_SW_WAR
	.align		4
.L_686:
        /*0050*/ 	.byte	0x04, 0x36
        /*0052*/ 	.short	(.L_688 - .L_687)
.L_687:
        /*0054*/ 	.word	0x00000008
.L_688:


//--------------------- .nv.info._ZN7cutlass13device_kernelIN5flash11enable_sm90INS1_16FlashAttnFwdSm90INS1_25CollectiveMainloopFwdSm90ILi2EN4cute5tupleIJNS5_1CILi1EEES8_S8_EEENS6_IJNS7_ILi128EEENS7_ILi96EEENS7_ILi64EEEEEELi256ENS_6half_tEfNS_4arch4Sm90ELb0ELb1ELb0ELb0ELb1ELb0ELb1ELb1ELb0ELb1ELb1ELb0EEENS1_21CollectiveEpilogueFwdINS6_IJSA_NS7_ILi256EEESB_EEES9_SE_SG_Li256ELb0ELb1ELb1ELb0EEENS1_19SingleTileSchedulerILb0ELb1ELb1ELi128EEEEEEEEEvNT_6ParamsE --------------------------
	.section	.nv.info._ZN7cutlass13device_kernelIN5flash11enable_sm90INS1_16FlashAttnFwdSm90INS1_25CollectiveMainloopFwdSm90ILi2EN4cute5tupleIJNS5_1CILi1EEES8_S8_EEENS6_IJNS7_ILi128EEENS7_ILi96EEENS7_ILi64EEEEEELi256ENS_6half_tEfNS_4arch4Sm90ELb0ELb1ELb0ELb0ELb1ELb0ELb1ELb1ELb0ELb1ELb1ELb0EEENS1_21CollectiveEpilogueFwdINS6_IJSA_NS7_ILi256EEESB_EEES9_SE_SG_Li256ELb0ELb1ELb1ELb0EEENS1_19SingleTileSchedulerILb0ELb1ELb1ELi128EEEEEEEEEvNT_6ParamsE,"",@"SHT_CUDA_INFO"
	.sectionflags	@""
	.align	4


	//----- nvinfo : EIATTR_CUDA_API_VERSION
	.align		4
        /*0000*/ 	.byte	0x04, 0x37
        /*0002*/ 	.short	(.L_690 - .L_689)
.L_689:
        /*0004*/ 	.word	0x00000082


	//----- nvinfo : EIATTR_KPARAM_INFO
	.align		4
.L_690:
        /*0008*/ 	.byte	0x04, 0x17
        /*000a*/ 	.short	(.L_692 - .L_691)
.L_691:
        /*000c*/ 	.word	0x00000000
        /*0010*/ 	.short	0x0000
        /*0012*/ 	.short	0x0000
        /*0014*/ 	.byte	0x00, 0xf0, 0x01, 0x2c


	//----- nvinfo : EIATTR_SPARSE_MMA_MASK
	.align		4
.L_692:
        /*0018*/ 	.byte	0x03, 0x50
        /*001a*/ 	.short	0x0000


	//----- nvinfo : EIATTR_MAXREG_COUNT
	.align		4
        /*001c*/ 	.byte	0x03, 0x1b
        /*001e*/ 	.short	0x00a8


	//----- nvinfo : EIATTR_MERCURY_ISA_VERSION
	.align		4
        /*0020*/ 	.byte	0x03, 0x5f
        /*0022*/ 	.short	0x0101


	//----- nvinfo : EIATTR_VRC_CTA_INIT_COUNT
	.align		4
        /*0024*/ 	.byte	0x02, 0x4a
	.zero		1
	.zero		1


	//----- nvinfo : EIATTR_EXIT_INSTR_OFFSETS
	.align		4
        /*0028*/ 	.byte	0x04, 0x1c
        /*002a*/ 	.short	(.L_694 - .L_693)


	//   ....[0]....
.L_693:
        /*002c*/ 	.word	0x00000010


	//----- nvinfo : EIATTR_MAX_THREADS
	.align		4
.L_694:
        /*0030*/ 	.byte	0x04, 0x05
        /*0032*/ 	.short	(.L_696 - .L_695)
.L_695:
        /*0034*/ 	.word	0x00000180
        /*0038*/ 	.word	0x00000001
        /*003c*/ 	.word	0x00000001


	//----- nvinfo : EIATTR_CBANK_PARAM_SIZE
	.align		4
.L_696:
        /*0040*/ 	.byte	0x03, 0x19
        /*0042*/ 	.short	0x0b00


	//----- nvinfo : EIATTR_PARAM_CBANK
	.align		4
        /*0044*/ 	.byte	0x04, 0x0a
        /*0046*/ 	.short	(.L_698 - .L_697)
	.align		4
.L_697:
        /*0048*/ 	.word	index@(.nv.constant0._ZN7cutlass13device_kernelIN5flash11enable_sm90INS1_16FlashAttnFwdSm90INS1_25CollectiveMainloopFwdSm90ILi2EN4cute5tupleIJNS5_1CILi1EEES8_S8_EEENS6_IJNS7_ILi128EEENS7_ILi96EEENS7_ILi64EEEEEELi256ENS_6half_tEfNS_4arch4Sm90ELb0ELb1ELb0ELb0ELb1ELb0ELb1ELb1ELb0ELb1ELb1ELb0EEENS1_21CollectiveEpilogueFwdINS6_IJSA_NS7_ILi256EEESB_EEES9_SE_SG_Li256ELb0ELb1ELb1ELb0EEENS1_19SingleTileSchedulerILb0ELb1ELb1ELi128EEEEEEEEEvNT_6ParamsE)
        /*004c*/ 	.short	0x0380
        /*004e*/ 	.short	0x0b00


	//----- nvinfo : EIATTR_SW_WAR
	.align		4
.L_698:
        /*0050*/ 	.byte	0x04, 0x36
        /*0052*/ 	.short	(.L_700 - .L_699)
.L_699:
        /*0054*/ 	.word	0x00000008
.L_700:


//--------------------- .nv.info._ZN7cutlass13device_kernelIN5flash11enable_sm90INS1_16FlashAttnFwdSm90INS1_25CollectiveMainloopFwdSm90ILi2EN4cute5tupleIJNS5_1CILi1EEES8_S8_EEENS6_IJNS7_ILi128EEENS7_ILi96EEENS7_ILi64EEEEEELi256ENS_6half_tEfNS_4arch4Sm90ELb0ELb1ELb0ELb1ELb1ELb0ELb0ELb1ELb0ELb1ELb1ELb0EEENS1_21CollectiveEpilogueFwdINS6_IJSA_NS7_ILi256EEESB_EEES9_SE_SG_Li256ELb1ELb1ELb1ELb0EEENS1_36VarlenDynamicPersistentTileSchedulerILi128ELi96ELi256ELi128ELb1ELb1ELb1ELb1ELb0ELb1EEEEEEEEEvNT_6ParamsE --------------------------
	.section	.nv.info._ZN7cutlass13device_kernelIN5flash11enable_sm90INS1_16FlashAttnFwdSm90INS1_25CollectiveMainloopFwdSm90ILi2EN4cute5tupleIJNS5_1CILi1EEES8_S8_EEENS6_IJNS7_ILi128EEENS7_ILi96EEENS7_ILi64EEEEEELi256ENS_6half_tEfNS_4arch4Sm90ELb0ELb1ELb0ELb1ELb1ELb0ELb0ELb1ELb0ELb1ELb1ELb0EEENS1_21CollectiveEpilogueFwdINS6_IJSA_NS7_ILi256EEESB_EEES9_SE_SG_Li256ELb1ELb1ELb1ELb0EEENS1_36VarlenDynamicPersistentTileSchedulerILi128ELi96ELi256ELi128ELb1ELb1ELb1ELb1ELb0ELb1EEEEEEEEEvNT_6ParamsE,"",@"SHT_CUDA_INFO"
	.sectionflags	@""
	.align	4


	//----- nvinfo : EIATTR_CUDA_API_VERSION
	.align		4
        /*0000*/ 	.byte	0x04, 0x37
        /*0002*/ 	.short	(.L_702 - .L_701)
.L_701:
        /*0004*/ 	.word	0x00000082


	//----- nvinfo : EIATTR_KPARAM_INFO
	.align		4
.L_702:
        /*0008*/ 	.byte	0x04, 0x17
        /*000a*/ 	.short	(.L_704 - .L_703)
.L_703:
        /*000c*/ 	.word	0x00000000
        /*0010*/ 	.short	0x0000
        /*0012*/ 	.short	0x0000
        /*0014*/ 	.byte	0x00, 0xf0, 0x01, 0x2a


	//----- nvinfo : EIATTR_SPARSE_MMA_MASK
	.align		4
.L_704:
        /*0018*/ 	.byte	0x03, 0x50
        /*001a*/ 	.short	0x0000


	//----- nvinfo : EIATTR_MAXREG_COUNT
	.align		4
        /*001c*/ 	.byte	0x03, 0x1b
        /*001e*/ 	.short	0x00a8


	//----- nvinfo : EIATTR_MERCURY_ISA_VERSION
	.align		4
        /*0020*/ 	.byte	0x03, 0x5f
        /*0022*/ 	.short	0x0101


	//----- nvinfo : EIATTR_VRC_CTA_INIT_COUNT
	.align		4
        /*0024*/ 	.byte	0x02, 0x4a
	.zero		1
	.zero		1


	//----- nvinfo : EIATTR_EXIT_INSTR_OFFSETS
	.align		4
        /*0028*/ 	.byte	0x04, 0x1c
        /*002a*/ 	.short	(.L_706 - .L_705)


	//   ....[0]....
.L_705:
        /*002c*/ 	.word	0x00000010


	//----- nvinfo : EIATTR_MAX_THREADS
	.align		4
.L_706:
        /*0030*/ 	.byte	0x04, 0x05
        /*0032*/ 	.short	(.L_708 - .L_707)
.L_707:
        /*0034*/ 	.word	0x00000180
        /*0038*/ 	.word	0x00000001
        /*003c*/ 	.word	0x00000001


	//----- nvinfo : EIATTR_CBANK_PARAM_SIZE
	.align		4
.L_708:
        /*0040*/ 	.byte	0x03, 0x19
        /*0042*/ 	.short	0x0a80


	//----- nvinfo : EIATTR_PARAM_CBANK
	.align		4
        /*0044*/ 	.byte	0x04, 0x0a
        /*0046*/ 	.short	(.L_710 - .L_709)
	.align		4
.L_709:
        /*0048*/ 	.word	index@(.nv.constant0._ZN7cutlass13device_kernelIN5flash11enable_sm90INS1_16FlashAttnFwdSm90INS1_25CollectiveMainloopFwdSm90ILi2EN4cute5tupleIJNS5_1CILi1EEES8_S8_EEENS6_IJNS7_ILi128EEENS7_ILi96EEENS7_ILi64EEEEEELi256ENS_6half_tEfNS_4arch4Sm90ELb0ELb1ELb0ELb1ELb1ELb0ELb0ELb1ELb0ELb1ELb1ELb0EEENS1_21CollectiveEpilogueFwdINS6_IJSA_NS7_ILi256EEESB_EEES9_SE_SG_Li256ELb1ELb1ELb1ELb0EEENS1_36VarlenDynamicPersistentTileSchedulerILi128ELi96ELi256ELi128ELb1ELb1ELb1ELb1ELb0ELb1EEEEEEEEEvNT_6ParamsE)
        /*004c*/ 	.short	0x0380
        /*004e*/ 	.short	0x0a80


	//----- nvinfo : EIATTR_SW_WAR
	.align		4
.L_710:
        /*0050*/ 	.byte	0x04, 0x36
        /*0052*/ 	.short	(.L_712 - .L_711)
.L_711:
        /*0054*/ 	.word	0x00000008
.L_712:


//--------------------- .nv.info._ZN7cutlass13device_kernelIN5flash11enable_sm90INS1_16FlashAttnFwdSm90INS1_25CollectiveMainloopFwdSm90ILi2EN4cute5tupleIJNS5_1CILi1EEES8_S8_EEENS6_IJNS7_ILi128EEENS7_ILi96EEENS7_ILi64EEEEEELi256ENS_6half_tEfNS_4arch4Sm90ELb0ELb1ELb0ELb1ELb1ELb1ELb0ELb1ELb0ELb1ELb1ELb0EEENS1_21CollectiveEpilogueFwdINS6_IJSA_NS7_ILi256EEESB_EEES9_SE_SG_Li256ELb1ELb1ELb1ELb0EEENS1_36VarlenDynamicPersistentTileSchedulerILi128ELi96ELi256ELi128ELb1ELb1ELb1ELb1ELb0ELb1EEEEEEEEEvNT_6ParamsE --------------------------
	.section	.nv.info._ZN7cutlass13device_kernelIN5flash11enable_sm90INS1_16FlashAttnFwdSm90INS1_25CollectiveMainloopFwdSm90ILi2EN4cute5tupleIJNS5_1CILi1EEES8_S8_EEENS6_IJNS7_ILi128EEENS7_ILi96EEENS7_ILi64EEEEEELi256ENS_6half_tEfNS_4arch4Sm90ELb0ELb1ELb0ELb1ELb1ELb1ELb0ELb1ELb0ELb1ELb1ELb0EEENS1_21CollectiveEpilogueFwdINS6_IJSA_NS7_ILi256EEESB_EEES9_SE_SG_Li256ELb1ELb1ELb1ELb0EEENS1_36VarlenDynamicPersistentTileSchedulerILi128ELi96ELi256ELi128ELb1ELb1ELb1ELb1ELb0ELb1EEEEEEEEEvNT_6ParamsE,"",@"SHT_CUDA_INFO"
	.sectionflags	@""
	.align	4


	//----- nvinfo : EIATTR_CUDA_API_VERSION
	.align		4
        /*0000*/ 	.byte	0x04, 0x37
        /*0002*/ 	.short	(.L_714 - .L_713)
.L_713:
        /*0004*/ 	.word	0x00000082


	//----- nvinfo : EIATTR_KPARAM_INFO
	.align		4
.L_714:
        /*0008*/ 	.byte	0x04, 0x17
        /*000a*/ 	.short	(.L_716 - .L_715)
.L_715:
        /*000c*/ 	.word	0x00000000
        /*0010*/ 	.short	0x0000
        /*0012*/ 	.short	0x0000
        /*0014*/ 	.byte	0x00, 0xf0, 0x01, 0x2a


	//----- nvinfo : EIATTR_SPARSE_MMA_MASK
	.align		4
.L_716:
        /*0018*/ 	.byte	0x03, 0x50
        /*001a*/ 	.short	0x0000


	//----- nvinfo : EIATTR_MAXREG_COUNT
	.align		4
        /*001c*/ 	.byte	0x03, 0x1b
        /*001e*/ 	.short	0x00a8


	//----- nvinfo : EIATTR_MERCURY_ISA_VERSION
	.align		4
        /*0020*/ 	.byte	0x03, 0x5f
        /*0022*/ 	.short	0x0101


	//----- nvinfo : EIATTR_VRC_CTA_INIT_COUNT
	.align		4
        /*0024*/ 	.byte	0x02, 0x4a
	.zero		1
	.zero		1


	//----- nvinfo : EIATTR_EXIT_INSTR_OFFSETS
	.align		4
        /*0028*/ 	.byte	0x04, 0x1c
        /*002a*/ 	.short	(.L_718 - .L_717)


	//   ....[0]....
.L_717:
        /*002c*/ 	.word	0x00000010


	//----- nvinfo : EIATTR_MAX_THREADS
	.align		4
.L_718:
        /*0030*/ 	.byte	0x04, 0x05
        /*0032*/ 	.short	(.L_720 - .L_719)
.L_719:
        /*0034*/ 	.word	0x00000180
        /*0038*/ 	.word	0x00000001
        /*003c*/ 	.word	0x00000001


	//----- nvinfo : EIATTR_CBANK_PARAM_SIZE
	.align		4
.L_720:
        /*0040*/ 	.byte	0x03, 0x19
        /*0042*/ 	.short	0x0a80


	//----- nvinfo : EIATTR_PARAM_CBANK
	.align		4
        /*0044*/ 	.byte	0x04, 0x0a
        /*0046*/ 	.short	(.L_722 - .L_721)
	.align		4
.L_721:
        /*0048*/ 	.word	index@(.nv.constant0._ZN7cutlass13device_kernelIN5flash11enable_sm90INS1_16FlashAttnFwdSm90INS1_25CollectiveMainloopFwdSm90ILi2EN4cute5tupleIJNS5_1CILi1EEES8_S8_EEENS6_IJNS7_ILi128EEENS7_ILi96EEENS7_ILi64EEEEEELi256ENS_6half_tEfNS_4arch4Sm90ELb0ELb1ELb0ELb1ELb1ELb1ELb0ELb1ELb0ELb1ELb1ELb0EEENS1_21CollectiveEpilogueFwdINS6_IJSA_NS7_ILi256EEESB_EEES9_SE_SG_Li256ELb1ELb1ELb1ELb0EEENS1_36VarlenDynamicPersistentTileSchedulerILi128ELi96ELi256ELi128ELb1ELb1ELb1ELb1ELb0ELb1EEEEEEEEEvNT_6ParamsE)
        /*004c*/ 	.short	0x0380
        /*004e*/ 	.short	0x0a80


	//----- nvinfo : EIATTR_SW_WAR
	.align		4
.L_722:
        /*0050*/ 	.byte	0x04, 0x36
        /*0052*/ 	.short	(.L_724 - .L_723)
.L_723:
        /*0054*/ 	.word	0x00000008
.L_724:


//--------------------- .nv.info._ZN7cutlass13device_kernelIN5flash11enable_sm90INS1_16FlashAttnFwdSm90INS1_25CollectiveMainloopFwdSm90ILi2EN4cute5tupleIJNS5_1CILi1EEES8_S8_EEENS6_IJNS7_ILi128EEENS7_ILi96EEENS7_ILi64EEEEEELi256ENS_6half_tEfNS_4arch4Sm90ELb0ELb1ELb0ELb1ELb1ELb0ELb1ELb1ELb0ELb1ELb1ELb0EEENS1_21CollectiveEpilogueFwdINS6_IJSA_NS7_ILi256EEESB_EEES9_SE_SG_Li256ELb1ELb1ELb1ELb0EEENS1_36VarlenDynamicPersistentTileSchedulerILi128ELi96ELi256ELi128ELb1ELb1ELb1ELb1ELb0ELb1EEEEEEEEEvNT_6ParamsE --------------------------
	.section	.nv.info._ZN7cutlass13device_kernelIN5flash11enable_sm90INS1_16FlashAttnFwdSm90INS1_25CollectiveMainloopFwdSm90ILi2EN4cute5tupleIJNS5_1CILi1EEES8_S8_EEENS6_IJNS7_ILi128EEENS7_ILi96EEENS7_ILi64EEEEEELi256ENS_6half_tEfNS_4arch4Sm90ELb0ELb1ELb0ELb1ELb1ELb0ELb1ELb1ELb0ELb1ELb1ELb0EEENS1_21CollectiveEpilogueFwdINS6_IJSA_NS7_ILi256EEESB_EEES9_SE_SG_Li256ELb1ELb1ELb1ELb0EEENS1_36VarlenDynamicPersistentTileSchedulerILi128ELi96ELi256ELi128ELb1ELb1ELb1ELb1ELb0ELb1EEEEEEEEEvNT_6ParamsE,"",@"SHT_CUDA_INFO"
	.sectionflags	@""
	.align	4


	//----- nvinfo : EIATTR_CUDA_API_VERSION
	.align		4
        /*0000*/ 	.byte	0x04, 0x37
        /*0002*/ 	.short	(.L_726 - .L_725)
.L_725:
        /*0004*/ 	.word	0x00000082


	//----- nvinfo : EIATTR_KPARAM_INFO
	.align		4
.L_726:
        /*0008*/ 	.byte	0x04, 0x17
        /*000a*/ 	.short	(.L_728 - .L_727)
.L_727:
        /*000c*/ 	.word	0x00000000
        /*0010*/ 	.short	0x0000
        /*0012*/ 	.short	0x0000
        /*0014*/ 	.byte	0x00, 0xf0, 0x01, 0x2e


	//----- nvinfo : EIATTR_SPARSE_MMA_MASK
	.align		4
.L_728:
        /*0018*/ 	.byte	0x03, 0x50
        /*001a*/ 	.short	0x0000


	//----- nvinfo : EIATTR_MAXREG_COUNT
	.align		4
        /*001c*/ 	.byte	0x03, 0x1b
        /*001e*/ 	.short	0x00a8


	//----- nvinfo : EIATTR_MERCURY_ISA_VERSION
	.align		4
        /*0020*/ 	.byte	0x03, 0x5f
        /*0022*/ 	.short	0x0101


	//----- nvinfo : EIATTR_VRC_CTA_INIT_COUNT
	.align		4
        /*0024*/ 	.byte	0x02, 0x4a
	.zero		1
	.zero		1


	//----- nvinfo : EIATTR_EXIT_INSTR_OFFSETS
	.align		4
        /*0028*/ 	.byte	0x04, 0x1c
        /*002a*/ 	.short	(.L_730 - .L_729)


	//   ....[0]....
.L_729:
        /*002c*/ 	.word	0x00000010


	//----- nvinfo : EIATTR_MAX_THREADS
	.align		4
.L_730:
        /*0030*/ 	.byte	0x04, 0x05
        /*0032*/ 	.short	(.L_732 - .L_731)
.L_731:
        /*0034*/ 	.word	0x00000180
        /*0038*/ 	.word	0x00000001
        /*003c*/ 	.word	0x00000001


	//----- nvinfo : EIATTR_CBANK_PARAM_SIZE
	.align		4
.L_732:
        /*0040*/ 	.byte	0x03, 0x19
        /*0042*/ 	.short	0x0b80


	//----- nvinfo : EIATTR_PARAM_CBANK
	.align		4
        /*0044*/ 	.byte	0x04, 0x0a
        /*0046*/ 	.short	(.L_734 - .L_733)
	.align		4
.L_733:
        /*0048*/ 	.word	index@(.nv.constant0._ZN7cutlass13device_kernelIN5flash11enable_sm90INS1_16FlashAttnFwdSm90INS1_25CollectiveMainloopFwdSm90ILi2EN4cute5tupleIJNS5_1CILi1EEES8_S8_EEENS6_IJNS7_ILi128EEENS7_ILi96EEENS7_ILi64EEEEEELi256ENS_6half_tEfNS_4arch4Sm90ELb0ELb1ELb0ELb1ELb1ELb0ELb1ELb1ELb0ELb1ELb1ELb0EEENS1_21CollectiveEpilogueFwdINS6_IJSA_NS7_ILi256EEESB_EEES9_SE_SG_Li256ELb1ELb1ELb1ELb0EEENS1_36VarlenDynamicPersistentTileSchedulerILi128ELi96ELi256ELi128ELb1ELb1ELb1ELb1ELb0ELb1EEEEEEEEEvNT_6ParamsE)
        /*004c*/ 	.short	0x0380
        /*004e*/ 	.short	0x0b80


	//----- nvinfo : EIATTR_SW_WAR
	.align		4
.L_734:
        /*0050*/ 	.byte	0x04, 0x36
        /*0052*/ 	.short	(.L_736 - .L_735)
.L_735:
        /*0054*/ 	.word	0x00000008
.L_736:


//--------------------- .nv.info._ZN7cutlass13device_kernelIN5flash11enable_sm90INS1_16FlashAttnFwdSm90INS1_25CollectiveMainloopFwdSm90ILi2EN4cute5tupleIJNS5_1CILi1EEES8_S8_EEENS6_IJNS7_ILi128EEENS7_ILi96EEENS7_ILi64EEEEEELi256ENS_6half_tEfNS_4arch4Sm90ELb0ELb1ELb0ELb1ELb1ELb1ELb1ELb1ELb0ELb1ELb1ELb0EEENS1_21CollectiveEpilogueFwdINS6_IJSA_NS7_ILi256EEESB_EEES9_SE_SG_Li256ELb1ELb1ELb1ELb0EEENS1_36VarlenDynamicPersistentTileSchedulerILi128ELi96ELi256ELi128ELb1ELb1ELb1ELb1ELb0ELb1EEEEEEEEEvNT_6ParamsE --------------------------
	.section	.nv.info._ZN7cutlass13device_kernelIN5flash11enable_sm90INS1_16FlashAttnFwdSm90INS1_25CollectiveMainloopFwdSm90ILi2EN4cute5tupleIJNS5_1CILi1EEES8_S8_EEENS6_IJNS7_ILi128EEENS7_ILi96EEENS7_ILi64EEEEEELi256ENS_6half_tEfNS_4arch4Sm90ELb0ELb1ELb0ELb1ELb1ELb1ELb1ELb1ELb0ELb1ELb1ELb0EEENS1_21CollectiveEpilogueFwdINS6_IJSA_NS7_ILi256EEESB_EEES9_SE_SG_Li256ELb1ELb1ELb1ELb0EEENS1_36VarlenDynamicPersistentTileSchedulerILi128ELi96ELi256ELi128ELb1ELb1ELb1ELb1ELb0ELb1EEEEEEEEEvNT_6ParamsE,"",@"SHT_CUDA_INFO"
	.sectionflags	@""
	.align	4


	//----- nvinfo : EIATTR_CUDA_API_VERSION
	.align		4
        /*0000*/ 	.byte	0x04, 0x37
        /*0002*/ 	.short	(.L_738 - .L_737)
.L_737:
        /*0004*/ 	.word	0x00000082


	//----- nvinfo : EIATTR_KPARAM_INFO
	.align		4
.L_738:
        /*0008*/ 	.byte	0x04, 0x17
        /*000a*/ 	.short	(.L_740 - .L_739)
.L_739:
        /*000c*/ 	.word	0x00000000
        /*0010*/ 	.short	0x0000
        /*0012*/ 	.short	0x0000
        /*0014*/ 	.byte	0x00, 0xf0, 0x01, 0x2e


	//----- nvinfo : EIATTR_SPARSE_MMA_MASK
	.align		4
.L_740:
        /*0018*/ 	.byte	0x03, 0x50
        /*001a*/ 	.short	0x0000


	//----- nvinfo : EIATTR_MAXREG_COUNT
	.align		4
        /*001c*/ 	.byte	0x03, 0x1b
        /*001e*/ 	.short	0x00a8


	//----- nvinfo : EIATTR_MERCURY_ISA_VERSION
	.align		4
        /*0020*/ 	.byte	0x03, 0x5f
        /*0022*/ 	.short	0x0101


	//----- nvinfo : EIATTR_VRC_CTA_INIT_COUNT
	.align		4
        /*0024*/ 	.byte	0x02, 0x4a
	.zero		1
	.zero		1


	//----- nvinfo : EIATTR_EXIT_INSTR_OFFSETS
	.align		4
        /*0028*/ 	.byte	0x04, 0x1c
        /*002a*/ 	.short	(.L_742 - .L_741)


	//   ....[0]....
.L_741:
        /*002c*/ 	.word	0x00000010


	//----- nvinfo : EIATTR_MAX_THREADS
	.align		4
.L_742:
        /*0030*/ 	.byte	0x04, 0x05
        /*0032*/ 	.short	(.L_744 - .L_743)
.L_743:
        /*0034*/ 	.word	0x00000180
        /*0038*/ 	.word	0x00000001
        /*003c*/ 	.word	0x00000001


	//----- nvinfo : EIATTR_CBANK_PARAM_SIZE
	.align		4
.L_744:
        /*0040*/ 	.byte	0x03, 0x19
        /*0042*/ 	.short	0x0b80


	//----- nvinfo : EIATTR_PARAM_CBANK
	.align		4
        /*0044*/ 	.byte	0x04, 0x0a
        /*0046*/ 	.short	(.L_746 - .L_745)
	.align		4
.L_745:
        /*0048*/ 	.word	index@(.nv.constant0._ZN7cutlass13device_kernelIN5flash11enable_sm90INS1_16FlashAttnFwdSm90INS1_25CollectiveMainloopFwdSm90ILi2EN4cute5tupleIJNS5_1CILi1EEES8_S8_EEENS6_IJNS7_ILi128EEENS7_ILi96EEENS7_ILi64EEEEEELi256ENS_6half_tEfNS_4arch4Sm90ELb0ELb1ELb0ELb1ELb1ELb1ELb1ELb1ELb0ELb1ELb1ELb0EEENS1_21CollectiveEpilogueFwdINS6_IJSA_NS7_ILi256EEESB_EEES9_SE_SG_Li256ELb1ELb1ELb1ELb0EEENS1_36VarlenDynamicPersistentTileSchedulerILi128ELi96ELi256ELi128ELb1ELb1ELb1ELb1ELb0ELb1EEEEEEEEEvNT_6ParamsE)
        /*004c*/ 	.short	0x0380
        /*004e*/ 	.short	0x0b80


	//----- nvinfo : EIATTR_SW_WAR
	.align		4
.L_746:
        /*0050*/ 	.byte	0x04, 0x36
        /*0052*/ 	.short	(.L_748 - .L_747)
.L_747:
        /*0054*/ 	.word	0x00000008
.L_748:


//--------------------- .nv.info._ZN7cutlass13device_kernelIN5flash11enable_sm90INS1_16FlashAttnFwdSm90INS1_25CollectiveMainloopFwdSm90ILi2EN4cute5tupleIJNS5_1CILi1EEES8_S8_EEENS6_IJNS7_ILi128EEENS7_ILi96EEENS7_ILi64EEEEEELi256ENS_6half_tEfNS_4arch4Sm90ELb1ELb0ELb0ELb0ELb1ELb0ELb0ELb1ELb0ELb1ELb1ELb0EEENS1_21CollectiveEpilogueFwdINS6_IJSA_NS7_ILi256EEESB_EEES9_SE_SG_Li256ELb0ELb1ELb1ELb0EEENS1_19SingleTileSchedulerILb0ELb1ELb1ELi128EEEEEEEEEvNT_6ParamsE --------------------------
	.section	.nv.info._ZN7cutlass13device_kernelIN5flash11enable_sm90INS1_16FlashAttnFwdSm90INS1_25CollectiveMainloopFwdSm90ILi2EN4cute5tupleIJNS5_1CILi1EEES8_S8_EEENS6_IJNS7_ILi128EEENS7_ILi96EEENS7_ILi64EEEEEELi256ENS_6half_tEfNS_4arch4Sm90ELb1ELb0ELb0ELb0ELb1ELb0ELb0ELb1ELb0ELb1ELb1ELb0EEENS1_21CollectiveEpilogueFwdINS6_IJSA_NS7_ILi256EEESB_EEES9_SE_SG_Li256ELb0ELb1ELb1ELb0EEENS1_19SingleTileSchedulerILb0ELb1ELb1ELi128EEEEEEEEEvNT_6ParamsE,"",@"SHT_CUDA_INFO"
	.sectionflags	@""
	.align	4


	//----- nvinfo : EIATTR_CUDA_API_VERSION
	.align		4
        /*0000*/ 	.byte	0x04, 0x37
        /*0002*/ 	.short	(.L_750 - .L_749)
.L_749:
        /*0004*/ 	.word	0x00000082


	//----- nvinfo : EIATTR_KPARAM_INFO
	.align		4
.L_750:
        /*0008*/ 	.byte	0x04, 0x17
        /*000a*/ 	.short	(.L_752 - .L_751)
.L_751:
        /*000c*/ 	.word	0x00000000
        /*0010*/ 	.short	0x0000
        /*0012*/ 	.short	0x0000
        /*0014*/ 	.byte	0x00, 0xf0, 0x01, 0x28


	//----- nvinfo : EIATTR_SPARSE_MMA_MASK
	.align		4
.L_752:
        /*0018*/ 	.byte	0x03, 0x50
        /*001a*/ 	.short	0x0000


	//----- nvinfo : EIATTR_MAXREG_COUNT
	.align		4
        /*001c*/ 	.byte	0x03, 0x1b
        /*001e*/ 	.short	0x00a8


	//----- nvinfo : EIATTR_MERCURY_ISA_VERSION
	.align		4
        /*0020*/ 	.byte	0x03, 0x5f
        /*0022*/ 	.short	0x0101


	//----- nvinfo : EIATTR_VRC_CTA_INIT_COUNT
	.align		4
        /*0024*/ 	.byte	0x02, 0x4a
	.zero		1
	.zero		1


	//----- nvinfo : EIATTR_EXIT_INSTR_OFFSETS
	.align		4
        /*0028*/ 	.byte	0x04, 0x1c
        /*002a*/ 	.short	(.L_754 - .L_753)


	//   ....[0]....
.L_753:
        /*002c*/ 	.word	0x00000010


	//----- nvinfo : EIATTR_MAX_THREADS
	.align		4
.L_754:
        /*0030*/ 	.byte	0x04, 0x05
        /*0032*/ 	.short	(.L_756 - .L_755)
.L_755:
        /*0034*/ 	.word	0x00000180
        /*0038*/ 	.word	0x00000001
        /*003c*/ 	.word	0x00000001


	//----- nvinfo : EIATTR_CBANK_PARAM_SIZE
	.align		4
.L_756:
        /*0040*/ 	.byte	0x03, 0x19
        /*0042*/ 	.short	0x0a00


	//----- nvinfo : EIATTR_PARAM_CBANK
	.align		4
        /*0044*/ 	.byte	0x04, 0x0a
        /*0046*/ 	.short	(.L_758 - .L_757)
	.align		4
.L_757:
        /*0048*/ 	.word	index@(.nv.constant0._ZN7cutlass13device_kernelIN5flash11enable_sm90INS1_16FlashAttnFwdSm90INS1_25CollectiveMainloopFwdSm90ILi2EN4cute5tupleIJNS5_1CILi1EEES8_S8_EEENS6_IJNS7_ILi128EEENS7_ILi96EEENS7_ILi64EEEEEELi256ENS_6half_tEfNS_4arch4Sm90ELb1ELb0ELb0ELb0ELb1ELb0ELb0ELb1ELb0ELb1ELb1ELb0EEENS1_21CollectiveEpilogueFwdINS6_IJSA_NS7_ILi256EEESB_EEES9_SE_SG_Li256ELb0ELb1ELb1ELb0EEENS1_19SingleTileSchedulerILb0ELb1ELb1ELi128EEEEEEEEEvNT_6ParamsE)
        /*004c*/ 	.short	0x0380
        /*004e*/ 	.short	0x0a00


	//----- nvinfo : EIATTR_SW_WAR
	.align		4
.L_758:
        /*0050*/ 	.byte	0x04, 0x36
        /*0052*/ 	.short	(.L_760 - .L_759)
.L_759:
        /*0054*/ 	.word	0x00000008
.L_760:


//--------------------- .nv.info._ZN7cutlass13device_kernelIN5flash11enable_sm90INS1_16FlashAttnFwdSm90INS1_25CollectiveMainloopFwdSm90ILi2EN4cute5tupleIJNS5_1CILi1EEES8_S8_EEENS6_IJNS7_ILi128EEENS7_ILi96EEENS7_ILi64EEEEEELi256ENS_6half_tEfNS_4arch4Sm90ELb1ELb0ELb0ELb0ELb1ELb0ELb1ELb1ELb0ELb1ELb1ELb0EEENS1_21CollectiveEpilogueFwdINS6_IJSA_NS7_ILi256EEESB_EEES9_SE_SG_Li256ELb0ELb1ELb1ELb0EEENS1_19SingleTileSchedulerILb0ELb1ELb1ELi128EEEEEEEEEvNT_6ParamsE --------------------------
	.section	.nv.info._ZN7cutlass13device_kernelIN5flash11enable_sm90INS1_16FlashAttnFwdSm90INS1_25CollectiveMainloopFwdSm90ILi2EN4cute5tupleIJNS5_1CILi1EEES8_S8_EEENS6_IJNS7_ILi128EEENS7_ILi96EEENS7_ILi64EEEEEELi256ENS_6half_tEfNS_4arch4Sm90ELb1ELb0ELb0ELb0ELb1ELb0ELb1ELb1ELb0ELb1ELb1ELb0EEENS1_21CollectiveEpilogueFwdINS6_IJSA_NS7_ILi256EEESB_EEES9_SE_SG_Li256ELb0ELb1ELb1ELb0EEENS1_19SingleTileSchedulerILb0ELb1ELb1ELi128EEEEEEEEEvNT_6ParamsE,"",@"SHT_CUDA_INFO"
	.sectionflags	@""
	.align	4


	//----- nvinfo : EIATTR_CUDA_API_VERSION
	.align		4
        /*0000*/ 	.byte	0x04, 0x37
        /*0002*/ 	.short	(.L_762 - .L_761)
.L_761:
        /*0004*/ 	.word	0x00000082


	//----- nvinfo : EIATTR_KPARAM_INFO
	.align		4
.L_762:
        /*0008*/ 	.byte	0x04, 0x17
        /*000a*/ 	.short	(.L_764 - .L_763)
.L_763:
        /*000c*/ 	.word	0x00000000
        /*0010*/ 	.short	0x0000
        /*0012*/ 	.short	0x0000
        /*0014*/ 	.byte	0x00, 0xf0, 0x01, 0x2c


	//----- nvinfo : EIATTR_SPARSE_MMA_MASK
	.align		4
.L_764:
        /*0018*/ 	.byte	0x03, 0x50
        /*001a*/ 	.short	0x0000


	//----- nvinfo : EIATTR_MAXREG_COUNT
	.align		4
        /*001c*/ 	.byte	0x03, 0x1b
        /*001e*/ 	.short	0x00a8


	//----- nvinfo : EIATTR_MERCURY_ISA_VERSION
	.align		4
        /*0020*/ 	.byte	0x03, 0x5f
        /*0022*/ 	.short	0x0101


	//----- nvinfo : EIATTR_VRC_CTA_INIT_COUNT
	.align		4
        /*0024*/ 	.byte	0x02, 0x4a
	.zero		1
	.zero		1


	//----- nvinfo : EIATTR_EXIT_INSTR_OFFSETS
	.align		4
        /*0028*/ 	.byte	0x04, 0x1c
        /*002a*/ 	.short	(.L_766 - .L_765)


	//   ....[0]....
.L_765:
        /*002c*/ 	.word	0x00000010


	//----- nvinfo : EIATTR_MAX_THREADS
	.align		4
.L_766:
        /*0030*/ 	.byte	0x04, 0x05
        /*0032*/ 	.short	(.L_768 - .L_767)
.L_767:
        /*0034*/ 	.word	0x00000180
        /*0038*/ 	.word	0x00000001
        /*003c*/ 	.word	0x00000001


	//----- nvinfo : EIATTR_CBANK_PARAM_SIZE
	.align		4
.L_768:
        /*0040*/ 	.byte	0x03, 0x19
        /*0042*/ 	.short	0x0b00


	//----- nvinfo : EIATTR_PARAM_CBANK
	.align		4
        /*0044*/ 	.byte	0x04, 0x0a
        /*0046*/ 	.short	(.L_770 - .L_769)
	.align		4
.L_769:
        /*0048*/ 	.word	index@(.nv.constant0._ZN7cutlass13device_kernelIN5flash11enable_sm90INS1_16FlashAttnFwdSm90INS1_25CollectiveMainloopFwdSm90ILi2EN4cute5tupleIJNS5_1CILi1EEES8_S8_EEENS6_IJNS7_ILi128EEENS7_ILi96EEENS7_ILi64EEEEEELi256ENS_6half_tEfNS_4arch4Sm90ELb1ELb0ELb0ELb0ELb1ELb0ELb1ELb1ELb0ELb1ELb1ELb0EEENS1_21CollectiveEpilogueFwdINS6_IJSA_NS7_ILi256EEESB_EEES9_SE_SG_Li256ELb0ELb1ELb1ELb0EEENS1_19SingleTileSchedulerILb0ELb1ELb1ELi128EEEEEEEEEvNT_6ParamsE)
        /*004c*/ 	.short	0x0380
        /*004e*/ 	.short	0x0b00


	//----- nvinfo : EIATTR_SW_WAR
	.align		4
.L_770:
        /*0050*/ 	.byte	0x04, 0x36
        /*0052*/ 	.short	(.L_772 - .L_771)
.L_771:
        /*0054*/ 	.word	0x00000008
.L_772:


//--------------------- .nv.info._ZN7cutlass13device_kernelIN5flash11enable_sm90INS1_16FlashAttnFwdSm90INS1_25CollectiveMainloopFwdSm90ILi2EN4cute5tupleIJNS5_1CILi1EEES8_S8_EEENS6_IJNS7_ILi128EEENS7_ILi96EEENS7_ILi64EEEEEELi256ENS_6half_tEfNS_4arch4Sm90ELb1ELb0ELb0ELb1ELb1ELb0ELb0ELb1ELb0ELb1ELb1ELb0EEENS1_21CollectiveEpilogueFwdINS6_IJSA_NS7_ILi256EEESB_EEES9_SE_SG_Li256ELb1ELb1ELb1ELb0EEENS1_36VarlenDynamicPersistentTileSchedulerILi128ELi96ELi256ELi128ELb1ELb1ELb1ELb1ELb1ELb1EEEEEEEEEvNT_6ParamsE --------------------------
	.section	.nv.info._ZN7cutlass13device_kernelIN5flash11enable_sm90INS1_16FlashAttnFwdSm90INS1_25CollectiveMainloopFwdSm90ILi2EN4cute5tupleIJNS5_1CILi1EEES8_S8_EEENS6_IJNS7_ILi128EEENS7_ILi96EEENS7_ILi64EEEEEELi256ENS_6half_tEfNS_4arch4Sm90ELb1ELb0ELb0ELb1ELb1ELb0ELb0ELb1ELb0ELb1ELb1ELb0EEENS1_21CollectiveEpilogueFwdINS6_IJSA_NS7_ILi256EEESB_EEES9_SE_SG_Li256ELb1ELb1ELb1ELb0EEENS1_36VarlenDynamicPersistentTileSchedulerILi128ELi96ELi256ELi128ELb1ELb1ELb1ELb1ELb1ELb1EEEEEEEEEvNT_6ParamsE,"",@"SHT_CUDA_INFO"
	.sectionflags	@""
	.align	4


	//----- nvinfo : EIATTR_CUDA_API_VERSION
	.align		4
        /*0000*/ 	.byte	0x04, 0x37
        /*0002*/ 	.short	(.L_774 - .L_773)
.L_773:
        /*0004*/ 	.word	0x00000082


	//----- nvinfo : EIATTR_KPARAM_INFO
	.align		4
.L_774:
        /*0008*/ 	.byte	0x04, 0x17
        /*000a*/ 	.short	(.L_776 - .L_775)
.L_775:
        /*000c*/ 	.word	0x00000000
        /*0010*/ 	.short	0x0000
        /*0012*/ 	.short	0x0000
        /*0014*/ 	.byte	0x00, 0xf0, 0x01, 0x2a


	//----- nvinfo : EIATTR_SPARSE_MMA_MASK
	.align		4
.L_776:
        /*0018*/ 	.byte	0x03, 0x50
        /*001a*/ 	.short	0x0000


	//----- nvinfo : EIATTR_MAXREG_COUNT
	.align		4
        /*001c*/ 	.byte	0x03, 0x1b
        /*001e*/ 	.short	0x00a8


	//----- nvinfo : EIATTR_MERCURY_ISA_VERSION
	.align		4
        /*0020*/ 	.byte	0x03, 0x5f
        /*0022*/ 	.short	0x0101


	//----- nvinfo : EIATTR_VRC_CTA_INIT_COUNT
	.align		4
        /*0024*/ 	.byte	0x02, 0x4a
	.zero		1
	.zero		1


	//----- nvinfo : EIATTR_EXIT_INSTR_OFFSETS
	.align		4
        /*0028*/ 	.byte	0x04, 0x1c
        /*002a*/ 	.short	(.L_778 - .L_777)


	//   ....[0]....
.L_777:
        /*002c*/ 	.word	0x00000010


	//----- nvinfo : EIATTR_MAX_THREADS
	.align		4
.L_778:
        /*0030*/ 	.byte	0x04, 0x05
        /*0032*/ 	.short	(.L_780 - .L_779)
.L_779:
        /*0034*/ 	.word	0x00000180
        /*0038*/ 	.word	0x00000001
        /*003c*/ 	.word	0x00000001


	//----- nvinfo : EIATTR_CBANK_PARAM_SIZE
	.align		4
.L_780:
        /*0040*/ 	.byte	0x03, 0x19
        /*0042*/ 	.short	0x0a80


	//----- nvinfo : EIATTR_PARAM_CBANK
	.align		4
        /*0044*/ 	.byte	0x04, 0x0a
        /*0046*/ 	.short	(.L_782 - .L_781)
	.align		4
.L_781:
        /*0048*/ 	.word	index@(.nv.constant0._ZN7cutlass13device_kernelIN5flash11enable_sm90INS1_16FlashAttnFwdSm90INS1_25CollectiveMainloopFwdSm90ILi2EN4cute5tupleIJNS5_1CILi1EEES8_S8_EEENS6_IJNS7_ILi128EEENS7_ILi96EEENS7_ILi64EEEEEELi256ENS_6half_tEfNS_4arch4Sm90ELb1ELb0ELb0ELb1ELb1ELb0ELb0ELb1ELb0ELb1ELb1ELb0EEENS1_21CollectiveEpilogueFwdINS6_IJSA_NS7_ILi256EEESB_EEES9_SE_SG_Li256ELb1ELb1ELb1ELb0EEENS1_36VarlenDynamicPersistentTileSchedulerILi128ELi96ELi256ELi128ELb1ELb1ELb1ELb1ELb1ELb1EEEEEEEEEvNT_6ParamsE)
        /*004c*/ 	.short	0x0380
        /*004e*/ 	.short	0x0a80


	//----- nvinfo : EIATTR_SW_WAR
	.align		4
.L_782:
        /*0050*/ 	.byte	0x04, 0x36
        /*0052*/ 	.short	(.L_784 - .L_783)
.L_783:
        /*0054*/ 	.word	0x00000008
.L_784:


//--------------------- .nv.info._ZN7cutlass13device_kernelIN5flash11enable_sm90INS1_16FlashAttnFwdSm90INS1_25CollectiveMainloopFwdSm90ILi2EN4cute5tupleIJNS5_1CILi1EEES8_S8_EEENS6_IJNS7_ILi128EEENS7_ILi96EEENS7_ILi64EEEEEELi256ENS_6half_tEfNS_4arch4Sm90ELb1ELb0ELb0ELb1ELb1ELb1ELb0ELb1ELb0ELb1ELb1ELb0EEENS1_21CollectiveEpilogueFwdINS6_IJSA_NS7_ILi256EEESB_EEES9_SE_SG_Li256ELb1ELb1ELb1ELb0EEENS1_36VarlenDynamicPersistentTileSchedulerILi128ELi96ELi256ELi128ELb1ELb1ELb1ELb1ELb1ELb1EEEEEEEEEvNT_6ParamsE --------------------------
	.section	.nv.info._ZN7cutlass13device_kernelIN5flash11enable_sm90INS1_16FlashAttnFwdSm90INS1_25CollectiveMainloopFwdSm90ILi2EN4cute5tupleIJNS5_1CILi1EEES8_S8_EEENS6_IJNS7_ILi128EEENS7_ILi96EEENS7_ILi64EEEEEELi256ENS_6half_tEfNS_4arch4Sm90ELb1ELb0ELb0ELb1ELb1ELb1ELb0ELb1ELb0ELb1ELb1ELb0EEENS1_21CollectiveEpilogueFwdINS6_IJSA_NS7_ILi256EEESB_EEES9_SE_SG_Li256ELb1ELb1ELb1ELb0EEENS1_36VarlenDynamicPersistentTileSchedulerILi128ELi96ELi256ELi128ELb1ELb1ELb1ELb1ELb1ELb1EEEEEEEEEvNT_6ParamsE,"",@"SHT_CUDA_INFO"
	.sectionflags	@""
	.align	4


	//----- nvinfo : EIATTR_CUDA_API_VERSION
	.align		4
        /*0000*/ 	.byte	0x04, 0x37
        /*0002*/ 	.short	(.L_786 - .L_785)
.L_785:
        /*0004*/ 	.word	0x00000082


	//----- nvinfo : EIATTR_KPARAM_INFO
	.align		4
.L_786:
        /*0008*/ 	.byte	0x04, 0x17
        /*000a*/ 	.short	(.L_788 - .L_787)
.L_787:
        /*000c*/ 	.word	0x00000000
        /*0010*/ 	.short	0x0000
        /*0012*/ 	.short	0x0000
        /*0014*/ 	.byte	0x00, 0xf0, 0x01, 0x2a


	//----- nvinfo : EIATTR_SPARSE_MMA_MASK
	.align		4
.L_788:
        /*0018*/ 	.byte	0x03, 0x50
        /*001a*/ 	.short	0x0000


	//----- nvinfo : EIATTR_MAXREG_COUNT
	.align		4
        /*001c*/ 	.byte	0x03, 0x1b
        /*001e*/ 	.short	0x00a8


	//----- nvinfo : EIATTR_MERCURY_ISA_VERSION
	.align		4
        /*0020*/ 	.byte	0x03, 0x5f
        /*0022*/ 	.short	0x0101


	//----- nvinfo : EIATTR_VRC_CTA_INIT_COUNT
	.align		4
        /*0024*/ 	.byte	0x02, 0x4a
	.zero		1
	.zero		1


	//----- nvinfo : EIATTR_EXIT_INSTR_OFFSETS
	.align		4
        /*0028*/ 	.byte	0x04, 0x1c
        /*002a*/ 	.short	(.L_790 - .L_789)


	//   ....[0]....
.L_789:
        /*002c*/ 	.word	0x00000010


	//----- nvinfo : EIATTR_MAX_THREADS
	.align		4
.L_790:
        /*0030*/ 	.byte	0x04, 0x05
        /*0032*/ 	.short	(.L_792 - .L_791)
.L_791:
        /*0034*/ 	.word	0x00000180
        /*0038*/ 	.word	0x00000001
        /*003c*/ 	.word	0x00000001


	//----- nvinfo : EIATTR_CBANK_PARAM_SIZE
	.align		4
.L_792:
        /*0040*/ 	.byte	0x03, 0x19
        /*0042*/ 	.short	0x0a80


	//----- nvinfo : EIATTR_PARAM_CBANK
	.align		4
        /*0044*/ 	.byte	0x04, 0x0a
        /*0046*/ 	.short	(.L_794 - .L_793)
	.align		4
.L_793:
        /*0048*/ 	.word	index@(.nv.constant0._ZN7cutlass13device_kernelIN5flash11enable_sm90INS1_16FlashAttnFwdSm90INS1_25CollectiveMainloopFwdSm90ILi2EN4cute5tupleIJNS5_1CILi1EEES8_S8_EEENS6_IJNS7_ILi128EEENS7_ILi96EEENS7_ILi64EEEEEELi256ENS_6half_tEfNS_4arch4Sm90ELb1ELb0ELb0ELb1ELb1ELb1ELb0ELb1ELb0ELb1ELb1ELb0EEENS1_21CollectiveEpilogueFwdINS6_IJSA_NS7_ILi256EEESB_EEES9_SE_SG_Li256ELb1ELb1ELb1ELb0EEENS1_36VarlenDynamicPersistentTileSchedulerILi128ELi96ELi256ELi128ELb1ELb1ELb1ELb1ELb1ELb1EEEEEEEEEvNT_6ParamsE)
        /*004c*/ 	.short	0x0380
        /*004e*/ 	.short	0x0a80


	//----- nvinfo : EIATTR_SW_WAR
	.align		4
.L_794:
        /*0050*/ 	.byte	0x04, 0x36
        /*0052*/ 	.short	(.L_796 - .L_795)
.L_795:
        /*0054*/ 	.word	0x00000008
.L_796:


//--------------------- .nv.info._ZN7cutlass13device_kernelIN5flash11enable_sm90INS1_16FlashAttnFwdSm90INS1_25CollectiveMainloopFwdSm90ILi2EN4cute5tupleIJNS5_1CILi1EEES8_S8_EEENS6_IJNS7_ILi128EEENS7_ILi96EEENS7_ILi64EEEEEELi256ENS_6half_tEfNS_4arch4Sm90ELb1ELb0ELb0ELb1ELb1ELb0ELb1ELb1ELb0ELb1ELb1ELb0EEENS1_21CollectiveEpilogueFwdINS6_IJSA_NS7_ILi256EEESB_EEES9_SE_SG_Li256ELb1ELb1ELb1ELb0EEENS1_36VarlenDynamicPersistentTileSchedulerILi128ELi96ELi256ELi128ELb1ELb1ELb1ELb1ELb1ELb1EEEEEEEEEvNT_6ParamsE --------------------------
	.section	.nv.info._ZN7cutlass13device_kernelIN5flash11enable_sm90INS1_16FlashAttnFwdSm90INS1_25CollectiveMainloopFwdSm90ILi2EN4cute5tupleIJNS5_1CILi1EEES8_S8_EEENS6_IJNS7_ILi128EEENS7_ILi96EEENS7_ILi64EEEEEELi256ENS_6half_tEfNS_4arch4Sm90ELb1ELb0ELb0ELb1ELb1ELb0ELb1ELb1ELb0ELb1ELb1ELb0EEENS1_21CollectiveEpilogueFwdINS6_IJSA_NS7_ILi256EEESB_EEES9_SE_SG_Li256ELb1ELb1ELb1ELb0EEENS1_36VarlenDynamicPersistentTileSchedulerILi128ELi96ELi256ELi128ELb1ELb1ELb1ELb1ELb1ELb1EEEEEEEEEvNT_6ParamsE,"",@"SHT_CUDA_INFO"
	.sectionflags	@""
	.align	4


	//----- nvinfo : EIATTR_CUDA_API_VERSION
	.align		4
        /*0000*/ 	.byte	0x04, 0x37
        /*0002*/ 	.short	(.L_798 - .L_797)
.L_797:
        /*0004*/ 	.word	0x00000082


	//----- nvinfo : EIATTR_KPARAM_INFO
	.align		4
.L_798:
        /*0008*/ 	.byte	0x04, 0x17
        /*000a*/ 	.short	(.L_800 - .L_799)
.L_799:
        /*000c*/ 	.word	0x00000000
        /*0010*/ 	.short	0x0000
        /*0012*/ 	.short	0x0000
        /*0014*/ 	.byte	0x00, 0xf0, 0x01, 0x2e


	//----- nvinfo : EIATTR_SPARSE_MMA_MASK
	.align		4
.L_800:
        /*0018*/ 	.byte	0x03, 0x50
        /*001a*/ 	.short	0x0000


	//----- nvinfo : EIATTR_MAXREG_COUNT
	.align		4
        /*001c*/ 	.byte	0x03, 0x1b
        /*001e*/ 	.short	0x00a8


	//----- nvinfo : EIATTR_MERCURY_ISA_VERSION
	.align		4
        /*0020*/ 	.byte	0x03, 0x5f
        /*0022*/ 	.short	0x0101


	//----- nvinfo : EIATTR_VRC_CTA_INIT_COUNT
	.align		4
        /*0024*/ 	.byte	0x02, 0x4a
	.zero		1
	.zero		1


	//----- nvinfo : EIATTR_EXIT_INSTR_OFFSETS
	.align		4
        /*0028*/ 	.byte	0x04, 0x1c
        /*002a*/ 	.short	(.L_802 - .L_801)


	//   ....[0]....
.L_801:
        /*002c*/ 	.word	0x00000010


	//----- nvinfo : EIATTR_MAX_THREADS
	.align		4
.L_802:
        /*0030*/ 	.byte	0x04, 0x05
        /*0032*/ 	.short	(.L_804 - .L_803)
.L_803:
        /*0034*/ 	.word	0x00000180
        /*0038*/ 	.word	0x00000001
        /*003c*/ 	.word	0x00000001


	//----- nvinfo : EIATTR_CBANK_PARAM_SIZE
	.align		4
.L_804:
        /*0040*/ 	.byte	0x03, 0x19
        /*0042*/ 	.short	0x0b80


	//----- nvinfo : EIATTR_PARAM_CBANK
	.align		4
        /*0044*/ 	.byte	0x04, 0x0a
        /*0046*/ 	.short	(.L_806 - .L_805)
	.align		4
.L_805:
        /*0048*/ 	.word	index@(.nv.constant0._ZN7cutlass13device_kernelIN5flash11enable_sm90INS1_16FlashAttnFwdSm90INS1_25CollectiveMainloopFwdSm90ILi2EN4cute5tupleIJNS5_1CILi1EEES8_S8_EEENS6_IJNS7_ILi128EEENS7_ILi96EEENS7_ILi64EEEEEELi256ENS_6half_tEfNS_4arch4Sm90ELb1ELb0ELb0ELb1ELb1ELb0ELb1ELb1ELb0ELb1ELb1ELb0EEENS1_21CollectiveEpilogueFwdINS6_IJSA_NS7_ILi256EEESB_EEES9_SE_SG_Li256ELb1ELb1ELb1ELb0EEENS1_36VarlenDynamicPersistentTileSchedulerILi128ELi96ELi256ELi128ELb1ELb1ELb1ELb1ELb1ELb1EEEEEEEEEvNT_6ParamsE)
        /*004c*/ 	.short	0x0380
        /*004e*/ 	.short	0x0b80


	//----- nvinfo : EIATTR_SW_WAR
	.align		4
.L_806:
        /*0050*/ 	.byte	0x04, 0x36
        /*0052*/ 	.short	(.L_808 - .L_807)
.L_807:
        /*0054*/ 	.word	0x00000008
.L_808:


//--------------------- .nv.info._ZN7cutlass13device_kernelIN5flash11enable_sm90INS1_16FlashAttnFwdSm90INS1_25CollectiveMainloopFwdSm90ILi2EN4cute5tupleIJNS5_1CILi1EEES8_S8_EEENS6_IJNS7_ILi128EEENS7_ILi96EEENS7_ILi64EEEEEELi256ENS_6half_tEfNS_4arch4Sm90ELb1ELb0ELb0ELb1ELb1ELb1ELb1ELb1ELb0ELb1ELb1ELb0EEENS1_21CollectiveEpilogueFwdINS6_IJSA_NS7_ILi256EEESB_EEES9_SE_SG_Li256ELb1ELb1ELb1ELb0EEENS1_36VarlenDynamicPersistentTileSchedulerILi128ELi96ELi256ELi128ELb1ELb1ELb1ELb1ELb1ELb1EEEEEEEEEvNT_6ParamsE --------------------------
	.section	.nv.info._ZN7cutlass13device_kernelIN5flash11enable_sm90INS1_16FlashAttnFwdSm90INS1_25CollectiveMainloopFwdSm90ILi2EN4cute5tupleIJNS5_1CILi1EEES8_S8_EEENS6_IJNS7_ILi128EEENS7_ILi96EEENS7_ILi64EEEEEELi256ENS_6half_tEfNS_4arch4Sm90ELb1ELb0ELb0ELb1ELb1ELb1ELb1ELb1ELb0ELb1ELb1ELb0EEENS1_21CollectiveEpilogueFwdINS6_IJSA_NS7_ILi256EEESB_EEES9_SE_SG_Li256ELb1ELb1ELb1ELb0EEENS1_36VarlenDynamicPersistentTileSchedulerILi128ELi96ELi256ELi128ELb1ELb1ELb1ELb1ELb1ELb1EEEEEEEEEvNT_6ParamsE,"",@"SHT_CUDA_INFO"
	.sectionflags	@""
	.align	4


	//----- nvinfo : EIATTR_CUDA_API_VERSION
	.align		4
        /*0000*/ 	.byte	0x04, 0x37
        /*0002*/ 	.short	(.L_810 - .L_809)
.L_809:
        /*0004*/ 	.word	0x00000082


	//----- nvinfo : EIATTR_KPARAM_INFO
	.align		4
.L_810:
        /*0008*/ 	.byte	0x04, 0x17
        /*000a*/ 	.short	(.L_812 - .L_811)
.L_811:
        /*000c*/ 	.word	0x00000000
        /*0010*/ 	.short	0x0000
        /*0012*/ 	.short	0x0000
        /*0014*/ 	.byte	0x00, 0xf0, 0x01, 0x2e


	//----- nvinfo : EIATTR_SPARSE_MMA_MASK
	.align		4
.L_812:
        /*0018*/ 	.byte	0x03, 0x50
        /*001a*/ 	.short	0x0000


	//----- nvinfo : EIATTR_MAXREG_COUNT
	.align		4
        /*001c*/ 	.byte	0x03, 0x1b
        /*001e*/ 	.short	0x00a8


	//----- nvinfo : EIATTR_MERCURY_ISA_VERSION
	.align		4
        /*0020*/ 	.byte	0x03, 0x5f
        /*0022*/ 	.short	0x0101


	//----- nvinfo : EIATTR_VRC_CTA_INIT_COUNT
	.align		4
        /*0024*/ 	.byte	0x02, 0x4a
	.zero		1
	.zero		1


	//----- nvinfo : EIATTR_EXIT_INSTR_OFFSETS
	.align		4
        /*0028*/ 	.byte	0x04, 0x1c
        /*002a*/ 	.short	(.L_814 - .L_813)


	//   ....[0]....
.L_813:
        /*002c*/ 	.word	0x00000010


	//----- nvinfo : EIATTR_MAX_THREADS
	.align		4
.L_814:
        /*0030*/ 	.byte	0x04, 0x05
        /*0032*/ 	.short	(.L_816 - .L_815)
.L_815:
        /*0034*/ 	.word	0x00000180
        /*0038*/ 	.word	0x00000001
        /*003c*/ 	.word	0x00000001


	//----- nvinfo : EIATTR_CBANK_PARAM_SIZE
	.align		4
.L_816:
        /*0040*/ 	.byte	0x03, 0x19
        /*0042*/ 	.short	0x0b80


	//----- nvinfo : EIATTR_PARAM_CBANK
	.align		4
        /*0044*/ 	.byte	0x04, 0x0a
        /*0046*/ 	.short	(.L_818 - .L_817)
	.align		4
.L_817:
        /*0048*/ 	.word	index@(.nv.constant0._ZN7cutlass13device_kernelIN5flash11enable_sm90INS1_16FlashAttnFwdSm90INS1_25CollectiveMainloopFwdSm90ILi2EN4cute5tupleIJNS5_1CILi1EEES8_S8_EEENS6_IJNS7_ILi128EEENS7_ILi96EEENS7_ILi64EEEEEELi256ENS_6half_tEfNS_4arch4Sm90ELb1ELb0ELb0ELb1ELb1ELb1ELb1ELb1ELb0ELb1ELb1ELb0EEENS1_21CollectiveEpilogueFwdINS6_IJSA_NS7_ILi256EEESB_EEES9_SE_SG_Li256ELb1ELb1ELb1ELb0EEENS1_36VarlenDynamicPersistentTileSchedulerILi128ELi96ELi256ELi128ELb1ELb1ELb1ELb1ELb1ELb1EEEEEEEEEvNT_6ParamsE)
        /*004c*/ 	.short	0x0380
        /*004e*/ 	.short	0x0b80


	//----- nvinfo : EIATTR_SW_WAR
	.align		4
.L_818:
        /*0050*/ 	.byte	0x04, 0x36
        /*0052*/ 	.short	(.L_820 - .L_819)
.L_819:
        /*0054*/ 	.word	0x00000008
.L_820:


//--------------------- .nv.callgraph             --------------------------
	.section	.nv.callgraph,"",@"SHT_CUDA_CALLGRAPH"
	.align	4
	.sectionentsize	8
	.align		4
        /*0000*/ 	.word	0x00000000
	.align		4
        /*0004*/ 	.word	0xffffffff
	.align		4
        /*0008*/ 	.word	0x00000000
	.align		4
        /*000c*/ 	.word	0xfffffffe
	.align		4
        /*0010*/ 	.word	0x00000000
	.align		4
        /*0014*/ 	.word	0xfffffffd
	.align		4
        /*0018*/ 	.word	0x00000000
	.align		4
        /*001c*/ 	.word	0xfffffffc


//--------------------- .nv.constant4             --------------------------
	.section	.nv.constant4,"a",@progbits
	.align	8
	.align		8
.nv.constant4:
        /*0000*/ 	.dword	_ZN79_INTERNAL_73f4098d_43_flash_fwd_hdimdiff_fp16_paged_split_sm90_cu_ceb34e2a_39054cuda3std3__45__cpo5beginE
	.align		8
        /*0008*/ 	.dword	_ZN79_INTERNAL_73f4098d_43_flash_fwd_hdimdiff_fp16_paged_split_sm90_cu_ceb34e2a_39054cuda3std3__45__cpo3endE
	.align		8
        /*0010*/ 	.dword	_ZN79_INTERNAL_73f4098d_43_flash_fwd_hdimdiff_fp16_paged_split_sm90_cu_ceb34e2a_39054cuda3std3__45__cpo6cbeginE
	.align		8
        /*0018*/ 	.dword	_ZN79_INTERNAL_73f4098d_43_flash_fwd_hdimdiff_fp16_paged_split_sm90_cu_ceb34e2a_39054cuda3std3__45__cpo4cendE
	.align		8
        /*0020*/ 	.dword	_ZN79_INTERNAL_73f4098d_43_flash_fwd_hdimdiff_fp16_paged_split_sm90_cu_ceb34e2a_39054cuda3std3__481_GLOBAL__N__73f4098d_43_flash_fwd_hdimdiff_fp16_paged_split_sm90_cu_ceb34e2a_39056ignoreE
	.align		8
        /*0028*/ 	.dword	_ZN79_INTERNAL_73f4098d_43_flash_fwd_hdimdiff_fp16_paged_split_sm90_cu_ceb34e2a_39054cuda3std3__419piecewise_constructE
	.align		8
        /*0030*/ 	.dword	_ZN79_INTERNAL_73f4098d_43_flash_fwd_hdimdiff_fp16_paged_split_sm90_cu_ceb34e2a_39054cuda3std3__48in_placeE
	.align		8
        /*0038*/ 	.dword	_ZN79_INTERNAL_73f4098d_43_flash_fwd_hdimdiff_fp16_paged_split_sm90_cu_ceb34e2a_39054cuda3std6ranges3__45__cpo4swapE
	.align		8
        /*0040*/ 	.dword	_ZN79_INTERNAL_73f4098d_43_flash_fwd_hdimdiff_fp16_paged_split_sm90_cu_ceb34e2a_39054cuda3std6ranges3__45__cpo9iter_moveE
	.align		8
        /*0048*/ 	.dword	_ZN79_INTERNAL_73f4098d_43_flash_fwd_hdimdiff_fp16_paged_split_sm90_cu_ceb34e2a_39054cute7productE
	.align		8
        /*0050*/ 	.dword	_ZN79_INTERNAL_73f4098d_43_flash_fwd_hdimdiff_fp16_paged_split_sm90_cu_ceb34e2a_39054cute1_E


//--------------------- .text._ZN7cutlass13device_kernelIN5flash11enable_sm90INS1_16FlashAttnFwdSm90INS1_25CollectiveMainloopFwdSm90ILi2EN4cute5tupleIJNS5_1CILi1EEES8_S8_EEENS6_IJNS7_ILi128EEENS7_ILi96EEENS7_ILi192EEEEEELi128ENS_6half_tEfNS_4arch4Sm90ELb0ELb0ELb0ELb0ELb1ELb0ELb0ELb1ELb1ELb1ELb1ELb0EEENS1_21CollectiveEpilogueFwdINS6_IJSA_SA_SB_EEES9_SE_SG_Li256ELb0ELb1ELb1ELb0EEENS1_19SingleTileSchedulerILb0ELb1ELb1ELi128EEEEEEEEEvNT_6ParamsE --------------------------
	.section	.text._ZN7cutlass13device_kernelIN5flash11enable_sm90INS1_16FlashAttnFwdSm90INS1_25CollectiveMainloopFwdSm90ILi2EN4cute5tupleIJNS5_1CILi1EEES8_S8_EEENS6_IJNS7_ILi128EEENS7_ILi96EEENS7_ILi192EEEEEELi128ENS_6half_tEfNS_4arch4Sm90ELb0ELb0ELb0ELb0ELb1ELb0ELb0ELb1ELb1ELb1ELb1ELb0EEENS1_21CollectiveEpilogueFwdINS6_IJSA_SA_SB_EEES9_SE_SG_Li256ELb0ELb1ELb1ELb0EEENS1_19SingleTileSchedulerILb0ELb1ELb1ELi128EEEEEEEEEvNT_6ParamsE,"ax",@progbits
	.align	128
.text._ZN7cutlass13device_kernelIN5flash11enable_sm90INS1_16FlashAttnFwdSm90INS1_25CollectiveMainloopFwdSm90ILi2EN4cute5tupleIJNS5_1CILi1EEES8_S8_EEENS6_IJNS7_ILi128EEENS7_ILi96EEENS7_ILi192EEEEEELi128ENS_6half_tEfNS_4arch4Sm90ELb0ELb0ELb0ELb0ELb1ELb0ELb0ELb1ELb1ELb1ELb1ELb0EEENS1_21CollectiveEpilogueFwdINS6_IJSA_SA_SB_EEES9_SE_SG_Li256ELb0ELb1ELb1ELb0EEENS1_19SingleTileSchedulerILb0ELb1ELb1ELi128EEEEEEEEEvNT_6ParamsE:
        .type           _ZN7cutlass13device_kernelIN5flash11enable_sm90INS1_16FlashAttnFwdSm90INS1_25CollectiveMainloopFwdSm90ILi2EN4cute5tupleIJNS5_1CILi1EEES8_S8_EEENS6_IJNS7_ILi128EEENS7_ILi96EEENS7_ILi192EEEEEELi128ENS_6half_tEfNS_4arch4Sm90ELb0ELb0ELb0ELb0ELb1ELb0ELb0ELb1ELb1ELb1ELb1ELb0EEENS1_21CollectiveEpilogueFwdINS6_IJSA_SA_SB_EEES9_SE_SG_Li256ELb0ELb1ELb1ELb0EEENS1_19SingleTileSchedulerILb0ELb1ELb1ELi128EEEEEEEEEvNT_6ParamsE,@function
        .size           _ZN7cutlass13device_kernelIN5flash11enable_sm90INS1_16FlashAttnFwdSm90INS1_25CollectiveMainloopFwdSm90ILi2EN4cute5tupleIJNS5_1CILi1EEES8_S8_EEENS6_IJNS7_ILi128EEENS7_ILi96EEENS7_ILi192EEEEEELi128ENS_6half_tEfNS_4arch4Sm90ELb0ELb0ELb0ELb0ELb1ELb0ELb0ELb1ELb1ELb1ELb1ELb0EEENS1_21CollectiveEpilogueFwdINS6_IJSA_SA_SB_EEES9_SE_SG_Li256ELb0ELb1ELb1ELb0EEENS1_19SingleTileSchedulerILb0ELb1ELb1ELi128EEEEEEEEEvNT_6ParamsE,(.L_x_45 - _ZN7cutlass13device_kernelIN5flash11enable_sm90INS1_16FlashAttnFwdSm90INS1_25CollectiveMainloopFwdSm90ILi2EN4cute5tupleIJNS5_1CILi1EEES8_S8_EEENS6_IJNS7_ILi128EEENS7_ILi96EEENS7_ILi192EEEEEELi128ENS_6half_tEfNS_4arch4Sm90ELb0ELb0ELb0ELb0ELb1ELb0ELb0ELb1ELb1ELb1ELb1ELb0EEENS1_21CollectiveEpilogueFwdINS6_IJSA_SA_SB_EEES9_SE_SG_Li256ELb0ELb1ELb1ELb0EEENS1_19SingleTileSchedulerILb0ELb1ELb1ELi128EEEEEEEEEvNT_6ParamsE)
        .other          _ZN7cutlass13device_kernelIN5flash11enable_sm90INS1_16FlashAttnFwdSm90INS1_25CollectiveMainloopFwdSm90ILi2EN4cute5tupleIJNS5_1CILi1EEES8_S8_EEENS6_IJNS7_ILi128EEENS7_ILi96EEENS7_ILi192EEEEEELi128ENS_6half_tEfNS_4arch4Sm90ELb0ELb0ELb0ELb0ELb1ELb0ELb0ELb1ELb1ELb1ELb1ELb0EEENS1_21CollectiveEpilogueFwdINS6_IJSA_SA_SB_EEES9_SE_SG_Li256ELb0ELb1ELb1ELb0EEENS1_19SingleTileSchedulerILb0ELb1ELb1ELi128EEEEEEEEEvNT_6ParamsE,@"STO_CUDA_ENTRY STV_DEFAULT"
_ZN7cutlass13device_kernelIN5flash11enable_sm90INS1_16FlashAttnFwdSm90INS1_25CollectiveMainloopFwdSm90ILi2EN4cute5tupleIJNS5_1CILi1EEES8_S8_EEENS6_IJNS7_ILi128EEENS7_ILi96EEENS7_ILi192EEEEEELi128ENS_6half_tEfNS_4arch4Sm90ELb0ELb0ELb0ELb0ELb1ELb0ELb0ELb1ELb1ELb1ELb1ELb0EEENS1_21CollectiveEpilogueFwdINS6_IJSA_SA_SB_EEES9_SE_SG_Li256ELb0ELb1ELb1ELb0EEENS1_19SingleTileSchedulerILb0ELb1ELb1ELi128EEEEEEEEEvNT_6ParamsE:
[----:B------:R-:W-:Y:S01]  /*0000*/  LDC R1, c[0x0][0x37c] ;  /* 0x0000df00ff017b82 */ /* 0x000fe20000000800 */
[----:B------:R-:W-:Y:S05]  /*0010*/  EXIT ;  /* 0x000000000000794d */ /* 0x000fea0003800000 */
.L_x_0:
[----:B------:R-:W-:-:S00]  /*0020*/  BRA `(.L_x_0) ;  /* 0xfffffffc00fc7947 */ /* 0x000fc0000383ffff */
[----:B------:R-:W-:-:S00]  /*0030*/  NOP ;  /* 0x0000000000007918 */ /* 0x000fc00000000000 */
        /* <DEDUP_REMOVED lines=12> */
.L_x_45:


//--------------------- .text._ZN7cutlass13device_kernelIN5flash11enable_sm90INS1_16FlashAttnFwdSm90INS1_25CollectiveMainloopFwdSm90ILi2EN4cute5tupleIJNS5_1CILi1EEES8_S8_EEENS6_IJNS7_ILi128EEENS7_ILi96EEENS7_ILi192EEEEEELi128ENS_6half_tEfNS_4arch4Sm90ELb0ELb0ELb0ELb1ELb1ELb0ELb0ELb1ELb1ELb1ELb1ELb0EEENS1_21CollectiveEpilogueFwdINS6_IJSA_SA_SB_EEES9_SE_SG_Li256ELb1ELb1ELb1ELb0EEENS1_36VarlenDynamicPersistentTileSchedulerILi128ELi96ELi256ELi128ELb1ELb1ELb1ELb0ELb1ELb1EEEEEEEEEvNT_6ParamsE --------------------------
	.section	.text._ZN7cutlass13device_kernelIN5flash11enable_sm90INS1_16FlashAttnFwdSm90INS1_25CollectiveMainloopFwdSm90ILi2EN4cute5tupleIJNS5_1CILi1EEES8_S8_EEENS6_IJNS7_ILi128EEENS7_ILi96EEENS7_ILi192EEEEEELi128ENS_6half_tEfNS_4arch4Sm90ELb0ELb0ELb0ELb1ELb1ELb0ELb0ELb1ELb1ELb1ELb1ELb0EEENS1_21CollectiveEpilogueFwdINS6_IJSA_SA_SB_EEES9_SE_SG_Li256ELb1ELb1ELb1ELb0EEENS1_36VarlenDynamicPersistentTileSchedulerILi128ELi96ELi256ELi128ELb1ELb1ELb1ELb0ELb1ELb1EEEEEEEEEvNT_6ParamsE,"ax",@progbits
	.align	128
.text._ZN7cutlass13device_kernelIN5flash11enable_sm90INS1_16FlashAttnFwdSm90INS1_25CollectiveMainloopFwdSm90ILi2EN4cute5tupleIJNS5_1CILi1EEES8_S8_EEENS6_IJNS7_ILi128EEENS7_ILi96EEENS7_ILi192EEEEEELi128ENS_6half_tEfNS_4arch4Sm90ELb0ELb0ELb0ELb1ELb1ELb0ELb0ELb1ELb1ELb1ELb1ELb0EEENS1_21CollectiveEpilogueFwdINS6_IJSA_SA_SB_EEES9_SE_SG_Li256ELb1ELb1ELb1ELb0EEENS1_36VarlenDynamicPersistentTileSchedulerILi128ELi96ELi256ELi128ELb1ELb1ELb1ELb0ELb1ELb1EEEEEEEEEvNT_6ParamsE:
        .type           _ZN7cutlass13device_kernelIN5flash11enable_sm90INS1_16FlashAttnFwdSm90INS1_25CollectiveMainloopFwdSm90ILi2EN4cute5tupleIJNS5_1CILi1EEES8_S8_EEENS6_IJNS7_ILi128EEENS7_ILi96EEENS7_ILi192EEEEEELi128ENS_6half_tEfNS_4arch4Sm90ELb0ELb0ELb0ELb1ELb1ELb0ELb0ELb1ELb1ELb1ELb1ELb0EEENS1_21CollectiveEpilogueFwdINS6_IJSA_SA_SB_EEES9_SE_SG_Li256ELb1ELb1ELb1ELb0EEENS1_36VarlenDynamicPersistentTileSchedulerILi128ELi96ELi256ELi128ELb1ELb1ELb1ELb0ELb1ELb1EEEEEEEEEvNT_6ParamsE,@function
        .size           _ZN7cutlass13device_kernelIN5flash11enable_sm90INS1_16FlashAttnFwdSm90INS1_25CollectiveMainloopFwdSm90ILi2EN4cute5tupleIJNS5_1CILi1EEES8_S8_EEENS6_IJNS7_ILi128EEENS7_ILi96EEENS7_ILi192EEEEEELi128ENS_6half_tEfNS_4arch4Sm90ELb0ELb0ELb0ELb1ELb1ELb0ELb0ELb1ELb1ELb1ELb1ELb0EEENS1_21CollectiveEpilogueFwdINS6_IJSA_SA_SB_EEES9_SE_SG_Li256ELb1ELb1ELb1ELb0EEENS1_36VarlenDynamicPersistentTileSchedulerILi128ELi96ELi256ELi128ELb1ELb1ELb1ELb0ELb1ELb1EEEEEEEEEvNT_6ParamsE,(.L_x_46 - _ZN7cutlass13device_kernelIN5flash11enable_sm90INS1_16FlashAttnFwdSm90INS1_25CollectiveMainloopFwdSm90ILi2EN4cute5tupleIJNS5_1CILi1EEES8_S8_EEENS6_IJNS7_ILi128EEENS7_ILi96EEENS7_ILi192EEEEEELi128ENS_6half_tEfNS_4arch4Sm90ELb0ELb0ELb0ELb1ELb1ELb0ELb0ELb1ELb1ELb1ELb1ELb0EEENS1_21CollectiveEpilogueFwdINS6_IJSA_SA_SB_EEES9_SE_SG_Li256ELb1ELb1ELb1ELb0EEENS1_36VarlenDynamicPersistentTileSchedulerILi128ELi96ELi256ELi128ELb1ELb1ELb1ELb0ELb1ELb1EEEEEEEEEvNT_6ParamsE)
        .other          _ZN7cutlass13device_kernelIN5flash11enable_sm90INS1_16FlashAttnFwdSm90INS1_25CollectiveMainloopFwdSm90ILi2EN4cute5tupleIJNS5_1CILi1EEES8_S8_EEENS6_IJNS7_ILi128EEENS7_ILi96EEENS7_ILi192EEEEEELi128ENS_6half_tEfNS_4arch4Sm90ELb0ELb0ELb0ELb1ELb1ELb0ELb0ELb1ELb1ELb1ELb1ELb0EEENS1_21CollectiveEpilogueFwdINS6_IJSA_SA_SB_EEES9_SE_SG_Li256ELb1ELb1ELb1ELb0EEENS1_36VarlenDynamicPersistentTileSchedulerILi128ELi96ELi256ELi128ELb1ELb1ELb1ELb0ELb1ELb1EEEEEEEEEvNT_6ParamsE,@"STO_CUDA_ENTRY STV_DEFAULT"
_ZN7cutlass13device_kernelIN5flash11enable_sm90INS1_16FlashAttnFwdSm90INS1_25CollectiveMainloopFwdSm90ILi2EN4cute5tupleIJNS5_1CILi1EEES8_S8_EEENS6_IJNS7_ILi128EEENS7_ILi96EEENS7_ILi192EEEEEELi128ENS_6half_tEfNS_4arch4Sm90ELb0ELb0ELb0ELb1ELb1ELb0ELb0ELb1ELb1ELb1ELb1ELb0EEENS1_21CollectiveEpilogueFwdINS6_IJSA_SA_SB_EEES9_SE_SG_Li256ELb1ELb1ELb1ELb0EEENS1_36VarlenDynamicPersistentTileSchedulerILi128ELi96ELi256ELi128ELb1ELb1ELb1ELb0ELb1ELb1EEEEEEEEEvNT_6ParamsE:
[----:B------:R-:W-:Y:S01]  /*0000*/  LDC R1, c[0x0][0x37c] ;  /* 0x0000df00ff017b82 */ /* 0x000fe20000000800 */
[----:B------:R-:W-:Y:S05]  /*0010*/  EXIT ;  /* 0x000000000000794d */ /* 0x000fea0003800000 */
.L_x_1:
        /* <DEDUP_REMOVED lines=14> */
.L_x_46:


//--------------------- .text._ZN7cutlass13device_kernelIN5flash11enable_sm90INS1_16FlashAttnFwdSm90INS1_25CollectiveMainloopFwdSm90ILi2EN4cute5tupleIJNS5_1CILi1EEES8_S8_EEENS6_IJNS7_ILi128EEENS7_ILi96EEENS7_ILi192EEEEEELi128ENS_6half_tEfNS_4arch4Sm90ELb0ELb0ELb0ELb1ELb1ELb1ELb0ELb1ELb1ELb1ELb1ELb0EEENS1_21CollectiveEpilogueFwdINS6_IJSA_SA_SB_EEES9_SE_SG_Li256ELb1ELb1ELb1ELb0EEENS1_36VarlenDynamicPersistentTileSchedulerILi128ELi96ELi256ELi128ELb1ELb1ELb1ELb0ELb1ELb1EEEEEEEEEvNT_6ParamsE --------------------------
	.section	.text._ZN7cutlass13device_kernelIN5flash11enable_sm90INS1_16FlashAttnFwdSm90INS1_25CollectiveMainloopFwdSm90ILi2EN4cute5tupleIJNS5_1CILi1EEES8_S8_EEENS6_IJNS7_ILi128EEENS7_ILi96EEENS7_ILi192EEEEEELi128ENS_6half_tEfNS_4arch4Sm90ELb0ELb0ELb0ELb1ELb1ELb1ELb0ELb1ELb1ELb1ELb1ELb0EEENS1_21CollectiveEpilogueFwdINS6_IJSA_SA_SB_EEES9_SE_SG_Li256ELb1ELb1ELb1ELb0EEENS1_36VarlenDynamicPersistentTileSchedulerILi128ELi96ELi256ELi128ELb1ELb1ELb1ELb0ELb1ELb1EEEEEEEEEvNT_6ParamsE,"ax",@progbits
	.align	128
.text._ZN7cutlass13device_kernelIN5flash11enable_sm90INS1_16FlashAttnFwdSm90INS1_25CollectiveMainloopFwdSm90ILi2EN4cute5tupleIJNS5_1CILi1EEES8_S8_EEENS6_IJNS7_ILi128EEENS7_ILi96EEENS7_ILi192EEEEEELi128ENS_6half_tEfNS_4arch4Sm90ELb0ELb0ELb0ELb1ELb1ELb1ELb0ELb1ELb1ELb1ELb1ELb0EEENS1_21CollectiveEpilogueFwdINS6_IJSA_SA_SB_EEES9_SE_SG_Li256ELb1ELb1ELb1ELb0EEENS1_36VarlenDynamicPersistentTileSchedulerILi128ELi96ELi256ELi128ELb1ELb1ELb1ELb0ELb1ELb1EEEEEEEEEvNT_6ParamsE:
        .type           _ZN7cutlass13device_kernelIN5flash11enable_sm90INS1_16FlashAttnFwdSm90INS1_25CollectiveMainloopFwdSm90ILi2EN4cute5tupleIJNS5_1CILi1EEES8_S8_EEENS6_IJNS7_ILi128EEENS7_ILi96EEENS7_ILi192EEEEEELi128ENS_6half_tEfNS_4arch4Sm90ELb0ELb0ELb0ELb1ELb1ELb1ELb0ELb1ELb1ELb1ELb1ELb0EEENS1_21CollectiveEpilogueFwdINS6_IJSA_SA_SB_EEES9_SE_SG_Li256ELb1ELb1ELb1ELb0EEENS1_36VarlenDynamicPersistentTileSchedulerILi128ELi96ELi256ELi128ELb1ELb1ELb1ELb0ELb1ELb1EEEEEEEEEvNT_6ParamsE,@function
        .size           _ZN7cutlass13device_kernelIN5flash11enable_sm90INS1_16FlashAttnFwdSm90INS1_25CollectiveMainloopFwdSm90ILi2EN4cute5tupleIJNS5_1CILi1EEES8_S8_EEENS6_IJNS7_ILi128EEENS7_ILi96EEENS7_ILi192EEEEEELi128ENS_6half_tEfNS_4arch4Sm90ELb0ELb0ELb0ELb1ELb1ELb1ELb0ELb1ELb1ELb1ELb1ELb0EEENS1_21CollectiveEpilogueFwdINS6_IJSA_SA_SB_EEES9_SE_SG_Li256ELb1ELb1ELb1ELb0EEENS1_36VarlenDynamicPersistentTileSchedulerILi128ELi96ELi256ELi128ELb1ELb1ELb1ELb0ELb1ELb1EEEEEEEEEvNT_6ParamsE,(.L_x_47 - _ZN7cutlass13device_kernelIN5flash11enable_sm90INS1_16FlashAttnFwdSm90INS1_25CollectiveMainloopFwdSm90ILi2EN4cute5tupleIJNS5_1CILi1EEES8_S8_EEENS6_IJNS7_ILi128EEENS7_ILi96EEENS7_ILi192EEEEEELi128ENS_6half_tEfNS_4arch4Sm90ELb0ELb0ELb0ELb1ELb1ELb1ELb0ELb1ELb1ELb1ELb1ELb0EEENS1_21CollectiveEpilogueFwdINS6_IJSA_SA_SB_EEES9_SE_SG_Li256ELb1ELb1ELb1ELb0EEENS1_36VarlenDynamicPersistentTileSchedulerILi128ELi96ELi256ELi128ELb1ELb1ELb1ELb0ELb1ELb1EEEEEEEEEvNT_6ParamsE)
        .other          _ZN7cutlass13device_kernelIN5flash11enable_sm90INS1_16FlashAttnFwdSm90INS1_25CollectiveMainloopFwdSm90ILi2EN4cute5tupleIJNS5_1CILi1EEES8_S8_EEENS6_IJNS7_ILi128EEENS7_ILi96EEENS7_ILi192EEEEEELi128ENS_6half_tEfNS_4arch4Sm90ELb0ELb0ELb0ELb1ELb1ELb1ELb0ELb1ELb1ELb1ELb1ELb0EEENS1_21CollectiveEpilogueFwdINS6_IJSA_SA_SB_EEES9_SE_SG_Li256ELb1ELb1ELb1ELb0EEENS1_36VarlenDynamicPersistentTileSchedulerILi128ELi96ELi256ELi128ELb1ELb1ELb1ELb0ELb1ELb1EEEEEEEEEvNT_6ParamsE,@"STO_CUDA_ENTRY STV_DEFAULT"
_ZN7cutlass13device_kernelIN5flash11enable_sm90INS1_16FlashAttnFwdSm90INS1_25CollectiveMainloopFwdSm90ILi2EN4cute5tupleIJNS5_1CILi1EEES8_S8_EEENS6_IJNS7_ILi128EEENS7_ILi96EEENS7_ILi192EEEEEELi128ENS_6half_tEfNS_4arch4Sm90ELb0ELb0ELb0ELb1ELb1ELb1ELb0ELb1ELb1ELb1ELb1ELb0EEENS1_21CollectiveEpilogueFwdINS6_IJSA_SA_SB_EEES9_SE_SG_Li256ELb1ELb1ELb1ELb0EEENS1_36VarlenDynamicPersistentTileSchedulerILi128ELi96ELi256ELi128ELb1ELb1ELb1ELb0ELb1ELb1EEEEEEEEEvNT_6ParamsE:
[----:B------:R-:W-:Y:S01]  /*0000*/  LDC R1, c[0x0][0x37c] ;  /* 0x0000df00ff017b82 */ /* 0x000fe20000000800 */
[----:B------:R-:W-:Y:S05]  /*0010*/  EXIT ;  /* 0x000000000000794d */ /* 0x000fea0003800000 */
.L_x_2:
        /* <DEDUP_REMOVED lines=14> */
.L_x_47:


//--------------------- .text._ZN7cutlass13device_kernelIN5flash11enable_sm90INS1_16FlashAttnFwdSm90INS1_25CollectiveMainloopFwdSm90ILi2EN4cute5tupleIJNS5_1CILi1EEES8_S8_EEENS6_IJNS7_ILi128EEENS7_ILi96EEENS7_ILi192EEEEEELi128ENS_6half_tEfNS_4arch4Sm90ELb0ELb1ELb0ELb0ELb1ELb0ELb0ELb1ELb1ELb1ELb1ELb0EEENS1_21CollectiveEpilogueFwdINS6_IJSA_SA_SB_EEES9_SE_SG_Li256ELb0ELb1ELb1ELb0EEENS1_19SingleTileSchedulerILb0ELb1ELb1ELi128EEEEEEEEEvNT_6ParamsE --------------------------
	.section	.text._ZN7cutlass13device_kernelIN5flash11enable_sm90INS1_16FlashAttnFwdSm90INS1_25CollectiveMainloopFwdSm90ILi2EN4cute5tupleIJNS5_1CILi1EEES8_S8_EEENS6_IJNS7_ILi128EEENS7_ILi96EEENS7_ILi192EEEEEELi128ENS_6half_tEfNS_4arch4Sm90ELb0ELb1ELb0ELb0ELb1ELb0ELb0ELb1ELb1ELb1ELb1ELb0EEENS1_21CollectiveEpilogueFwdINS6_IJSA_SA_SB_EEES9_SE_SG_Li256ELb0ELb1ELb1ELb0EEENS1_19SingleTileSchedulerILb0ELb1ELb1ELi128EEEEEEEEEvNT_6ParamsE,"ax",@progbits
	.align	128
.text._ZN7cutlass13device_kernelIN5flash11enable_sm90INS1_16FlashAttnFwdSm90INS1_25CollectiveMainloopFwdSm90ILi2EN4cute5tupleIJNS5_1CILi1EEES8_S8_EEENS6_IJNS7_ILi128EEENS7_ILi96EEENS7_ILi192EEEEEELi128ENS_6half_tEfNS_4arch4Sm90ELb0ELb1ELb0ELb0ELb1ELb0ELb0ELb1ELb1ELb1ELb1ELb0EEENS1_21CollectiveEpilogueFwdINS6_IJSA_SA_SB_EEES9_SE_SG_Li256ELb0ELb1ELb1ELb0EEENS1_19SingleTileSchedulerILb0ELb1ELb1ELi128EEEEEEEEEvNT_6ParamsE:
        .type           _ZN7cutlass13device_kernelIN5flash11enable_sm90INS1_16FlashAttnFwdSm90INS1_25CollectiveMainloopFwdSm90ILi2EN4cute5tupleIJNS5_1CILi1EEES8_S8_EEENS6_IJNS7_ILi128EEENS7_ILi96EEENS7_ILi192EEEEEELi128ENS_6half_tEfNS_4arch4Sm90ELb0ELb1ELb0ELb0ELb1ELb0ELb0ELb1ELb1ELb1ELb1ELb0EEENS1_21CollectiveEpilogueFwdINS6_IJSA_SA_SB_EEES9_SE_SG_Li256ELb0ELb1ELb1ELb0EEENS1_19SingleTileSchedulerILb0ELb1ELb1ELi128EEEEEEEEEvNT_6ParamsE,@function
        .size           _ZN7cutlass13device_kernelIN5flash11enable_sm90INS1_16FlashAttnFwdSm90INS1_25CollectiveMainloopFwdSm90ILi2EN4cute5tupleIJNS5_1CILi1EEES8_S8_EEENS6_IJNS7_ILi128EEENS7_ILi96EEENS7_ILi192EEEEEELi128ENS_6half_tEfNS_4arch4Sm90ELb0ELb1ELb0ELb0ELb1ELb0ELb0ELb1ELb1ELb1ELb1ELb0EEENS1_21CollectiveEpilogueFwdINS6_IJSA_SA_SB_EEES9_SE_SG_Li256ELb0ELb1ELb1ELb0EEENS1_19SingleTileSchedulerILb0ELb1ELb1ELi128EEEEEEEEEvNT_6ParamsE,(.L_x_48 - _ZN7cutlass13device_kernelIN5flash11enable_sm90INS1_16FlashAttnFwdSm90INS1_25CollectiveMainloopFwdSm90ILi2EN4cute5tupleIJNS5_1CILi1EEES8_S8_EEENS6_IJNS7_ILi128EEENS7_ILi96EEENS7_ILi192EEEEEELi128ENS_6half_tEfNS_4arch4Sm90ELb0ELb1ELb0ELb0ELb1ELb0ELb0ELb1ELb1ELb1ELb1ELb0EEENS1_21CollectiveEpilogueFwdINS6_IJSA_SA_SB_EEES9_SE_SG_Li256ELb0ELb1ELb1ELb0EEENS1_19SingleTileSchedulerILb0ELb1ELb1ELi128EEEEEEEEEvNT_6ParamsE)
        .other          _ZN7cutlass13device_kernelIN5flash11enable_sm90INS1_16FlashAttnFwdSm90INS1_25CollectiveMainloopFwdSm90ILi2EN4cute5tupleIJNS5_1CILi1EEES8_S8_EEENS6_IJNS7_ILi128EEENS7_ILi96EEENS7_ILi192EEEEEELi128ENS_6half_tEfNS_4arch4Sm90ELb0ELb1ELb0ELb0ELb1ELb0ELb0ELb1ELb1ELb1ELb1ELb0EEENS1_21CollectiveEpilogueFwdINS6_IJSA_SA_SB_EEES9_SE_SG_Li256ELb0ELb1ELb1ELb0EEENS1_19SingleTileSchedulerILb0ELb1ELb1ELi128EEEEEEEEEvNT_6ParamsE,@"STO_CUDA_ENTRY STV_DEFAULT"
_ZN7cutlass13device_kernelIN5flash11enable_sm90INS1_16FlashAttnFwdSm90INS1_25CollectiveMainloopFwdSm90ILi2EN4cute5tupleIJNS5_1CILi1EEES8_S8_EEENS6_IJNS7_ILi128EEENS7_ILi96EEENS7_ILi192EEEEEELi128ENS_6half_tEfNS_4arch4Sm90ELb0ELb1ELb0ELb0ELb1ELb0ELb0ELb1ELb1ELb1ELb1ELb0EEENS1_21CollectiveEpilogueFwdINS6_IJSA_SA_SB_EEES9_SE_SG_Li256ELb0ELb1ELb1ELb0EEENS1_19SingleTileSchedulerILb0ELb1ELb1ELi128EEEEEEEEEvNT_6ParamsE:
[----:B------:R-:W-:Y:S01]  /*0000*/  LDC R1, c[0x0][0x37c] ;  /* 0x0000df00ff017b82 */ /* 0x000fe20000000800 */
[----:B------:R-:W-:Y:S05]  /*0010*/  EXIT ;  /* 0x000000000000794d */ /* 0x000fea0003800000 */
.L_x_3:
        /* <DEDUP_REMOVED lines=14> */
.L_x_48:


//--------------------- .text._ZN7cutlass13device_kernelIN5flash11enable_sm90INS1_16FlashAttnFwdSm90INS1_25CollectiveMainloopFwdSm90ILi2EN4cute5tupleIJNS5_1CILi1EEES8_S8_EEENS6_IJNS7_ILi128EEENS7_ILi96EEENS7_ILi192EEEEEELi128ENS_6half_tEfNS_4arch4Sm90ELb0ELb1ELb0ELb1ELb1ELb0ELb0ELb1ELb1ELb1ELb1ELb0EEENS1_21CollectiveEpilogueFwdINS6_IJSA_SA_SB_EEES9_SE_SG_Li256ELb1ELb1ELb1ELb0EEENS1_36VarlenDynamicPersistentTileSchedulerILi128ELi96ELi256ELi128ELb1ELb1ELb1ELb1ELb0ELb1EEEEEEEEEvNT_6ParamsE --------------------------
	.section	.text._ZN7cutlass13device_kernelIN5flash11enable_sm90INS1_16FlashAttnFwdSm90INS1_25CollectiveMainloopFwdSm90ILi2EN4cute5tupleIJNS5_1CILi1EEES8_S8_EEENS6_IJNS7_ILi128EEENS7_ILi96EEENS7_ILi192EEEEEELi128ENS_6half_tEfNS_4arch4Sm90ELb0ELb1ELb0ELb1ELb1ELb0ELb0ELb1ELb1ELb1ELb1ELb0EEENS1_21CollectiveEpilogueFwdINS6_IJSA_SA_SB_EEES9_SE_SG_Li256ELb1ELb1ELb1ELb0EEENS1_36VarlenDynamicPersistentTileSchedulerILi128ELi96ELi256ELi128ELb1ELb1ELb1ELb1ELb0ELb1EEEEEEEEEvNT_6ParamsE,"ax",@progbits
	.align	128
.text._ZN7cutlass13device_kernelIN5flash11enable_sm90INS1_16FlashAttnFwdSm90INS1_25CollectiveMainloopFwdSm90ILi2EN4cute5tupleIJNS5_1CILi1EEES8_S8_EEENS6_IJNS7_ILi128EEENS7_ILi96EEENS7_ILi192EEEEEELi128ENS_6half_tEfNS_4arch4Sm90ELb0ELb1ELb0ELb1ELb1ELb0ELb0ELb1ELb1ELb1ELb1ELb0EEENS1_21CollectiveEpilogueFwdINS6_IJSA_SA_SB_EEES9_SE_SG_Li256ELb1ELb1ELb1ELb0EEENS1_36VarlenDynamicPersistentTileSchedulerILi128ELi96ELi256ELi128ELb1ELb1ELb1ELb1ELb0ELb1EEEEEEEEEvNT_6ParamsE:
        .type           _ZN7cutlass13device_kernelIN5flash11enable_sm90INS1_16FlashAttnFwdSm90INS1_25CollectiveMainloopFwdSm90ILi2EN4cute5tupleIJNS5_1CILi1EEES8_S8_EEENS6_IJNS7_ILi128EEENS7_ILi96EEENS7_ILi192EEEEEELi128ENS_6half_tEfNS_4arch4Sm90ELb0ELb1ELb0ELb1ELb1ELb0ELb0ELb1ELb1ELb1ELb1ELb0EEENS1_21CollectiveEpilogueFwdINS6_IJSA_SA_SB_EEES9_SE_SG_Li256ELb1ELb1ELb1ELb0EEENS1_36VarlenDynamicPersistentTileSchedulerILi128ELi96ELi256ELi128ELb1ELb1ELb1ELb1ELb0ELb1EEEEEEEEEvNT_6ParamsE,@function
        .size           _ZN7cutlass13device_kernelIN5flash11enable_sm90INS1_16FlashAttnFwdSm90INS1_25CollectiveMainloopFwdSm90ILi2EN4cute5tupleIJNS5_1CILi1EEES8_S8_EEENS6_IJNS7_ILi128EEENS7_ILi96EEENS7_ILi192EEEEEELi128ENS_6half_tEfNS_4arch4Sm90ELb0ELb1ELb0ELb1ELb1ELb0ELb0ELb1ELb1ELb1ELb1ELb0EEENS1_21CollectiveEpilogueFwdINS6_IJSA_SA_SB_EEES9_SE_SG_Li256ELb1ELb1ELb1ELb0EEENS1_36VarlenDynamicPersistentTileSchedulerILi128ELi96ELi256ELi128ELb1ELb1ELb1ELb1ELb0ELb1EEEEEEEEEvNT_6ParamsE,(.L_x_49 - _ZN7cutlass13device_kernelIN5flash11enable_sm90INS1_16FlashAttnFwdSm90INS1_25CollectiveMainloopFwdSm90ILi2EN4cute5tupleIJNS5_1CILi1EEES8_S8_EEENS6_IJNS7_ILi128EEENS7_ILi96EEENS7_ILi192EEEEEELi128ENS_6half_tEfNS_4arch4Sm90ELb0ELb1ELb0ELb1ELb1ELb0ELb0ELb1ELb1ELb1ELb1ELb0EEENS1_21CollectiveEpilogueFwdINS6_IJSA_SA_SB_EEES9_SE_SG_Li256ELb1ELb1ELb1ELb0EEENS1_36VarlenDynamicPersistentTileSchedulerILi128ELi96ELi256ELi128ELb1ELb1ELb1ELb1ELb0ELb1EEEEEEEEEvNT_6ParamsE)
        .other          _ZN7cutlass13device_kernelIN5flash11enable_sm90INS1_16FlashAttnFwdSm90INS1_25CollectiveMainloopFwdSm90ILi2EN4cute5tupleIJNS5_1CILi1EEES8_S8_EEENS6_IJNS7_ILi128EEENS7_ILi96EEENS7_ILi192EEEEEELi128ENS_6half_tEfNS_4arch4Sm90ELb0ELb1ELb0ELb1ELb1ELb0ELb0ELb1ELb1ELb1ELb1ELb0EEENS1_21CollectiveEpilogueFwdINS6_IJSA_SA_SB_EEES9_SE_SG_Li256ELb1ELb1ELb1ELb0EEENS1_36VarlenDynamicPersistentTileSchedulerILi128ELi96ELi256ELi128ELb1ELb1ELb1ELb1ELb0ELb1EEEEEEEEEvNT_6ParamsE,@"STO_CUDA_ENTRY STV_DEFAULT"
_ZN7cutlass13device_kernelIN5flash11enable_sm90INS1_16FlashAttnFwdSm90INS1_25CollectiveMainloopFwdSm90ILi2EN4cute5tupleIJNS5_1CILi1EEES8_S8_EEENS6_IJNS7_ILi128EEENS7_ILi96EEENS7_ILi192EEEEEELi128ENS_6half_tEfNS_4arch4Sm90ELb0ELb1ELb0ELb1ELb1ELb0ELb0ELb1ELb1ELb1ELb1ELb0EEENS1_21CollectiveEpilogueFwdINS6_IJSA_SA_SB_EEES9_SE_SG_Li256ELb1ELb1ELb1ELb0EEENS1_36VarlenDynamicPersistentTileSchedulerILi128ELi96ELi256ELi128ELb1ELb1ELb1ELb1ELb0ELb1EEEEEEEEEvNT_6ParamsE:
[----:B------:R-:W-:Y:S01]  /*0000*/  LDC R1, c[0x0][0x37c] ;  /* 0x0000df00ff017b82 */ /* 0x000fe20000000800 */
[----:B------:R-:W-:Y:S05]  /*0010*/  EXIT ;  /* 0x000000000000794d */ /* 0x000fea0003800000 */
.L_x_4:
        /* <DEDUP_REMOVED lines=14> */
.L_x_49:


//--------------------- .text._ZN7cutlass13device_kernelIN5flash11enable_sm90INS1_16FlashAttnFwdSm90INS1_25CollectiveMainloopFwdSm90ILi2EN4cute5tupleIJNS5_1CILi1EEES8_S8_EEENS6_IJNS7_ILi128EEENS7_ILi96EEENS7_ILi192EEEEEELi128ENS_6half_tEfNS_4arch4Sm90ELb0ELb1ELb0ELb1ELb1ELb1ELb0ELb1ELb1ELb1ELb1ELb0EEENS1_21CollectiveEpilogueFwdINS6_IJSA_SA_SB_EEES9_SE_SG_Li256ELb1ELb1ELb1ELb0EEENS1_36VarlenDynamicPersistentTileSchedulerILi128ELi96ELi256ELi128ELb1ELb1ELb1ELb1ELb0ELb1EEEEEEEEEvNT_6ParamsE --------------------------
	.section	.text._ZN7cutlass13device_kernelIN5flash11enable_sm90INS1_16FlashAttnFwdSm90INS1_25CollectiveMainloopFwdSm90ILi2EN4cute5tupleIJNS5_1CILi1EEES8_S8_EEENS6_IJNS7_ILi128EEENS7_ILi96EEENS7_ILi192EEEEEELi128ENS_6half_tEfNS_4arch4Sm90ELb0ELb1ELb0ELb1ELb1ELb1ELb0ELb1ELb1ELb1ELb1ELb0EEENS1_21CollectiveEpilogueFwdINS6_IJSA_SA_SB_EEES9_SE_SG_Li256ELb1ELb1ELb1ELb0EEENS1_36VarlenDynamicPersistentTileSchedulerILi128ELi96ELi256ELi128ELb1ELb1ELb1ELb1ELb0ELb1EEEEEEEEEvNT_6ParamsE,"ax",@progbits
	.align	128
.text._ZN7cutlass13device_kernelIN5flash11enable_sm90INS1_16FlashAttnFwdSm90INS1_25CollectiveMainloopFwdSm90ILi2EN4cute5tupleIJNS5_1CILi1EEES8_S8_EEENS6_IJNS7_ILi128EEENS7_ILi96EEENS7_ILi192EEEEEELi128ENS_6half_tEfNS_4arch4Sm90ELb0ELb1ELb0ELb1ELb1ELb1ELb0ELb1ELb1ELb1ELb1ELb0EEENS1_21CollectiveEpilogueFwdINS6_IJSA_SA_SB_EEES9_SE_SG_Li256ELb1ELb1ELb1ELb0EEENS1_36VarlenDynamicPersistentTileSchedulerILi128ELi96ELi256ELi128ELb1ELb1ELb1ELb1ELb0ELb1EEEEEEEEEvNT_6ParamsE:
        .type           _ZN7cutlass13device_kernelIN5flash11enable_sm90INS1_16FlashAttnFwdSm90INS1_25CollectiveMainloopFwdSm90ILi2EN4cute5tupleIJNS5_1CILi1EEES8_S8_EEENS6_IJNS7_ILi128EEENS7_ILi96EEENS7_ILi192EEEEEELi128ENS_6half_tEfNS_4arch4Sm90ELb0ELb1ELb0ELb1ELb1ELb1ELb0ELb1ELb1ELb1ELb1ELb0EEENS1_21CollectiveEpilogueFwdINS6_IJSA_SA_SB_EEES9_SE_SG_Li256ELb1ELb1ELb1ELb0EEENS1_36VarlenDynamicPersistentTileSchedulerILi128ELi96ELi256ELi128ELb1ELb1ELb1ELb1ELb0ELb1EEEEEEEEEvNT_6ParamsE,@function
        .size           _ZN7cutlass13device_kernelIN5flash11enable_sm90INS1_16FlashAttnFwdSm90INS1_25CollectiveMainloopFwdSm90ILi2EN4cute5tupleIJNS5_1CILi1EEES8_S8_EEENS6_IJNS7_ILi128EEENS7_ILi96EEENS7_ILi192EEEEEELi128ENS_6half_tEfNS_4arch4Sm90ELb0ELb1ELb0ELb1ELb1ELb1ELb0ELb1ELb1ELb1ELb1ELb0EEENS1_21CollectiveEpilogueFwdINS6_IJSA_SA_SB_EEES9_SE_SG_Li256ELb1ELb1ELb1ELb0EEENS1_36VarlenDynamicPersistentTileSchedulerILi128ELi96ELi256ELi128ELb1ELb1ELb1ELb1ELb0ELb1EEEEEEEEEvNT_6ParamsE,(.L_x_50 - _ZN7cutlass13device_kernelIN5flash11enable_sm90INS1_16FlashAttnFwdSm90INS1_25CollectiveMainloopFwdSm90ILi2EN4cute5tupleIJNS5_1CILi1EEES8_S8_EEENS6_IJNS7_ILi128EEENS7_ILi96EEENS7_ILi192EEEEEELi128ENS_6half_tEfNS_4arch4Sm90ELb0ELb1ELb0ELb1ELb1ELb1ELb0ELb1ELb1ELb1ELb1ELb0EEENS1_21CollectiveEpilogueFwdINS6_IJSA_SA_SB_EEES9_SE_SG_Li256ELb1ELb1ELb1ELb0EEENS1_36VarlenDynamicPersistentTileSchedulerILi128ELi96ELi256ELi128ELb1ELb1ELb1ELb1ELb0ELb1EEEEEEEEEvNT_6ParamsE)
        .other          _ZN7cutlass13device_kernelIN5flash11enable_sm90INS1_16FlashAttnFwdSm90INS1_25CollectiveMainloopFwdSm90ILi2EN4cute5tupleIJNS5_1CILi1EEES8_S8_EEENS6_IJNS7_ILi128EEENS7_ILi96EEENS7_ILi192EEEEEELi128ENS_6half_tEfNS_4arch4Sm90ELb0ELb1ELb0ELb1ELb1ELb1ELb0ELb1ELb1ELb1ELb1ELb0EEENS1_21CollectiveEpilogueFwdINS6_IJSA_SA_SB_EEES9_SE_SG_Li256ELb1ELb1ELb1ELb0EEENS1_36VarlenDynamicPersistentTileSchedulerILi128ELi96ELi256ELi128ELb1ELb1ELb1ELb1ELb0ELb1EEEEEEEEEvNT_6ParamsE,@"STO_CUDA_ENTRY STV_DEFAULT"
_ZN7cutlass13device_kernelIN5flash11enable_sm90INS1_16FlashAttnFwdSm90INS1_25CollectiveMainloopFwdSm90ILi2EN4cute5tupleIJNS5_1CILi1EEES8_S8_EEENS6_IJNS7_ILi128EEENS7_ILi96EEENS7_ILi192EEEEEELi128ENS_6half_tEfNS_4arch4Sm90ELb0ELb1ELb0ELb1ELb1ELb1ELb0ELb1ELb1ELb1ELb1ELb0EEENS1_21CollectiveEpilogueFwdINS6_IJSA_SA_SB_EEES9_SE_SG_Li256ELb1ELb1ELb1ELb0EEENS1_36VarlenDynamicPersistentTileSchedulerILi128ELi96ELi256ELi128ELb1ELb1ELb1ELb1ELb0ELb1EEEEEEEEEvNT_6ParamsE:
[----:B------:R-:W-:Y:S01]  /*0000*/  LDC R1, c[0x0][0x37c] ;  /* 0x0000df00ff017b82 */ /* 0x000fe20000000800 */
[----:B------:R-:W-:Y:S05]  /*0010*/  EXIT ;  /* 0x000000000000794d */ /* 0x000fea0003800000 */
.L_x_5:
        /* <DEDUP_REMOVED lines=14> */
.L_x_50:


//--------------------- .text._ZN7cutlass13device_kernelIN5flash11enable_sm90INS1_16FlashAttnFwdSm90INS1_25CollectiveMainloopFwdSm90ILi2EN4cute5tupleIJNS5_1CILi1EEES8_S8_EEENS6_IJNS7_ILi128EEENS7_ILi96EEENS7_ILi192EEEEEELi128ENS_6half_tEfNS_4arch4Sm90ELb1ELb0ELb0ELb0ELb1ELb0ELb0ELb1ELb1ELb1ELb1ELb0EEENS1_21CollectiveEpilogueFwdINS6_IJSA_SA_SB_EEES9_SE_SG_Li256ELb0ELb1ELb1ELb0EEENS1_19SingleTileSchedulerILb0ELb1ELb1ELi128EEEEEEEEEvNT_6ParamsE --------------------------
	.section	.text._ZN7cutlass13device_kernelIN5flash11enable_sm90INS1_16FlashAttnFwdSm90INS1_25CollectiveMainloopFwdSm90ILi2EN4cute5tupleIJNS5_1CILi1EEES8_S8_EEENS6_IJNS7_ILi128EEENS7_ILi96EEENS7_ILi192EEEEEELi128ENS_6half_tEfNS_4arch4Sm90ELb1ELb0ELb0ELb0ELb1ELb0ELb0ELb1ELb1ELb1ELb1ELb0EEENS1_21CollectiveEpilogueFwdINS6_IJSA_SA_SB_EEES9_SE_SG_Li256ELb0ELb1ELb1ELb0EEENS1_19SingleTileSchedulerILb0ELb1ELb1ELi128EEEEEEEEEvNT_6ParamsE,"ax",@progbits
	.align	128
.text._ZN7cutlass13device_kernelIN5flash11enable_sm90INS1_16FlashAttnFwdSm90INS1_25CollectiveMainloopFwdSm90ILi2EN4cute5tupleIJNS5_1CILi1EEES8_S8_EEENS6_IJNS7_ILi128EEENS7_ILi96EEENS7_ILi192EEEEEELi128ENS_6half_tEfNS_4arch4Sm90ELb1ELb0ELb0ELb0ELb1ELb0ELb0ELb1ELb1ELb1ELb1ELb0EEENS1_21CollectiveEpilogueFwdINS6_IJSA_SA_SB_EEES9_SE_SG_Li256ELb0ELb1ELb1ELb0EEENS1_19SingleTileSchedulerILb0ELb1ELb1ELi128EEEEEEEEEvNT_6ParamsE:
        .type           _ZN7cutlass13device_kernelIN5flash11enable_sm90INS1_16FlashAttnFwdSm90INS1_25CollectiveMainloopFwdSm90ILi2EN4cute5tupleIJNS5_1CILi1EEES8_S8_EEENS6_IJNS7_ILi128EEENS7_ILi96EEENS7_ILi192EEEEEELi128ENS_6half_tEfNS_4arch4Sm90ELb1ELb0ELb0ELb0ELb1ELb0ELb0ELb1ELb1ELb1ELb1ELb0EEENS1_21CollectiveEpilogueFwdINS6_IJSA_SA_SB_EEES9_SE_SG_Li256ELb0ELb1ELb1ELb0EEENS1_19SingleTileSchedulerILb0ELb1ELb1ELi128EEEEEEEEEvNT_6ParamsE,@function
        .size           _ZN7cutlass13device_kernelIN5flash11enable_sm90INS1_16FlashAttnFwdSm90INS1_25CollectiveMainloopFwdSm90ILi2EN4cute5tupleIJNS5_1CILi1EEES8_S8_EEENS6_IJNS7_ILi128EEENS7_ILi96EEENS7_ILi192EEEEEELi128ENS_6half_tEfNS_4arch4Sm90ELb1ELb0ELb0ELb0ELb1ELb0ELb0ELb1ELb1ELb1ELb1ELb0EEENS1_21CollectiveEpilogueFwdINS6_IJSA_SA_SB_EEES9_SE_SG_Li256ELb0ELb1ELb1ELb0EEENS1_19SingleTileSchedulerILb0ELb1ELb1ELi128EEEEEEEEEvNT_6ParamsE,(.L_x_51 - _ZN7cutlass13device_kernelIN5flash11enable_sm90INS1_16FlashAttnFwdSm90INS1_25CollectiveMainloopFwdSm90ILi2EN4cute5tupleIJNS5_1CILi1EEES8_S8_EEENS6_IJNS7_ILi128EEENS7_ILi96EEENS7_ILi192EEEEEELi128ENS_6half_tEfNS_4arch4Sm90ELb1ELb0ELb0ELb0ELb1ELb0ELb0ELb1ELb1ELb1ELb1ELb0EEENS1_21CollectiveEpilogueFwdINS6_IJSA_SA_SB_EEES9_SE_SG_Li256ELb0ELb1ELb1ELb0EEENS1_19SingleTileSchedulerILb0ELb1ELb1ELi128EEEEEEEEEvNT_6ParamsE)
        .other          _ZN7cutlass13device_kernelIN5flash11enable_sm90INS1_16FlashAttnFwdSm90INS1_25CollectiveMainloopFwdSm90ILi2EN4cute5tupleIJNS5_1CILi1EEES8_S8_EEENS6_IJNS7_ILi128EEENS7_ILi96EEENS7_ILi192EEEEEELi128ENS_6half_tEfNS_4arch4Sm90ELb1ELb0ELb0ELb0ELb1ELb0ELb0ELb1ELb1ELb1ELb1ELb0EEENS1_21CollectiveEpilogueFwdINS6_IJSA_SA_SB_EEES9_SE_SG_Li256ELb0ELb1ELb1ELb0EEENS1_19SingleTileSchedulerILb0ELb1ELb1ELi128EEEEEEEEEvNT_6ParamsE,@"STO_CUDA_ENTRY STV_DEFAULT"
_ZN7cutlass13device_kernelIN5flash11enable_sm90INS1_16FlashAttnFwdSm90INS1_25CollectiveMainloopFwdSm90ILi2EN4cute5tupleIJNS5_1CILi1EEES8_S8_EEENS6_IJNS7_ILi128EEENS7_ILi96EEENS7_ILi192EEEEEELi128ENS_6half_tEfNS_4arch4Sm90ELb1ELb0ELb0ELb0ELb1ELb0ELb0ELb1ELb1ELb1ELb1ELb0EEENS1_21CollectiveEpilogueFwdINS6_IJSA_SA_SB_EEES9_SE_SG_Li256ELb0ELb1ELb1ELb0EEENS1_19SingleTileSchedulerILb0ELb1ELb1ELi128EEEEEEEEEvNT_6ParamsE:
[----:B------:R-:W-:Y:S01]  /*0000*/  LDC R1, c[0x0][0x37c] ;  /* 0x0000df00ff017b82 */ /* 0x000fe20000000800 */
[----:B------:R-:W-:Y:S05]  /*0010*/  EXIT ;  /* 0x000000000000794d */ /* 0x000fea0003800000 */
.L_x_6:
        /* <DEDUP_REMOVED lines=14> */
.L_x_51:


//--------------------- .text._ZN7cutlass13device_kernelIN5flash11enable_sm90INS1_16FlashAttnFwdSm90INS1_25CollectiveMainloopFwdSm90ILi2EN4cute5tupleIJNS5_1CILi1EEES8_S8_EEENS6_IJNS7_ILi128EEENS7_ILi96EEENS7_ILi192EEEEEELi128ENS_6half_tEfNS_4arch4Sm90ELb1ELb0ELb0ELb1ELb1ELb0ELb0ELb1ELb1ELb1ELb1ELb0EEENS1_21CollectiveEpilogueFwdINS6_IJSA_SA_SB_EEES9_SE_SG_Li256ELb1ELb1ELb1ELb0EEENS1_36VarlenDynamicPersistentTileSchedulerILi128ELi96ELi256ELi128ELb1ELb1ELb1ELb1ELb1ELb1EEEEEEEEEvNT_6ParamsE --------------------------
	.section	.text._ZN7cutlass13device_kernelIN5flash11enable_sm90INS1_16FlashAttnFwdSm90INS1_25CollectiveMainloopFwdSm90ILi2EN4cute5tupleIJNS5_1CILi1EEES8_S8_EEENS6_IJNS7_ILi128EEENS7_ILi96EEENS7_ILi192EEEEEELi128ENS_6half_tEfNS_4arch4Sm90ELb1ELb0ELb0ELb1ELb1ELb0ELb0ELb1ELb1ELb1ELb1ELb0EEENS1_21CollectiveEpilogueFwdINS6_IJSA_SA_SB_EEES9_SE_SG_Li256ELb1ELb1ELb1ELb0EEENS1_36VarlenDynamicPersistentTileSchedulerILi128ELi96ELi256ELi128ELb1ELb1ELb1ELb1ELb1ELb1EEEEEEEEEvNT_6ParamsE,"ax",@progbits
	.align	128
.text._ZN7cutlass13device_kernelIN5flash11enable_sm90INS1_16FlashAttnFwdSm90INS1_25CollectiveMainloopFwdSm90ILi2EN4cute5tupleIJNS5_1CILi1EEES8_S8_EEENS6_IJNS7_ILi128EEENS7_ILi96EEENS7_ILi192EEEEEELi128ENS_6half_tEfNS_4arch4Sm90ELb1ELb0ELb0ELb1ELb1ELb0ELb0ELb1ELb1ELb1ELb1ELb0EEENS1_21CollectiveEpilogueFwdINS6_IJSA_SA_SB_EEES9_SE_SG_Li256ELb1ELb1ELb1ELb0EEENS1_36VarlenDynamicPersistentTileSchedulerILi128ELi96ELi256ELi128ELb1ELb1ELb1ELb1ELb1ELb1EEEEEEEEEvNT_6ParamsE:
        .type           _ZN7cutlass13device_kernelIN5flash11enable_sm90INS1_16FlashAttnFwdSm90INS1_25CollectiveMainloopFwdSm90ILi2EN4cute5tupleIJNS5_1CILi1EEES8_S8_EEENS6_IJNS7_ILi128EEENS7_ILi96EEENS7_ILi192EEEEEELi128ENS_6half_tEfNS_4arch4Sm90ELb1ELb0ELb0ELb1ELb1ELb0ELb0ELb1ELb1ELb1ELb1ELb0EEENS1_21CollectiveEpilogueFwdINS6_IJSA_SA_SB_EEES9_SE_SG_Li256ELb1ELb1ELb1ELb0EEENS1_36VarlenDynamicPersistentTileSchedulerILi128ELi96ELi256ELi128ELb1ELb1ELb1ELb1ELb1ELb1EEEEEEEEEvNT_6ParamsE,@function
        .size           _ZN7cutlass13device_kernelIN5flash11enable_sm90INS1_16FlashAttnFwdSm90INS1_25CollectiveMainloopFwdSm90ILi2EN4cute5tupleIJNS5_1CILi1EEES8_S8_EEENS6_IJNS7_ILi128EEENS7_ILi96EEENS7_ILi192EEEEEELi128ENS_6half_tEfNS_4arch4Sm90ELb1ELb0ELb0ELb1ELb1ELb0ELb0ELb1ELb1ELb1ELb1ELb0EEENS1_21CollectiveEpilogueFwdINS6_IJSA_SA_SB_EEES9_SE_SG_Li256ELb1ELb1ELb1ELb0EEENS1_36VarlenDynamicPersistentTileSchedulerILi128ELi96ELi256ELi128ELb1ELb1ELb1ELb1ELb1ELb1EEEEEEEEEvNT_6ParamsE,(.L_x_52 - _ZN7cutlass13device_kernelIN5flash11enable_sm90INS1_16FlashAttnFwdSm90INS1_25CollectiveMainloopFwdSm90ILi2EN4cute5tupleIJNS5_1CILi1EEES8_S8_EEENS6_IJNS7_ILi128EEENS7_ILi96EEENS7_ILi192EEEEEELi128ENS_6half_tEfNS_4arch4Sm90ELb1ELb0ELb0ELb1ELb1ELb0ELb0ELb1ELb1ELb1ELb1ELb0EEENS1_21CollectiveEpilogueFwdINS6_IJSA_SA_SB_EEES9_SE_SG_Li256ELb1ELb1ELb1ELb0EEENS1_36VarlenDynamicPersistentTileSchedulerILi128ELi96ELi256ELi128ELb1ELb1ELb1ELb1ELb1ELb1EEEEEEEEEvNT_6ParamsE)
        .other          _ZN7cutlass13device_kernelIN5flash11enable_sm90INS1_16FlashAttnFwdSm90INS1_25CollectiveMainloopFwdSm90ILi2EN4cute5tupleIJNS5_1CILi1EEES8_S8_EEENS6_IJNS7_ILi128EEENS7_ILi96EEENS7_ILi192EEEEEELi128ENS_6half_tEfNS_4arch4Sm90ELb1ELb0ELb0ELb1ELb1ELb0ELb0ELb1ELb1ELb1ELb1ELb0EEENS1_21CollectiveEpilogueFwdINS6_IJSA_SA_SB_EEES9_SE_SG_Li256ELb1ELb1ELb1ELb0EEENS1_36VarlenDynamicPersistentTileSchedulerILi128ELi96ELi256ELi128ELb1ELb1ELb1ELb1ELb1ELb1EEEEEEEEEvNT_6ParamsE,@"STO_CUDA_ENTRY STV_DEFAULT"
_ZN7cutlass13device_kernelIN5flash11enable_sm90INS1_16FlashAttnFwdSm90INS1_25CollectiveMainloopFwdSm90ILi2EN4cute5tupleIJNS5_1CILi1EEES8_S8_EEENS6_IJNS7_ILi128EEENS7_ILi96EEENS7_ILi192EEEEEELi128ENS_6half_tEfNS_4arch4Sm90ELb1ELb0ELb0ELb1ELb1ELb0ELb0ELb1ELb1ELb1ELb1ELb0EEENS1_21CollectiveEpilogueFwdINS6_IJSA_SA_SB_EEES9_SE_SG_Li256ELb1ELb1ELb1ELb0EEENS1_36VarlenDynamicPersistentTileSchedulerILi128ELi96ELi256ELi128ELb1ELb1ELb1ELb1ELb1ELb1EEEEEEEEEvNT_6ParamsE:
[----:B------:R-:W-:Y:S01]  /*0000*/  LDC R1, c[0x0][0x37c] ;  /* 0x0000df00ff017b82 */ /* 0x000fe20000000800 */
[----:B------:R-:W-:Y:S05]  /*0010*/  EXIT ;  /* 0x000000000000794d */ /* 0x000fea0003800000 */
.L_x_7:
        /* <DEDUP_REMOVED lines=14> */
.L_x_52:


//--------------------- .text._ZN7cutlass13device_kernelIN5flash11enable_sm90INS1_16FlashAttnFwdSm90INS1_25CollectiveMainloopFwdSm90ILi2EN4cute5tupleIJNS5_1CILi1EEES8_S8_EEENS6_IJNS7_ILi128EEENS7_ILi96EEENS7_ILi192EEEEEELi128ENS_6half_tEfNS_4arch4Sm90ELb1ELb0ELb0ELb1ELb1ELb1ELb0ELb1ELb1ELb1ELb1ELb0EEENS1_21CollectiveEpilogueFwdINS6_IJSA_SA_SB_EEES9_SE_SG_Li256ELb1ELb1ELb1ELb0EEENS1_36VarlenDynamicPersistentTileSchedulerILi128ELi96ELi256ELi128ELb1ELb1ELb1ELb1ELb1ELb1EEEEEEEEEvNT_6ParamsE --------------------------
	.section	.text._ZN7cutlass13device_kernelIN5flash11enable_sm90INS1_16FlashAttnFwdSm90INS1_25CollectiveMainloopFwdSm90ILi2EN4cute5tupleIJNS5_1CILi1EEES8_S8_EEENS6_IJNS7_ILi128EEENS7_ILi96EEENS7_ILi192EEEEEELi128ENS_6half_tEfNS_4arch4Sm90ELb1ELb0ELb0ELb1ELb1ELb1ELb0ELb1ELb1ELb1ELb1ELb0EEENS1_21CollectiveEpilogueFwdINS6_IJSA_SA_SB_EEES9_SE_SG_Li256ELb1ELb1ELb1ELb0EEENS1_36VarlenDynamicPersistentTileSchedulerILi128ELi96ELi256ELi128ELb1ELb1ELb1ELb1ELb1ELb1EEEEEEEEEvNT_6ParamsE,"ax",@progbits
	.align	128
.text._ZN7cutlass13device_kernelIN5flash11enable_sm90INS1_16FlashAttnFwdSm90INS1_25CollectiveMainloopFwdSm90ILi2EN4cute5tupleIJNS5_1CILi1EEES8_S8_EEENS6_IJNS7_ILi128EEENS7_ILi96EEENS7_ILi192EEEEEELi128ENS_6half_tEfNS_4arch4Sm90ELb1ELb0ELb0ELb1ELb1ELb1ELb0ELb1ELb1ELb1ELb1ELb0EEENS1_21CollectiveEpilogueFwdINS6_IJSA_SA_SB_EEES9_SE_SG_Li256ELb1ELb1ELb1ELb0EEENS1_36VarlenDynamicPersistentTileSchedulerILi128ELi96ELi256ELi128ELb1ELb1ELb1ELb1ELb1ELb1EEEEEEEEEvNT_6ParamsE:
        .type           _ZN7cutlass13device_kernelIN5flash11enable_sm90INS1_16FlashAttnFwdSm90INS1_25CollectiveMainloopFwdSm90ILi2EN4cute5tupleIJNS5_1CILi1EEES8_S8_EEENS6_IJNS7_ILi128EEENS7_ILi96EEENS7_ILi192EEEEEELi128ENS_6half_tEfNS_4arch4Sm90ELb1ELb0ELb0ELb1ELb1ELb1ELb0ELb1ELb1ELb1ELb1ELb0EEENS1_21CollectiveEpilogueFwdINS6_IJSA_SA_SB_EEES9_SE_SG_Li256ELb1ELb1ELb1ELb0EEENS1_36VarlenDynamicPersistentTileSchedulerILi128ELi96ELi256ELi128ELb1ELb1ELb1ELb1ELb1ELb1EEEEEEEEEvNT_6ParamsE,@function
        .size           _ZN7cutlass13device_kernelIN5flash11enable_sm90INS1_16FlashAttnFwdSm90INS1_25CollectiveMainloopFwdSm90ILi2EN4cute5tupleIJNS5_1CILi1EEES8_S8_EEENS6_IJNS7_ILi128EEENS7_ILi96EEENS7_ILi192EEEEEELi128ENS_6half_tEfNS_4arch4Sm90ELb1ELb0ELb0ELb1ELb1ELb1ELb0ELb1ELb1ELb1ELb1ELb0EEENS1_21CollectiveEpilogueFwdINS6_IJSA_SA_SB_EEES9_SE_SG_Li256ELb1ELb1ELb1ELb0EEENS1_36VarlenDynamicPersistentTileSchedulerILi128ELi96ELi256ELi128ELb1ELb1ELb1ELb1ELb1ELb1EEEEEEEEEvNT_6ParamsE,(.L_x_53 - _ZN7cutlass13device_kernelIN5flash11enable_sm90INS1_16FlashAttnFwdSm90INS1_25CollectiveMainloopFwdSm90ILi2EN4cute5tupleIJNS5_1CILi1EEES8_S8_EEENS6_IJNS7_ILi128EEENS7_ILi96EEENS7_ILi192EEEEEELi128ENS_6half_tEfNS_4arch4Sm90ELb1ELb0ELb0ELb1ELb1ELb1ELb0ELb1ELb1ELb1ELb1ELb0EEENS1_21CollectiveEpilogueFwdINS6_IJSA_SA_SB_EEES9_SE_SG_Li256ELb1ELb1ELb1ELb0EEENS1_36VarlenDynamicPersistentTileSchedulerILi128ELi96ELi256ELi128ELb1ELb1ELb1ELb1ELb1ELb1EEEEEEEEEvNT_6ParamsE)
        .other          _ZN7cutlass13device_kernelIN5flash11enable_sm90INS1_16FlashAttnFwdSm90INS1_25CollectiveMainloopFwdSm90ILi2EN4cute5tupleIJNS5_1CILi1EEES8_S8_EEENS6_IJNS7_ILi128EEENS7_ILi96EEENS7_ILi192EEEEEELi128ENS_6half_tEfNS_4arch4Sm90ELb1ELb0ELb0ELb1ELb1ELb1ELb0ELb1ELb1ELb1ELb1ELb0EEENS1_21CollectiveEpilogueFwdINS6_IJSA_SA_SB_EEES9_SE_SG_Li256ELb1ELb1ELb1ELb0EEENS1_36VarlenDynamicPersistentTileSchedulerILi128ELi96ELi256ELi128ELb1ELb1ELb1ELb1ELb1ELb1EEEEEEEEEvNT_6ParamsE,@"STO_CUDA_ENTRY STV_DEFAULT"
_ZN7cutlass13device_kernelIN5flash11enable_sm90INS1_16FlashAttnFwdSm90INS1_25CollectiveMainloopFwdSm90ILi2EN4cute5tupleIJNS5_1CILi1EEES8_S8_EEENS6_IJNS7_ILi128EEENS7_ILi96EEENS7_ILi192EEEEEELi128ENS_6half_tEfNS_4arch4Sm90ELb1ELb0ELb0ELb1ELb1ELb1ELb0ELb1ELb1ELb1ELb1ELb0EEENS1_21CollectiveEpilogueFwdINS6_IJSA_SA_SB_EEES9_SE_SG_Li256ELb1ELb1ELb1ELb0EEENS1_36VarlenDynamicPersistentTileSchedulerILi128ELi96ELi256ELi128ELb1ELb1ELb1ELb1ELb1ELb1EEEEEEEEEvNT_6ParamsE:
[----:B------:R-:W-:Y:S01]  /*0000*/  LDC R1, c[0x0][0x37c] ;  /* 0x0000df00ff017b82 */ /* 0x000fe20000000800 */
[----:B------:R-:W-:Y:S05]  /*0010*/  EXIT ;  /* 0x000000000000794d */ /* 0x000fea0003800000 */
.L_x_8:
        /* <DEDUP_REMOVED lines=14> */
.L_x_53:


//--------------------- .text._ZN7cutlass13device_kernelIN5flash11enable_sm90INS1_16FlashAttnFwdSm90INS1_25CollectiveMainloopFwdSm90ILi2EN4cute5tupleIJNS5_1CILi1EEES8_S8_EEENS6_IJNS7_ILi64EEESA_SA_EEELi512ENS_6half_tEfNS_4arch4Sm90ELb0ELb0ELb0ELb0ELb1ELb0ELb0ELb0ELb0ELb1ELb1ELb0EEENS1_21CollectiveEpilogueFwdINS6_IJSA_NS7_ILi512EEESA_EEES9_SC_SE_Li256ELb0ELb1ELb1ELb0EEENS1_19SingleTileSchedulerILb0ELb1ELb1ELi64EEEEEEEEEvNT_6ParamsE --------------------------
	.section	.text._ZN7cutlass13device_kernelIN5flash11enable_sm90INS1_16FlashAttnFwdSm90INS1_25CollectiveMainloopFwdSm90ILi2EN4cute5tupleIJNS5_1CILi1EEES8_S8_EEENS6_IJNS7_ILi64EEESA_SA_EEELi512ENS_6half_tEfNS_4arch4Sm90ELb0ELb0ELb0ELb0ELb1ELb0ELb0ELb0ELb0ELb1ELb1ELb0EEENS1_21CollectiveEpilogueFwdINS6_IJSA_NS7_ILi512EEESA_EEES9_SC_SE_Li256ELb0ELb1ELb1ELb0EEENS1_19SingleTileSchedulerILb0ELb1ELb1ELi64EEEEEEEEEvNT_6ParamsE,"ax",@progbits
	.align	128
.text._ZN7cutlass13device_kernelIN5flash11enable_sm90INS1_16FlashAttnFwdSm90INS1_25CollectiveMainloopFwdSm90ILi2EN4cute5tupleIJNS5_1CILi1EEES8_S8_EEENS6_IJNS7_ILi64EEESA_SA_EEELi512ENS_6half_tEfNS_4arch4Sm90ELb0ELb0ELb0ELb0ELb1ELb0ELb0ELb0ELb0ELb1ELb1ELb0EEENS1_21CollectiveEpilogueFwdINS6_IJSA_NS7_ILi512EEESA_EEES9_SC_SE_Li256ELb0ELb1ELb1ELb0EEENS1_19SingleTileSchedulerILb0ELb1ELb1ELi64EEEEEEEEEvNT_6ParamsE:
        .type           _ZN7cutlass13device_kernelIN5flash11enable_sm90INS1_16FlashAttnFwdSm90INS1_25CollectiveMainloopFwdSm90ILi2EN4cute5tupleIJNS5_1CILi1EEES8_S8_EEENS6_IJNS7_ILi64EEESA_SA_EEELi512ENS_6half_tEfNS_4arch4Sm90ELb0ELb0ELb0ELb0ELb1ELb0ELb0ELb0ELb0ELb1ELb1ELb0EEENS1_21CollectiveEpilogueFwdINS6_IJSA_NS7_ILi512EEESA_EEES9_SC_SE_Li256ELb0ELb1ELb1ELb0EEENS1_19SingleTileSchedulerILb0ELb1ELb1ELi64EEEEEEEEEvNT_6ParamsE,@function
        .size           _ZN7cutlass13device_kernelIN5flash11enable_sm90INS1_16FlashAttnFwdSm90INS1_25CollectiveMainloopFwdSm90ILi2EN4cute5tupleIJNS5_1CILi1EEES8_S8_EEENS6_IJNS7_ILi64EEESA_SA_EEELi512ENS_6half_tEfNS_4arch4Sm90ELb0ELb0ELb0ELb0ELb1ELb0ELb0ELb0ELb0ELb1ELb1ELb0EEENS1_21CollectiveEpilogueFwdINS6_IJSA_NS7_ILi512EEESA_EEES9_SC_SE_Li256ELb0ELb1ELb1ELb0EEENS1_19SingleTileSchedulerILb0ELb1ELb1ELi64EEEEEEEEEvNT_6ParamsE,(.L_x_54 - _ZN7cutlass13device_kernelIN5flash11enable_sm90INS1_16FlashAttnFwdSm90INS1_25CollectiveMainloopFwdSm90ILi2EN4cute5tupleIJNS5_1CILi1EEES8_S8_EEENS6_IJNS7_ILi64EEESA_SA_EEELi512ENS_6half_tEfNS_4arch4Sm90ELb0ELb0ELb0ELb0ELb1ELb0ELb0ELb0ELb0ELb1ELb1ELb0EEENS1_21CollectiveEpilogueFwdINS6_IJSA_NS7_ILi512EEESA_EEES9_SC_SE_Li256ELb0ELb1ELb1ELb0EEENS1_19SingleTileSchedulerILb0ELb1ELb1ELi64EEEEEEEEEvNT_6ParamsE)
        .other          _ZN7cutlass13device_kernelIN5flash11enable_sm90INS1_16FlashAttnFwdSm90INS1_25CollectiveMainloopFwdSm90ILi2EN4cute5tupleIJNS5_1CILi1EEES8_S8_EEENS6_IJNS7_ILi64EEESA_SA_EEELi512ENS_6half_tEfNS_4arch4Sm90ELb0ELb0ELb0ELb0ELb1ELb0ELb0ELb0ELb0ELb1ELb1ELb0EEENS1_21CollectiveEpilogueFwdINS6_IJSA_NS7_ILi512EEESA_EEES9_SC_SE_Li256ELb0ELb1ELb1ELb0EEENS1_19SingleTileSchedulerILb0ELb1ELb1ELi64EEEEEEEEEvNT_6ParamsE,@"STO_CUDA_ENTRY STV_DEFAULT"
_ZN7cutlass13device_kernelIN5flash11enable_sm90INS1_16FlashAttnFwdSm90INS1_25CollectiveMainloopFwdSm90ILi2EN4cute5tupleIJNS5_1CILi1EEES8_S8_EEENS6_IJNS7_ILi64EEESA_SA_EEELi512ENS_6half_tEfNS_4arch4Sm90ELb0ELb0ELb0ELb0ELb1ELb0ELb0ELb0ELb0ELb1ELb1ELb0EEENS1_21CollectiveEpilogueFwdINS6_IJSA_NS7_ILi512EEESA_EEES9_SC_SE_Li256ELb0ELb1ELb1ELb0EEENS1_19SingleTileSchedulerILb0ELb1ELb1ELi64EEEEEEEEEvNT_6ParamsE:
[----:B------:R-:W-:Y:S01]  /*0000*/  LDC R1, c[0x0][0x37c] ;  /* 0x0000df00ff017b82 */ /* 0x000fe20000000800 */
[----:B------:R-:W-:Y:S05]  /*0010*/  EXIT ;  /* 0x000000000000794d */ /* 0x000fea0003800000 */
.L_x_9:
        /* <DEDUP_REMOVED lines=14> */
.L_x_54:


//--------------------- .text._ZN7cutlass13device_kernelIN5flash11enable_sm90INS1_16FlashAttnFwdSm90INS1_25CollectiveMainloopFwdSm90ILi2EN4cute5tupleIJNS5_1CILi1EEES8_S8_EEENS6_IJNS7_ILi64EEESA_SA_EEELi512ENS_6half_tEfNS_4arch4Sm90ELb0ELb0ELb0ELb0ELb1ELb0ELb1ELb0ELb0ELb1ELb1ELb0EEENS1_21CollectiveEpilogueFwdINS6_IJSA_NS7_ILi512EEESA_EEES9_SC_SE_Li256ELb0ELb1ELb1ELb0EEENS1_19SingleTileSchedulerILb0ELb1ELb1ELi64EEEEEEEEEvNT_6ParamsE --------------------------
	.section	.text._ZN7cutlass13device_kernelIN5flash11enable_sm90INS1_16FlashAttnFwdSm90INS1_25CollectiveMainloopFwdSm90ILi2EN4cute5tupleIJNS5_1CILi1EEES8_S8_EEENS6_IJNS7_ILi64EEESA_SA_EEELi512ENS_6half_tEfNS_4arch4Sm90ELb0ELb0ELb0ELb0ELb1ELb0ELb1ELb0ELb0ELb1ELb1ELb0EEENS1_21CollectiveEpilogueFwdINS6_IJSA_NS7_ILi512EEESA_EEES9_SC_SE_Li256ELb0ELb1ELb1ELb0EEENS1_19SingleTileSchedulerILb0ELb1ELb1ELi64EEEEEEEEEvNT_6ParamsE,"ax",@progbits
	.align	128
.text._ZN7cutlass13device_kernelIN5flash11enable_sm90INS1_16FlashAttnFwdSm90INS1_25CollectiveMainloopFwdSm90ILi2EN4cute5tupleIJNS5_1CILi1EEES8_S8_EEENS6_IJNS7_ILi64EEESA_SA_EEELi512ENS_6half_tEfNS_4arch4Sm90ELb0ELb0ELb0ELb0ELb1ELb0ELb1ELb0ELb0ELb1ELb1ELb0EEENS1_21CollectiveEpilogueFwdINS6_IJSA_NS7_ILi512EEESA_EEES9_SC_SE_Li256ELb0ELb1ELb1ELb0EEENS1_19SingleTileSchedulerILb0ELb1ELb1ELi64EEEEEEEEEvNT_6ParamsE:
        .type           _ZN7cutlass13device_kernelIN5flash11enable_sm90INS1_16FlashAttnFwdSm90INS1_25CollectiveMainloopFwdSm90ILi2EN4cute5tupleIJNS5_1CILi1EEES8_S8_EEENS6_IJNS7_ILi64EEESA_SA_EEELi512ENS_6half_tEfNS_4arch4Sm90ELb0ELb0ELb0ELb0ELb1ELb0ELb1ELb0ELb0ELb1ELb1ELb0EEENS1_21CollectiveEpilogueFwdINS6_IJSA_NS7_ILi512EEESA_EEES9_SC_SE_Li256ELb0ELb1ELb1ELb0EEENS1_19SingleTileSchedulerILb0ELb1ELb1ELi64EEEEEEEEEvNT_6ParamsE,@function
        .size           _ZN7cutlass13device_kernelIN5flash11enable_sm90INS1_16FlashAttnFwdSm90INS1_25CollectiveMainloopFwdSm90ILi2EN4cute5tupleIJNS5_1CILi1EEES8_S8_EEENS6_IJNS7_ILi64EEESA_SA_EEELi512ENS_6half_tEfNS_4arch4Sm90ELb0ELb0ELb0ELb0ELb1ELb0ELb1ELb0ELb0ELb1ELb1ELb0EEENS1_21CollectiveEpilogueFwdINS6_IJSA_NS7_ILi512EEESA_EEES9_SC_SE_Li256ELb0ELb1ELb1ELb0EEENS1_19SingleTileSchedulerILb0ELb1ELb1ELi64EEEEEEEEEvNT_6ParamsE,(.L_x_55 - _ZN7cutlass13device_kernelIN5flash11enable_sm90INS1_16FlashAttnFwdSm90INS1_25CollectiveMainloopFwdSm90ILi2EN4cute5tupleIJNS5_1CILi1EEES8_S8_EEENS6_IJNS7_ILi64EEESA_SA_EEELi512ENS_6half_tEfNS_4arch4Sm90ELb0ELb0ELb0ELb0ELb1ELb0ELb1ELb0ELb0ELb1ELb1ELb0EEENS1_21CollectiveEpilogueFwdINS6_IJSA_NS7_ILi512EEESA_EEES9_SC_SE_Li256ELb0ELb1ELb1ELb0EEENS1_19SingleTileSchedulerILb0ELb1ELb1ELi64EEEEEEEEEvNT_6ParamsE)
        .other          _ZN7cutlass13device_kernelIN5flash11enable_sm90INS1_16FlashAttnFwdSm90INS1_25CollectiveMainloopFwdSm90ILi2EN4cute5tupleIJNS5_1CILi1EEES8_S8_EEENS6_IJNS7_ILi64EEESA_SA_EEELi512ENS_6half_tEfNS_4arch4Sm90ELb0ELb0ELb0ELb0ELb1ELb0ELb1ELb0ELb0ELb1ELb1ELb0EEENS1_21CollectiveEpilogueFwdINS6_IJSA_NS7_ILi512EEESA_EEES9_SC_SE_Li256ELb0ELb1ELb1ELb0EEENS1_19SingleTileSchedulerILb0ELb1ELb1ELi64EEEEEEEEEvNT_6ParamsE,@"STO_CUDA_ENTRY STV_DEFAULT"
_ZN7cutlass13device_kernelIN5flash11enable_sm90INS1_16FlashAttnFwdSm90INS1_25CollectiveMainloopFwdSm90ILi2EN4cute5tupleIJNS5_1CILi1EEES8_S8_EEENS6_IJNS7_ILi64EEESA_SA_EEELi512ENS_6half_tEfNS_4arch4Sm90ELb0ELb0ELb0ELb0ELb1ELb0ELb1ELb0ELb0ELb1ELb1ELb0EEENS1_21CollectiveEpilogueFwdINS6_IJSA_NS7_ILi512EEESA_EEES9_SC_SE_Li256ELb0ELb1ELb1ELb0EEENS1_19SingleTileSchedulerILb0ELb1ELb1ELi64EEEEEEEEEvNT_6ParamsE:
[----:B------:R-:W-:Y:S01]  /*0000*/  LDC R1, c[0x0][0x37c] ;  /* 0x0000df00ff017b82 */ /* 0x000fe20000000800 */
[----:B------:R-:W-:Y:S05]  /*0010*/  EXIT ;  /* 0x000000000000794d */ /* 0x000fea0003800000 */
.L_x_10:
        /* <DEDUP_REMOVED lines=14> */
.L_x_55:


//--------------------- .text._ZN7cutlass13device_kernelIN5flash11enable_sm90INS1_16FlashAttnFwdSm90INS1_25CollectiveMainloopFwdSm90ILi2EN4cute5tupleIJNS5_1CILi1EEES8_S8_EEENS6_IJNS7_ILi64EEESA_SA_EEELi512ENS_6half_tEfNS_4arch4Sm90ELb0ELb0ELb0ELb1ELb1ELb0ELb0ELb0ELb0ELb1ELb1ELb0EEENS1_21CollectiveEpilogueFwdINS6_IJSA_NS7_ILi512EEESA_EEES9_SC_SE_Li256ELb1ELb1ELb1ELb0EEENS1_36VarlenDynamicPersistentTileSchedulerILi64ELi64ELi256ELi128ELb1ELb1ELb1ELb0ELb1ELb1EEEEEEEEEvNT_6ParamsE --------------------------
	.section	.text._ZN7cutlass13device_kernelIN5flash11enable_sm90INS1_16FlashAttnFwdSm90INS1_25CollectiveMainloopFwdSm90ILi2EN4cute5tupleIJNS5_1CILi1EEES8_S8_EEENS6_IJNS7_ILi64EEESA_SA_EEELi512ENS_6half_tEfNS_4arch4Sm90ELb0ELb0ELb0ELb1ELb1ELb0ELb0ELb0ELb0ELb1ELb1ELb0EEENS1_21CollectiveEpilogueFwdINS6_IJSA_NS7_ILi512EEESA_EEES9_SC_SE_Li256ELb1ELb1ELb1ELb0EEENS1_36VarlenDynamicPersistentTileSchedulerILi64ELi64ELi256ELi128ELb1ELb1ELb1ELb0ELb1ELb1EEEEEEEEEvNT_6ParamsE,"ax",@progbits
	.align	128
.text._ZN7cutlass13device_kernelIN5flash11enable_sm90INS1_16FlashAttnFwdSm90INS1_25CollectiveMainloopFwdSm90ILi2EN4cute5tupleIJNS5_1CILi1EEES8_S8_EEENS6_IJNS7_ILi64EEESA_SA_EEELi512ENS_6half_tEfNS_4arch4Sm90ELb0ELb0ELb0ELb1ELb1ELb0ELb0ELb0ELb0ELb1ELb1ELb0EEENS1_21CollectiveEpilogueFwdINS6_IJSA_NS7_ILi512EEESA_EEES9_SC_SE_Li256ELb1ELb1ELb1ELb0EEENS1_36VarlenDynamicPersistentTileSchedulerILi64ELi64ELi256ELi128ELb1ELb1ELb1ELb0ELb1ELb1EEEEEEEEEvNT_6ParamsE:
        .type           _ZN7cutlass13device_kernelIN5flash11enable_sm90INS1_16FlashAttnFwdSm90INS1_25CollectiveMainloopFwdSm90ILi2EN4cute5tupleIJNS5_1CILi1EEES8_S8_EEENS6_IJNS7_ILi64EEESA_SA_EEELi512ENS_6half_tEfNS_4arch4Sm90ELb0ELb0ELb0ELb1ELb1ELb0ELb0ELb0ELb0ELb1ELb1ELb0EEENS1_21CollectiveEpilogueFwdINS6_IJSA_NS7_ILi512EEESA_EEES9_SC_SE_Li256ELb1ELb1ELb1ELb0EEENS1_36VarlenDynamicPersistentTileSchedulerILi64ELi64ELi256ELi128ELb1ELb1ELb1ELb0ELb1ELb1EEEEEEEEEvNT_6ParamsE,@function
        .size           _ZN7cutlass13device_kernelIN5flash11enable_sm90INS1_16FlashAttnFwdSm90INS1_25CollectiveMainloopFwdSm90ILi2EN4cute5tupleIJNS5_1CILi1EEES8_S8_EEENS6_IJNS7_ILi64EEESA_SA_EEELi512ENS_6half_tEfNS_4arch4Sm90ELb0ELb0ELb0ELb1ELb1ELb0ELb0ELb0ELb0ELb1ELb1ELb0EEENS1_21CollectiveEpilogueFwdINS6_IJSA_NS7_ILi512EEESA_EEES9_SC_SE_Li256ELb1ELb1ELb1ELb0EEENS1_36VarlenDynamicPersistentTileSchedulerILi64ELi64ELi256ELi128ELb1ELb1ELb1ELb0ELb1ELb1EEEEEEEEEvNT_6ParamsE,(.L_x_56 - _ZN7cutlass13device_kernelIN5flash11enable_sm90INS1_16FlashAttnFwdSm90INS1_25CollectiveMainloopFwdSm90ILi2EN4cute5tupleIJNS5_1CILi1EEES8_S8_EEENS6_IJNS7_ILi64EEESA_SA_EEELi512ENS_6half_tEfNS_4arch4Sm90ELb0ELb0ELb0ELb1ELb1ELb0ELb0ELb0ELb0ELb1ELb1ELb0EEENS1_21CollectiveEpilogueFwdINS6_IJSA_NS7_ILi512EEESA_EEES9_SC_SE_Li256ELb1ELb1ELb1ELb0EEENS1_36VarlenDynamicPersistentTileSchedulerILi64ELi64ELi256ELi128ELb1ELb1ELb1ELb0ELb1ELb1EEEEEEEEEvNT_6ParamsE)
        .other          _ZN7cutlass13device_kernelIN5flash11enable_sm90INS1_16FlashAttnFwdSm90INS1_25CollectiveMainloopFwdSm90ILi2EN4cute5tupleIJNS5_1CILi1EEES8_S8_EEENS6_IJNS7_ILi64EEESA_SA_EEELi512ENS_6half_tEfNS_4arch4Sm90ELb0ELb0ELb0ELb1ELb1ELb0ELb0ELb0ELb0ELb1ELb1ELb0EEENS1_21CollectiveEpilogueFwdINS6_IJSA_NS7_ILi512EEESA_EEES9_SC_SE_Li256ELb1ELb1ELb1ELb0EEENS1_36VarlenDynamicPersistentTileSchedulerILi64ELi64ELi256ELi128ELb1ELb1ELb1ELb0ELb1ELb1EEEEEEEEEvNT_6ParamsE,@"STO_CUDA_ENTRY STV_DEFAULT"
_ZN7cutlass13device_kernelIN5flash11enable_sm90INS1_16FlashAttnFwdSm90INS1_25CollectiveMainloopFwdSm90ILi2EN4cute5tupleIJNS5_1CILi1EEES8_S8_EEENS6_IJNS7_ILi64EEESA_SA_EEELi512ENS_6half_tEfNS_4arch4Sm90ELb0ELb0ELb0ELb1ELb1ELb0ELb0ELb0ELb0ELb1ELb1ELb0EEENS1_21CollectiveEpilogueFwdINS6_IJSA_NS7_ILi512EEESA_EEES9_SC_SE_Li256ELb1ELb1ELb1ELb0EEENS1_36VarlenDynamicPersistentTileSchedulerILi64ELi64ELi256ELi128ELb1ELb1ELb1ELb0ELb1ELb1EEEEEEEEEvNT_6ParamsE:
[----:B------:R-:W-:Y:S01]  /*0000*/  LDC R1, c[0x0][0x37c] ;  /* 0x0000df00ff017b82 */ /* 0x000fe20000000800 */
[----:B------:R-:W-:Y:S05]  /*0010*/  EXIT ;  /* 0x000000000000794d */ /* 0x000fea0003800000 */
.L_x_11:
        /* <DEDUP_REMOVED lines=14> */
.L_x_56:


//--------------------- .text._ZN7cutlass13device_kernelIN5flash11enable_sm90INS1_16FlashAttnFwdSm90INS1_25CollectiveMainloopFwdSm90ILi2EN4cute5tupleIJNS5_1CILi1EEES8_S8_EEENS6_IJNS7_ILi64EEESA_SA_EEELi512ENS_6half_tEfNS_4arch4Sm90ELb0ELb0ELb0ELb1ELb1ELb1ELb0ELb0ELb0ELb1ELb1ELb0EEENS1_21CollectiveEpilogueFwdINS6_IJSA_NS7_ILi512EEESA_EEES9_SC_SE_Li256ELb1ELb1ELb1ELb0EEENS1_36VarlenDynamicPersistentTileSchedulerILi64ELi64ELi256ELi128ELb1ELb1ELb1ELb0ELb1ELb1EEEEEEEEEvNT_6ParamsE --------------------------
	.section	.text._ZN7cutlass13device_kernelIN5flash11enable_sm90INS1_16FlashAttnFwdSm90INS1_25CollectiveMainloopFwdSm90ILi2EN4cute5tupleIJNS5_1CILi1EEES8_S8_EEENS6_IJNS7_ILi64EEESA_SA_EEELi512ENS_6half_tEfNS_4arch4Sm90ELb0ELb0ELb0ELb1ELb1ELb1ELb0ELb0ELb0ELb1ELb1ELb0EEENS1_21CollectiveEpilogueFwdINS6_IJSA_NS7_ILi512EEESA_EEES9_SC_SE_Li256ELb1ELb1ELb1ELb0EEENS1_36VarlenDynamicPersistentTileSchedulerILi64ELi64ELi256ELi128ELb1ELb1ELb1ELb0ELb1ELb1EEEEEEEEEvNT_6ParamsE,"ax",@progbits
	.align	128
.text._ZN7cutlass13device_kernelIN5flash11enable_sm90INS1_16FlashAttnFwdSm90INS1_25CollectiveMainloopFwdSm90ILi2EN4cute5tupleIJNS5_1CILi1EEES8_S8_EEENS6_IJNS7_ILi64EEESA_SA_EEELi512ENS_6half_tEfNS_4arch4Sm90ELb0ELb0ELb0ELb1ELb1ELb1ELb0ELb0ELb0ELb1ELb1ELb0EEENS1_21CollectiveEpilogueFwdINS6_IJSA_NS7_ILi512EEESA_EEES9_SC_SE_Li256ELb1ELb1ELb1ELb0EEENS1_36VarlenDynamicPersistentTileSchedulerILi64ELi64ELi256ELi128ELb1ELb1ELb1ELb0ELb1ELb1EEEEEEEEEvNT_6ParamsE:
        .type           _ZN7cutlass13device_kernelIN5flash11enable_sm90INS1_16FlashAttnFwdSm90INS1_25CollectiveMainloopFwdSm90ILi2EN4cute5tupleIJNS5_1CILi1EEES8_S8_EEENS6_IJNS7_ILi64EEESA_SA_EEELi512ENS_6half_tEfNS_4arch4Sm90ELb0ELb0ELb0ELb1ELb1ELb1ELb0ELb0ELb0ELb1ELb1ELb0EEENS1_21CollectiveEpilogueFwdINS6_IJSA_NS7_ILi512EEESA_EEES9_SC_SE_Li256ELb1ELb1ELb1ELb0EEENS1_36VarlenDynamicPersistentTileSchedulerILi64ELi64ELi256ELi128ELb1ELb1ELb1ELb0ELb1ELb1EEEEEEEEEvNT_6ParamsE,@function
        .size           _ZN7cutlass13device_kernelIN5flash11enable_sm90INS1_16FlashAttnFwdSm90INS1_25CollectiveMainloopFwdSm90ILi2EN4cute5tupleIJNS5_1CILi1EEES8_S8_EEENS6_IJNS7_ILi64EEESA_SA_EEELi512ENS_6half_tEfNS_4arch4Sm90ELb0ELb0ELb0ELb1ELb1ELb1ELb0ELb0ELb0ELb1ELb1ELb0EEENS1_21CollectiveEpilogueFwdINS6_IJSA_NS7_ILi512EEESA_EEES9_SC_SE_Li256ELb1ELb1ELb1ELb0EEENS1_36VarlenDynamicPersistentTileSchedulerILi64ELi64ELi256ELi128ELb1ELb1ELb1ELb0ELb1ELb1EEEEEEEEEvNT_6ParamsE,(.L_x_57 - _ZN7cutlass13device_kernelIN5flash11enable_sm90INS1_16FlashAttnFwdSm90INS1_25CollectiveMainloopFwdSm90ILi2EN4cute5tupleIJNS5_1CILi1EEES8_S8_EEENS6_IJNS7_ILi64EEESA_SA_EEELi512ENS_6half_tEfNS_4arch4Sm90ELb0ELb0ELb0ELb1ELb1ELb1ELb0ELb0ELb0ELb1ELb1ELb0EEENS1_21CollectiveEpilogueFwdINS6_IJSA_NS7_ILi512EEESA_EEES9_SC_SE_Li256ELb1ELb1ELb1ELb0EEENS1_36VarlenDynamicPersistentTileSchedulerILi64ELi64ELi256ELi128ELb1ELb1ELb1ELb0ELb1ELb1EEEEEEEEEvNT_6ParamsE)
        .other          _ZN7cutlass13device_kernelIN5flash11enable_sm90INS1_16FlashAttnFwdSm90INS1_25CollectiveMainloopFwdSm90ILi2EN4cute5tupleIJNS5_1CILi1EEES8_S8_EEENS6_IJNS7_ILi64EEESA_SA_EEELi512ENS_6half_tEfNS_4arch4Sm90ELb0ELb0ELb0ELb1ELb1ELb1ELb0ELb0ELb0ELb1ELb1ELb0EEENS1_21CollectiveEpilogueFwdINS6_IJSA_NS7_ILi512EEESA_EEES9_SC_SE_Li256ELb1ELb1ELb1ELb0EEENS1_36VarlenDynamicPersistentTileSchedulerILi64ELi64ELi256ELi128ELb1ELb1ELb1ELb0ELb1ELb1EEEEEEEEEvNT_6ParamsE,@"STO_CUDA_ENTRY STV_DEFAULT"
_ZN7cutlass13device_kernelIN5flash11enable_sm90INS1_16FlashAttnFwdSm90INS1_25CollectiveMainloopFwdSm90ILi2EN4cute5tupleIJNS5_1CILi1EEES8_S8_EEENS6_IJNS7_ILi64EEESA_SA_EEELi512ENS_6half_tEfNS_4arch4Sm90ELb0ELb0ELb0ELb1ELb1ELb1ELb0ELb0ELb0ELb1ELb1ELb0EEENS1_21CollectiveEpilogueFwdINS6_IJSA_NS7_ILi512EEESA_EEES9_SC_SE_Li256ELb1ELb1ELb1ELb0EEENS1_36VarlenDynamicPersistentTileSchedulerILi64ELi64ELi256ELi128ELb1ELb1ELb1ELb0ELb1ELb1EEEEEEEEEvNT_6ParamsE:
[----:B------:R-:W-:Y:S01]  /*0000*/  LDC R1, c[0x0][0x37c] ;  /* 0x0000df00ff017b82 */ /* 0x000fe20000000800 */
[----:B------:R-:W-:Y:S05]  /*0010*/  EXIT ;  /* 0x000000000000794d */ /* 0x000fea0003800000 */
.L_x_12:
        /* <DEDUP_REMOVED lines=14> */
.L_x_57:


//--------------------- .text._ZN7cutlass13device_kernelIN5flash11enable_sm90INS1_16FlashAttnFwdSm90INS1_25CollectiveMainloopFwdSm90ILi2EN4cute5tupleIJNS5_1CILi1EEES8_S8_EEENS6_IJNS7_ILi64EEESA_SA_EEELi512ENS_6half_tEfNS_4arch4Sm90ELb0ELb0ELb0ELb1ELb1ELb0ELb1ELb0ELb0ELb1ELb1ELb0EEENS1_21CollectiveEpilogueFwdINS6_IJSA_NS7_ILi512EEESA_EEES9_SC_SE_Li256ELb1ELb1ELb1ELb0EEENS1_36VarlenDynamicPersistentTileSchedulerILi64ELi64ELi256ELi128ELb1ELb1ELb1ELb0ELb1ELb1EEEEEEEEEvNT_6ParamsE --------------------------
	.section	.text._ZN7cutlass13device_kernelIN5flash11enable_sm90INS1_16FlashAttnFwdSm90INS1_25CollectiveMainloopFwdSm90ILi2EN4cute5tupleIJNS5_1CILi1EEES8_S8_EEENS6_IJNS7_ILi64EEESA_SA_EEELi512ENS_6half_tEfNS_4arch4Sm90ELb0ELb0ELb0ELb1ELb1ELb0ELb1ELb0ELb0ELb1ELb1ELb0EEENS1_21CollectiveEpilogueFwdINS6_IJSA_NS7_ILi512EEESA_EEES9_SC_SE_Li256ELb1ELb1ELb1ELb0EEENS1_36VarlenDynamicPersistentTileSchedulerILi64ELi64ELi256ELi128ELb1ELb1ELb1ELb0ELb1ELb1EEEEEEEEEvNT_6ParamsE,"ax",@progbits
	.align	128
.text._ZN7cutlass13device_kernelIN5flash11enable_sm90INS1_16FlashAttnFwdSm90INS1_25CollectiveMainloopFwdSm90ILi2EN4cute5tupleIJNS5_1CILi1EEES8_S8_EEENS6_IJNS7_ILi64EEESA_SA_EEELi512ENS_6half_tEfNS_4arch4Sm90ELb0ELb0ELb0ELb1ELb1ELb0ELb1ELb0ELb0ELb1ELb1ELb0EEENS1_21CollectiveEpilogueFwdINS6_IJSA_NS7_ILi512EEESA_EEES9_SC_SE_Li256ELb1ELb1ELb1ELb0EEENS1_36VarlenDynamicPersistentTileSchedulerILi64ELi64ELi256ELi128ELb1ELb1ELb1ELb0ELb1ELb1EEEEEEEEEvNT_6ParamsE:
        .type           _ZN7cutlass13device_kernelIN5flash11enable_sm90INS1_16FlashAttnFwdSm90INS1_25CollectiveMainloopFwdSm90ILi2EN4cute5tupleIJNS5_1CILi1EEES8_S8_EEENS6_IJNS7_ILi64EEESA_SA_EEELi512ENS_6half_tEfNS_4arch4Sm90ELb0ELb0ELb0ELb1ELb1ELb0ELb1ELb0ELb0ELb1ELb1ELb0EEENS1_21CollectiveEpilogueFwdINS6_IJSA_NS7_ILi512EEESA_EEES9_SC_SE_Li256ELb1ELb1ELb1ELb0EEENS1_36VarlenDynamicPersistentTileSchedulerILi64ELi64ELi256ELi128ELb1ELb1ELb1ELb0ELb1ELb1EEEEEEEEEvNT_6ParamsE,@function
        .size           _ZN7cutlass13device_kernelIN5flash11enable_sm90INS1_16FlashAttnFwdSm90INS1_25CollectiveMainloopFwdSm90ILi2EN4cute5tupleIJNS5_1CILi1EEES8_S8_EEENS6_IJNS7_ILi64EEESA_SA_EEELi512ENS_6half_tEfNS_4arch4Sm90ELb0ELb0ELb0ELb1ELb1ELb0ELb1ELb0ELb0ELb1ELb1ELb0EEENS1_21CollectiveEpilogueFwdINS6_IJSA_NS7_ILi512EEESA_EEES9_SC_SE_Li256ELb1ELb1ELb1ELb0EEENS1_36VarlenDynamicPersistentTileSchedulerILi64ELi64ELi256ELi128ELb1ELb1ELb1ELb0ELb1ELb1EEEEEEEEEvNT_6ParamsE,(.L_x_58 - _ZN7cutlass13device_kernelIN5flash11enable_sm90INS1_16FlashAttnFwdSm90INS1_25CollectiveMainloopFwdSm90ILi2EN4cute5tupleIJNS5_1CILi1EEES8_S8_EEENS6_IJNS7_ILi64EEESA_SA_EEELi512ENS_6half_tEfNS_4arch4Sm90ELb0ELb0ELb0ELb1ELb1ELb0ELb1ELb0ELb0ELb1ELb1ELb0EEENS1_21CollectiveEpilogueFwdINS6_IJSA_NS7_ILi512EEESA_EEES9_SC_SE_Li256ELb1ELb1ELb1ELb0EEENS1_36VarlenDynamicPersistentTileSchedulerILi64ELi64ELi256ELi128ELb1ELb1ELb1ELb0ELb1ELb1EEEEEEEEEvNT_6ParamsE)
        .other          _ZN7cutlass13device_kernelIN5flash11enable_sm90INS1_16FlashAttnFwdSm90INS1_25CollectiveMainloopFwdSm90ILi2EN4cute5tupleIJNS5_1CILi1EEES8_S8_EEENS6_IJNS7_ILi64EEESA_SA_EEELi512ENS_6half_tEfNS_4arch4Sm90ELb0ELb0ELb0ELb1ELb1ELb0ELb1ELb0ELb0ELb1ELb1ELb0EEENS1_21CollectiveEpilogueFwdINS6_IJSA_NS7_ILi512EEESA_EEES9_SC_SE_Li256ELb1ELb1ELb1ELb0EEENS1_36VarlenDynamicPersistentTileSchedulerILi64ELi64ELi256ELi128ELb1ELb1ELb1ELb0ELb1ELb1EEEEEEEEEvNT_6ParamsE,@"STO_CUDA_ENTRY STV_DEFAULT"
_ZN7cutlass13device_kernelIN5flash11enable_sm90INS1_16FlashAttnFwdSm90INS1_25CollectiveMainloopFwdSm90ILi2EN4cute5tupleIJNS5_1CILi1EEES8_S8_EEENS6_IJNS7_ILi64EEESA_SA_EEELi512ENS_6half_tEfNS_4arch4Sm90ELb0ELb0ELb0ELb1ELb1ELb0ELb1ELb0ELb0ELb1ELb1ELb0EEENS1_21CollectiveEpilogueFwdINS6_IJSA_NS7_ILi512EEESA_EEES9_SC_SE_Li256ELb1ELb1ELb1ELb0EEENS1_36VarlenDynamicPersistentTileSchedulerILi64ELi64ELi256ELi128ELb1ELb1ELb1ELb0ELb1ELb1EEEEEEEEEvNT_6ParamsE:
[----:B------:R-:W-:Y:S01]  /*0000*/  LDC R1, c[0x0][0x37c] ;  /* 0x0000df00ff017b82 */ /* 0x000fe20000000800 */
[----:B------:R-:W-:Y:S05]  /*0010*/  EXIT ;  /* 0x000000000000794d */ /* 0x000fea0003800000 */
.L_x_13:
        /* <DEDUP_REMOVED lines=14> */
.L_x_58:


//--------------------- .text._ZN7cutlass13device_kernelIN5flash11enable_sm90INS1_16FlashAttnFwdSm90INS1_25CollectiveMainloopFwdSm90ILi2EN4cute5tupleIJNS5_1CILi1EEES8_S8_EEENS6_IJNS7_ILi64EEESA_SA_EEELi512ENS_6half_tEfNS_4arch4Sm90ELb0ELb0ELb0ELb1ELb1ELb1ELb1ELb0ELb0ELb1ELb1ELb0EEENS1_21CollectiveEpilogueFwdINS6_IJSA_NS7_ILi512EEESA_EEES9_SC_SE_Li256ELb1ELb1ELb1ELb0EEENS1_36VarlenDynamicPersistentTileSchedulerILi64ELi64ELi256ELi128ELb1ELb1ELb1ELb0ELb1ELb1EEEEEEEEEvNT_6ParamsE --------------------------
	.section	.text._ZN7cutlass13device_kernelIN5flash11enable_sm90INS1_16FlashAttnFwdSm90INS1_25CollectiveMainloopFwdSm90ILi2EN4cute5tupleIJNS5_1CILi1EEES8_S8_EEENS6_IJNS7_ILi64EEESA_SA_EEELi512ENS_6half_tEfNS_4arch4Sm90ELb0ELb0ELb0ELb1ELb1ELb1ELb1ELb0ELb0ELb1ELb1ELb0EEENS1_21CollectiveEpilogueFwdINS6_IJSA_NS7_ILi512EEESA_EEES9_SC_SE_Li256ELb1ELb1ELb1ELb0EEENS1_36VarlenDynamicPersistentTileSchedulerILi64ELi64ELi256ELi128ELb1ELb1ELb1ELb0ELb1ELb1EEEEEEEEEvNT_6ParamsE,"ax",@progbits
	.align	128
.text._ZN7cutlass13device_kernelIN5flash11enable_sm90INS1_16FlashAttnFwdSm90INS1_25CollectiveMainloopFwdSm90ILi2EN4cute5tupleIJNS5_1CILi1EEES8_S8_EEENS6_IJNS7_ILi64EEESA_SA_EEELi512ENS_6half_tEfNS_4arch4Sm90ELb0ELb0ELb0ELb1ELb1ELb1ELb1ELb0ELb0ELb1ELb1ELb0EEENS1_21CollectiveEpilogueFwdINS6_IJSA_NS7_ILi512EEESA_EEES9_SC_SE_Li256ELb1ELb1ELb1ELb0EEENS1_36VarlenDynamicPersistentTileSchedulerILi64ELi64ELi256ELi128ELb1ELb1ELb1ELb0ELb1ELb1EEEEEEEEEvNT_6ParamsE:
        .type           _ZN7cutlass13device_kernelIN5flash11enable_sm90INS1_16FlashAttnFwdSm90INS1_25CollectiveMainloopFwdSm90ILi2EN4cute5tupleIJNS5_1CILi1EEES8_S8_EEENS6_IJNS7_ILi64EEESA_SA_EEELi512ENS_6half_tEfNS_4arch4Sm90ELb0ELb0ELb0ELb1ELb1ELb1ELb1ELb0ELb0ELb1ELb1ELb0EEENS1_21CollectiveEpilogueFwdINS6_IJSA_NS7_ILi512EEESA_EEES9_SC_SE_Li256ELb1ELb1ELb1ELb0EEENS1_36VarlenDynamicPersistentTileSchedulerILi64ELi64ELi256ELi128ELb1ELb1ELb1ELb0ELb1ELb1EEEEEEEEEvNT_6ParamsE,@function
        .size           _ZN7cutlass13device_kernelIN5flash11enable_sm90INS1_16FlashAttnFwdSm90INS1_25CollectiveMainloopFwdSm90ILi2EN4cute5tupleIJNS5_1CILi1EEES8_S8_EEENS6_IJNS7_ILi64EEESA_SA_EEELi512ENS_6half_tEfNS_4arch4Sm90ELb0ELb0ELb0ELb1ELb1ELb1ELb1ELb0ELb0ELb1ELb1ELb0EEENS1_21CollectiveEpilogueFwdINS6_IJSA_NS7_ILi512EEESA_EEES9_SC_SE_Li256ELb1ELb1ELb1ELb0EEENS1_36VarlenDynamicPersistentTileSchedulerILi64ELi64ELi256ELi128ELb1ELb1ELb1ELb0ELb1ELb1EEEEEEEEEvNT_6ParamsE,(.L_x_59 - _ZN7cutlass13device_kernelIN5flash11enable_sm90INS1_16FlashAttnFwdSm90INS1_25CollectiveMainloopFwdSm90ILi2EN4cute5tupleIJNS5_1CILi1EEES8_S8_EEENS6_IJNS7_ILi64EEESA_SA_EEELi512ENS_6half_tEfNS_4arch4Sm90ELb0ELb0ELb0ELb1ELb1ELb1ELb1ELb0ELb0ELb1ELb1ELb0EEENS1_21CollectiveEpilogueFwdINS6_IJSA_NS7_ILi512EEESA_EEES9_SC_SE_Li256ELb1ELb1ELb1ELb0EEENS1_36VarlenDynamicPersistentTileSchedulerILi64ELi64ELi256ELi128ELb1ELb1ELb1ELb0ELb1ELb1EEEEEEEEEvNT_6ParamsE)
        .other          _ZN7cutlass13device_kernelIN5flash11enable_sm90INS1_16FlashAttnFwdSm90INS1_25CollectiveMainloopFwdSm90ILi2EN4cute5tupleIJNS5_1CILi1EEES8_S8_EEENS6_IJNS7_ILi64EEESA_SA_EEELi512ENS_6half_tEfNS_4arch4Sm90ELb0ELb0ELb0ELb1ELb1ELb1ELb1ELb0ELb0ELb1ELb1ELb0EEENS1_21CollectiveEpilogueFwdINS6_IJSA_NS7_ILi512EEESA_EEES9_SC_SE_Li256ELb1ELb1ELb1ELb0EEENS1_36VarlenDynamicPersistentTileSchedulerILi64ELi64ELi256ELi128ELb1ELb1ELb1ELb0ELb1ELb1EEEEEEEEEvNT_6ParamsE,@"STO_CUDA_ENTRY STV_DEFAULT"
_ZN7cutlass13device_kernelIN5flash11enable_sm90INS1_16FlashAttnFwdSm90INS1_25CollectiveMainloopFwdSm90ILi2EN4cute5tupleIJNS5_1CILi1EEES8_S8_EEENS6_IJNS7_ILi64EEESA_SA_EEELi512ENS_6half_tEfNS_4arch4Sm90ELb0ELb0ELb0ELb1ELb1ELb1ELb1ELb0ELb0ELb1ELb1ELb0EEENS1_21CollectiveEpilogueFwdINS6_IJSA_NS7_ILi512EEESA_EEES9_SC_SE_Li256ELb1ELb1ELb1ELb0EEENS1_36VarlenDynamicPersistentTileSchedulerILi64ELi64ELi256ELi128ELb1ELb1ELb1ELb0ELb1ELb1EEEEEEEEEvNT_6ParamsE:
[----:B------:R-:W-:Y:S01]  /*0000*/  LDC R1, c[0x0][0x37c] ;  /* 0x0000df00ff017b82 */ /* 0x000fe20000000800 */
[----:B------:R-:W-:Y:S05]  /*0010*/  EXIT ;  /* 0x000000000000794d */ /* 0x000fea0003800000 */
.L_x_14:
        /* <DEDUP_REMOVED lines=14> */
.L_x_59:


//--------------------- .text._ZN7cutlass13device_kernelIN5flash11enable_sm90INS1_16FlashAttnFwdSm90INS1_25CollectiveMainloopFwdSm90ILi2EN4cute5tupleIJNS5_1CILi1EEES8_S8_EEENS6_IJNS7_ILi64EEESA_SA_EEELi512ENS_6half_tEfNS_4arch4Sm90ELb0ELb1ELb0ELb0ELb1ELb0ELb0ELb0ELb0ELb1ELb1ELb0EEENS1_21CollectiveEpilogueFwdINS6_IJSA_NS7_ILi512EEESA_EEES9_SC_SE_Li256ELb0ELb1ELb1ELb0EEENS1_19SingleTileSchedulerILb0ELb1ELb1ELi64EEEEEEEEEvNT_6ParamsE --------------------------
	.section	.text._ZN7cutlass13device_kernelIN5flash11enable_sm90INS1_16FlashAttnFwdSm90INS1_25CollectiveMainloopFwdSm90ILi2EN4cute5tupleIJNS5_1CILi1EEES8_S8_EEENS6_IJNS7_ILi64EEESA_SA_EEELi512ENS_6half_tEfNS_4arch4Sm90ELb0ELb1ELb0ELb0ELb1ELb0ELb0ELb0ELb0ELb1ELb1ELb0EEENS1_21CollectiveEpilogueFwdINS6_IJSA_NS7_ILi512EEESA_EEES9_SC_SE_Li256ELb0ELb1ELb1ELb0EEENS1_19SingleTileSchedulerILb0ELb1ELb1ELi64EEEEEEEEEvNT_6ParamsE,"ax",@progbits
	.align	128
.text._ZN7cutlass13device_kernelIN5flash11enable_sm90INS1_16FlashAttnFwdSm90INS1_25CollectiveMainloopFwdSm90ILi2EN4cute5tupleIJNS5_1CILi1EEES8_S8_EEENS6_IJNS7_ILi64EEESA_SA_EEELi512ENS_6half_tEfNS_4arch4Sm90ELb0ELb1ELb0ELb0ELb1ELb0ELb0ELb0ELb0ELb1ELb1ELb0EEENS1_21CollectiveEpilogueFwdINS6_IJSA_NS7_ILi512EEESA_EEES9_SC_SE_Li256ELb0ELb1ELb1ELb0EEENS1_19SingleTileSchedulerILb0ELb1ELb1ELi64EEEEEEEEEvNT_6ParamsE:
        .type           _ZN7cutlass13device_kernelIN5flash11enable_sm90INS1_16FlashAttnFwdSm90INS1_25CollectiveMainloopFwdSm90ILi2EN4cute5tupleIJNS5_1CILi1EEES8_S8_EEENS6_IJNS7_ILi64EEESA_SA_EEELi512ENS_6half_tEfNS_4arch4Sm90ELb0ELb1ELb0ELb0ELb1ELb0ELb0ELb0ELb0ELb1ELb1ELb0EEENS1_21CollectiveEpilogueFwdINS6_IJSA_NS7_ILi512EEESA_EEES9_SC_SE_Li256ELb0ELb1ELb1ELb0EEENS1_19SingleTileSchedulerILb0ELb1ELb1ELi64EEEEEEEEEvNT_6ParamsE,@function
        .size           _ZN7cutlass13device_kernelIN5flash11enable_sm90INS1_16FlashAttnFwdSm90INS1_25CollectiveMainloopFwdSm90ILi2EN4cute5tupleIJNS5_1CILi1EEES8_S8_EEENS6_IJNS7_ILi64EEESA_SA_EEELi512ENS_6half_tEfNS_4arch4Sm90ELb0ELb1ELb0ELb0ELb1ELb0ELb0ELb0ELb0ELb1ELb1ELb0EEENS1_21CollectiveEpilogueFwdINS6_IJSA_NS7_ILi512EEESA_EEES9_SC_SE_Li256ELb0ELb1ELb1ELb0EEENS1_19SingleTileSchedulerILb0ELb1ELb1ELi64EEEEEEEEEvNT_6ParamsE,(.L_x_60 - _ZN7cutlass13device_kernelIN5flash11enable_sm90INS1_16FlashAttnFwdSm90INS1_25CollectiveMainloopFwdSm90ILi2EN4cute5tupleIJNS5_1CILi1EEES8_S8_EEENS6_IJNS7_ILi64EEESA_SA_EEELi512ENS_6half_tEfNS_4arch4Sm90ELb0ELb1ELb0ELb0ELb1ELb0ELb0ELb0ELb0ELb1ELb1ELb0EEENS1_21CollectiveEpilogueFwdINS6_IJSA_NS7_ILi512EEESA_EEES9_SC_SE_Li256ELb0ELb1ELb1ELb0EEENS1_19SingleTileSchedulerILb0ELb1ELb1ELi64EEEEEEEEEvNT_6ParamsE)
        .other          _ZN7cutlass13device_kernelIN5flash11enable_sm90INS1_16FlashAttnFwdSm90INS1_25CollectiveMainloopFwdSm90ILi2EN4cute5tupleIJNS5_1CILi1EEES8_S8_EEENS6_IJNS7_ILi64EEESA_SA_EEELi512ENS_6half_tEfNS_4arch4Sm90ELb0ELb1ELb0ELb0ELb1ELb0ELb0ELb0ELb0ELb1ELb1ELb0EEENS1_21CollectiveEpilogueFwdINS6_IJSA_NS7_ILi512EEESA_EEES9_SC_SE_Li256ELb0ELb1ELb1ELb0EEENS1_19SingleTileSchedulerILb0ELb1ELb1ELi64EEEEEEEEEvNT_6ParamsE,@"STO_CUDA_ENTRY STV_DEFAULT"
_ZN7cutlass13device_kernelIN5flash11enable_sm90INS1_16FlashAttnFwdSm90INS1_25CollectiveMainloopFwdSm90ILi2EN4cute5tupleIJNS5_1CILi1EEES8_S8_EEENS6_IJNS7_ILi64EEESA_SA_EEELi512ENS_6half_tEfNS_4arch4Sm90ELb0ELb1ELb0ELb0ELb1ELb0ELb0ELb0ELb0ELb1ELb1ELb0EEENS1_21CollectiveEpilogueFwdINS6_IJSA_NS7_ILi512EEESA_EEES9_SC_SE_Li256ELb0ELb1ELb1ELb0EEENS1_19SingleTileSchedulerILb0ELb1ELb1ELi64EEEEEEEEEvNT_6ParamsE:
[----:B------:R-:W-:Y:S01]  /*0000*/  LDC R1, c[0x0][0x37c] ;  /* 0x0000df00ff017b82 */ /* 0x000fe20000000800 */
[----:B------:R-:W-:Y:S05]  /*0010*/  EXIT ;  /* 0x000000000000794d */ /* 0x000fea0003800000 */
.L_x_15:
        /* <DEDUP_REMOVED lines=14> */
.L_x_60:


//--------------------- .text._ZN7cutlass13device_kernelIN5flash11enable_sm90INS1_16FlashAttnFwdSm90INS1_25CollectiveMainloopFwdSm90ILi2EN4cute5tupleIJNS5_1CILi1EEES8_S8_EEENS6_IJNS7_ILi64EEESA_SA_EEELi512ENS_6half_tEfNS_4arch4Sm90ELb0ELb1ELb0ELb0ELb1ELb0ELb1ELb0ELb0ELb1ELb1ELb0EEENS1_21CollectiveEpilogueFwdINS6_IJSA_NS7_ILi512EEESA_EEES9_SC_SE_Li256ELb0ELb1ELb1ELb0EEENS1_19SingleTileSchedulerILb0ELb1ELb1ELi64EEEEEEEEEvNT_6ParamsE --------------------------
	.section	.text._ZN7cutlass13device_kernelIN5flash11enable_sm90INS1_16FlashAttnFwdSm90INS1_25CollectiveMainloopFwdSm90ILi2EN4cute5tupleIJNS5_1CILi1EEES8_S8_EEENS6_IJNS7_ILi64EEESA_SA_EEELi512ENS_6half_tEfNS_4arch4Sm90ELb0ELb1ELb0ELb0ELb1ELb0ELb1ELb0ELb0ELb1ELb1ELb0EEENS1_21CollectiveEpilogueFwdINS6_IJSA_NS7_ILi512EEESA_EEES9_SC_SE_Li256ELb0ELb1ELb1ELb0EEENS1_19SingleTileSchedulerILb0ELb1ELb1ELi64EEEEEEEEEvNT_6ParamsE,"ax",@progbits
	.align	128
.text._ZN7cutlass13device_kernelIN5flash11enable_sm90INS1_16FlashAttnFwdSm90INS1_25CollectiveMainloopFwdSm90ILi2EN4cute5tupleIJNS5_1CILi1EEES8_S8_EEENS6_IJNS7_ILi64EEESA_SA_EEELi512ENS_6half_tEfNS_4arch4Sm90ELb0ELb1ELb0ELb0ELb1ELb0ELb1ELb0ELb0ELb1ELb1ELb0EEENS1_21CollectiveEpilogueFwdINS6_IJSA_NS7_ILi512EEESA_EEES9_SC_SE_Li256ELb0ELb1ELb1ELb0EEENS1_19SingleTileSchedulerILb0ELb1ELb1ELi64EEEEEEEEEvNT_6ParamsE:
        .type           _ZN7cutlass13device_kernelIN5flash11enable_sm90INS1_16FlashAttnFwdSm90INS1_25CollectiveMainloopFwdSm90ILi2EN4cute5tupleIJNS5_1CILi1EEES8_S8_EEENS6_IJNS7_ILi64EEESA_SA_EEELi512ENS_6half_tEfNS_4arch4Sm90ELb0ELb1ELb0ELb0ELb1ELb0ELb1ELb0ELb0ELb1ELb1ELb0EEENS1_21CollectiveEpilogueFwdINS6_IJSA_NS7_ILi512EEESA_EEES9_SC_SE_Li256ELb0ELb1ELb1ELb0EEENS1_19SingleTileSchedulerILb0ELb1ELb1ELi64EEEEEEEEEvNT_6ParamsE,@function
        .size           _ZN7cutlass13device_kernelIN5flash11enable_sm90INS1_16FlashAttnFwdSm90INS1_25CollectiveMainloopFwdSm90ILi2EN4cute5tupleIJNS5_1CILi1EEES8_S8_EEENS6_IJNS7_ILi64EEESA_SA_EEELi512ENS_6half_tEfNS_4arch4Sm90ELb0ELb1ELb0ELb0ELb1ELb0ELb1ELb0ELb0ELb1ELb1ELb0EEENS1_21CollectiveEpilogueFwdINS6_IJSA_NS7_ILi512EEESA_EEES9_SC_SE_Li256ELb0ELb1ELb1ELb0EEENS1_19SingleTileSchedulerILb0ELb1ELb1ELi64EEEEEEEEEvNT_6ParamsE,(.L_x_61 - _ZN7cutlass13device_kernelIN5flash11enable_sm90INS1_16FlashAttnFwdSm90INS1_25CollectiveMainloopFwdSm90ILi2EN4cute5tupleIJNS5_1CILi1EEES8_S8_EEENS6_IJNS7_ILi64EEESA_SA_EEELi512ENS_6half_tEfNS_4arch4Sm90ELb0ELb1ELb0ELb0ELb1ELb0ELb1ELb0ELb0ELb1ELb1ELb0EEENS1_21CollectiveEpilogueFwdINS6_IJSA_NS7_ILi512EEESA_EEES9_SC_SE_Li256ELb0ELb1ELb1ELb0EEENS1_19SingleTileSchedulerILb0ELb1ELb1ELi64EEEEEEEEEvNT_6ParamsE)
        .other          _ZN7cutlass13device_kernelIN5flash11enable_sm90INS1_16FlashAttnFwdSm90INS1_25CollectiveMainloopFwdSm90ILi2EN4cute5tupleIJNS5_1CILi1EEES8_S8_EEENS6_IJNS7_ILi64EEESA_SA_EEELi512ENS_6half_tEfNS_4arch4Sm90ELb0ELb1ELb0ELb0ELb1ELb0ELb1ELb0ELb0ELb1ELb1ELb0EEENS1_21CollectiveEpilogueFwdINS6_IJSA_NS7_ILi512EEESA_EEES9_SC_SE_Li256ELb0ELb1ELb1ELb0EEENS1_19SingleTileSchedulerILb0ELb1ELb1ELi64EEEEEEEEEvNT_6ParamsE,@"STO_CUDA_ENTRY STV_DEFAULT"
_ZN7cutlass13device_kernelIN5flash11enable_sm90INS1_16FlashAttnFwdSm90INS1_25CollectiveMainloopFwdSm90ILi2EN4cute5tupleIJNS5_1CILi1EEES8_S8_EEENS6_IJNS7_ILi64EEESA_SA_EEELi512ENS_6half_tEfNS_4arch4Sm90ELb0ELb1ELb0ELb0ELb1ELb0ELb1ELb0ELb0ELb1ELb1ELb0EEENS1_21CollectiveEpilogueFwdINS6_IJSA_NS7_ILi512EEESA_EEES9_SC_SE_Li256ELb0ELb1ELb1ELb0EEENS1_19SingleTileSchedulerILb0ELb1ELb1ELi64EEEEEEEEEvNT_6ParamsE:
[----:B------:R-:W-:Y:S01]  /*0000*/  LDC R1, c[0x0][0x37c] ;  /* 0x0000df00ff017b82 */ /* 0x000fe20000000800 */
[----:B------:R-:W-:Y:S05]  /*0010*/  EXIT ;  /* 0x000000000000794d */ /* 0x000fea0003800000 */
.L_x_16:
        /* <DEDUP_REMOVED lines=14> */
.L_x_61:


//--------------------- .text._ZN7cutlass13device_kernelIN5flash11enable_sm90INS1_16FlashAttnFwdSm90INS1_25CollectiveMainloopFwdSm90ILi2EN4cute5tupleIJNS5_1CILi1EEES8_S8_EEENS6_IJNS7_ILi64EEESA_SA_EEELi512ENS_6half_tEfNS_4arch4Sm90ELb0ELb1ELb0ELb1ELb1ELb0ELb0ELb0ELb0ELb1ELb1ELb0EEENS1_21CollectiveEpilogueFwdINS6_IJSA_NS7_ILi512EEESA_EEES9_SC_SE_Li256ELb1ELb1ELb1ELb0EEENS1_36VarlenDynamicPersistentTileSchedulerILi64ELi64ELi256ELi128ELb1ELb1ELb1ELb1ELb0ELb1EEEEEEEEEvNT_6ParamsE --------------------------
	.section	.text._ZN7cutlass13device_kernelIN5flash11enable_sm90INS1_16FlashAttnFwdSm90INS1_25CollectiveMainloopFwdSm90ILi2EN4cute5tupleIJNS5_1CILi1EEES8_S8_EEENS6_IJNS7_ILi64EEESA_SA_EEELi512ENS_6half_tEfNS_4arch4Sm90ELb0ELb1ELb0ELb1ELb1ELb0ELb0ELb0ELb0ELb1ELb1ELb0EEENS1_21CollectiveEpilogueFwdINS6_IJSA_NS7_ILi512EEESA_EEES9_SC_SE_Li256ELb1ELb1ELb1ELb0EEENS1_36VarlenDynamicPersistentTileSchedulerILi64ELi64ELi256ELi128ELb1ELb1ELb1ELb1ELb0ELb1EEEEEEEEEvNT_6ParamsE,"ax",@progbits
	.align	128
.text._ZN7cutlass13device_kernelIN5flash11enable_sm90INS1_16FlashAttnFwdSm90INS1_25CollectiveMainloopFwdSm90ILi2EN4cute5tupleIJNS5_1CILi1EEES8_S8_EEENS6_IJNS7_ILi64EEESA_SA_EEELi512ENS_6half_tEfNS_4arch4Sm90ELb0ELb1ELb0ELb1ELb1ELb0ELb0ELb0ELb0ELb1ELb1ELb0EEENS1_21CollectiveEpilogueFwdINS6_IJSA_NS7_ILi512EEESA_EEES9_SC_SE_Li256ELb1ELb1ELb1ELb0EEENS1_36VarlenDynamicPersistentTileSchedulerILi64ELi64ELi256ELi128ELb1ELb1ELb1ELb1ELb0ELb1EEEEEEEEEvNT_6ParamsE:
        .type           _ZN7cutlass13device_kernelIN5flash11enable_sm90INS1_16FlashAttnFwdSm90INS1_25CollectiveMainloopFwdSm90ILi2EN4cute5tupleIJNS5_1CILi1EEES8_S8_EEENS6_IJNS7_ILi64EEESA_SA_EEELi512ENS_6half_tEfNS_4arch4Sm90ELb0ELb1ELb0ELb1ELb1ELb0ELb0ELb0ELb0ELb1ELb1ELb0EEENS1_21CollectiveEpilogueFwdINS6_IJSA_NS7_ILi512EEESA_EEES9_SC_SE_Li256ELb1ELb1ELb1ELb0EEENS1_36VarlenDynamicPersistentTileSchedulerILi64ELi64ELi256ELi128ELb1ELb1ELb1ELb1ELb0ELb1EEEEEEEEEvNT_6ParamsE,@function
        .size           _ZN7cutlass13device_kernelIN5flash11enable_sm90INS1_16FlashAttnFwdSm90INS1_25CollectiveMainloopFwdSm90ILi2EN4cute5tupleIJNS5_1CILi1EEES8_S8_EEENS6_IJNS7_ILi64EEESA_SA_EEELi512ENS_6half_tEfNS_4arch4Sm90ELb0ELb1ELb0ELb1ELb1ELb0ELb0ELb0ELb0ELb1ELb1ELb0EEENS1_21CollectiveEpilogueFwdINS6_IJSA_NS7_ILi512EEESA_EEES9_SC_SE_Li256ELb1ELb1ELb1ELb0EEENS1_36VarlenDynamicPersistentTileSchedulerILi64ELi64ELi256ELi128ELb1ELb1ELb1ELb1ELb0ELb1EEEEEEEEEvNT_6ParamsE,(.L_x_62 - _ZN7cutlass13device_kernelIN5flash11enable_sm90INS1_16FlashAttnFwdSm90INS1_25CollectiveMainloopFwdSm90ILi2EN4cute5tupleIJNS5_1CILi1EEES8_S8_EEENS6_IJNS7_ILi64EEESA_SA_EEELi512ENS_6half_tEfNS_4arch4Sm90ELb0ELb1ELb0ELb1ELb1ELb0ELb0ELb0ELb0ELb1ELb1ELb0EEENS1_21CollectiveEpilogueFwdINS6_IJSA_NS7_ILi512EEESA_EEES9_SC_SE_Li256ELb1ELb1ELb1ELb0EEENS1_36VarlenDynamicPersistentTileSchedulerILi64ELi64ELi256ELi128ELb1ELb1ELb1ELb1ELb0ELb1EEEEEEEEEvNT_6ParamsE)
        .other          _ZN7cutlass13device_kernelIN5flash11enable_sm90INS1_16FlashAttnFwdSm90INS1_25CollectiveMainloopFwdSm90ILi2EN4cute5tupleIJNS5_1CILi1EEES8_S8_EEENS6_IJNS7_ILi64EEESA_SA_EEELi512ENS_6half_tEfNS_4arch4Sm90ELb0ELb1ELb0ELb1ELb1ELb0ELb0ELb0ELb0ELb1ELb1ELb0EEENS1_21CollectiveEpilogueFwdINS6_IJSA_NS7_ILi512EEESA_EEES9_SC_SE_Li256ELb1ELb1ELb1ELb0EEENS1_36VarlenDynamicPersistentTileSchedulerILi64ELi64ELi256ELi128ELb1ELb1ELb1ELb1ELb0ELb1EEEEEEEEEvNT_6ParamsE,@"STO_CUDA_ENTRY STV_DEFAULT"
_ZN7cutlass13device_kernelIN5flash11enable_sm90INS1_16FlashAttnFwdSm90INS1_25CollectiveMainloopFwdSm90ILi2EN4cute5tupleIJNS5_1CILi1EEES8_S8_EEENS6_IJNS7_ILi64EEESA_SA_EEELi512ENS_6half_tEfNS_4arch4Sm90ELb0ELb1ELb0ELb1ELb1ELb0ELb0ELb0ELb0ELb1ELb1ELb0EEENS1_21CollectiveEpilogueFwdINS6_IJSA_NS7_ILi512EEESA_EEES9_SC_SE_Li256ELb1ELb1ELb1ELb0EEENS1_36VarlenDynamicPersistentTileSchedulerILi64ELi64ELi256ELi128ELb1ELb1ELb1ELb1ELb0ELb1EEEEEEEEEvNT_6ParamsE:
[----:B------:R-:W-:Y:S01]  /*0000*/  LDC R1, c[0x0][0x37c] ;  /* 0x0000df00ff017b82 */ /* 0x000fe20000000800 */
[----:B------:R-:W-:Y:S05]  /*0010*/  EXIT ;  /* 0x000000000000794d */ /* 0x000fea0003800000 */
.L_x_17:
        /* <DEDUP_REMOVED lines=14> */
.L_x_62:


//--------------------- .text._ZN7cutlass13device_kernelIN5flash11enable_sm90INS1_16FlashAttnFwdSm90INS1_25CollectiveMainloopFwdSm90ILi2EN4cute5tupleIJNS5_1CILi1EEES8_S8_EEENS6_IJNS7_ILi64EEESA_SA_EEELi512ENS_6half_tEfNS_4arch4Sm90ELb0ELb1ELb0ELb1ELb1ELb1ELb0ELb0ELb0ELb1ELb1ELb0EEENS1_21CollectiveEpilogueFwdINS6_IJSA_NS7_ILi512EEESA_EEES9_SC_SE_Li256ELb1ELb1ELb1ELb0EEENS1_36VarlenDynamicPersistentTileSchedulerILi64ELi64ELi256ELi128ELb1ELb1ELb1ELb1ELb0ELb1EEEEEEEEEvNT_6ParamsE --------------------------
	.section	.text._ZN7cutlass13device_kernelIN5flash11enable_sm90INS1_16FlashAttnFwdSm90INS1_25CollectiveMainloopFwdSm90ILi2EN4cute5tupleIJNS5_1CILi1EEES8_S8_EEENS6_IJNS7_ILi64EEESA_SA_EEELi512ENS_6half_tEfNS_4arch4Sm90ELb0ELb1ELb0ELb1ELb1ELb1ELb0ELb0ELb0ELb1ELb1ELb0EEENS1_21CollectiveEpilogueFwdINS6_IJSA_NS7_ILi512EEESA_EEES9_SC_SE_Li256ELb1ELb1ELb1ELb0EEENS1_36VarlenDynamicPersistentTileSchedulerILi64ELi64ELi256ELi128ELb1ELb1ELb1ELb1ELb0ELb1EEEEEEEEEvNT_6ParamsE,"ax",@progbits
	.align	128
.text._ZN7cutlass13device_kernelIN5flash11enable_sm90INS1_16FlashAttnFwdSm90INS1_25CollectiveMainloopFwdSm90ILi2EN4cute5tupleIJNS5_1CILi1EEES8_S8_EEENS6_IJNS7_ILi64EEESA_SA_EEELi512ENS_6half_tEfNS_4arch4Sm90ELb0ELb1ELb0ELb1ELb1ELb1ELb0ELb0ELb0ELb1ELb1ELb0EEENS1_21CollectiveEpilogueFwdINS6_IJSA_NS7_ILi512EEESA_EEES9_SC_SE_Li256ELb1ELb1ELb1ELb0EEENS1_36VarlenDynamicPersistentTileSchedulerILi64ELi64ELi256ELi128ELb1ELb1ELb1ELb1ELb0ELb1EEEEEEEEEvNT_6ParamsE:
        .type           _ZN7cutlass13device_kernelIN5flash11enable_sm90INS1_16FlashAttnFwdSm90INS1_25CollectiveMainloopFwdSm90ILi2EN4cute5tupleIJNS5_1CILi1EEES8_S8_EEENS6_IJNS7_ILi64EEESA_SA_EEELi512ENS_6half_tEfNS_4arch4Sm90ELb0ELb1ELb0ELb1ELb1ELb1ELb0ELb0ELb0ELb1ELb1ELb0EEENS1_21CollectiveEpilogueFwdINS6_IJSA_NS7_ILi512EEESA_EEES9_SC_SE_Li256ELb1ELb1ELb1ELb0EEENS1_36VarlenDynamicPersistentTileSchedulerILi64ELi64ELi256ELi128ELb1ELb1ELb1ELb1ELb0ELb1EEEEEEEEEvNT_6ParamsE,@function
        .size           _ZN7cutlass13device_kernelIN5flash11enable_sm90INS1_16FlashAttnFwdSm90INS1_25CollectiveMainloopFwdSm90ILi2EN4cute5tupleIJNS5_1CILi1EEES8_S8_EEENS6_IJNS7_ILi64EEESA_SA_EEELi512ENS_6half_tEfNS_4arch4Sm90ELb0ELb1ELb0ELb1ELb1ELb1ELb0ELb0ELb0ELb1ELb1ELb0EEENS1_21CollectiveEpilogueFwdINS6_IJSA_NS7_ILi512EEESA_EEES9_SC_SE_Li256ELb1ELb1ELb1ELb0EEENS1_36VarlenDynamicPersistentTileSchedulerILi64ELi64ELi256ELi128ELb1ELb1ELb1ELb1ELb0ELb1EEEEEEEEEvNT_6ParamsE,(.L_x_63 - _ZN7cutlass13device_kernelIN5flash11enable_sm90INS1_16FlashAttnFwdSm90INS1_25CollectiveMainloopFwdSm90ILi2EN4cute5tupleIJNS5_1CILi1EEES8_S8_EEENS6_IJNS7_ILi64EEESA_SA_EEELi512ENS_6half_tEfNS_4arch4Sm90ELb0ELb1ELb0ELb1ELb1ELb1ELb0ELb0ELb0ELb1ELb1ELb0EEENS1_21CollectiveEpilogueFwdINS6_IJSA_NS7_ILi512EEESA_EEES9_SC_SE_Li256ELb1ELb1ELb1ELb0EEENS1_36VarlenDynamicPersistentTileSchedulerILi64ELi64ELi256ELi128ELb1ELb1ELb1ELb1ELb0ELb1EEEEEEEEEvNT_6ParamsE)
        .other          _ZN7cutlass13device_kernelIN5flash11enable_sm90INS1_16FlashAttnFwdSm90INS1_25CollectiveMainloopFwdSm90ILi2EN4cute5tupleIJNS5_1CILi1EEES8_S8_EEENS6_IJNS7_ILi64EEESA_SA_EEELi512ENS_6half_tEfNS_4arch4Sm90ELb0ELb1ELb0ELb1ELb1ELb1ELb0ELb0ELb0ELb1ELb1ELb0EEENS1_21CollectiveEpilogueFwdINS6_IJSA_NS7_ILi512EEESA_EEES9_SC_SE_Li256ELb1ELb1ELb1ELb0EEENS1_36VarlenDynamicPersistentTileSchedulerILi64ELi64ELi256ELi128ELb1ELb1ELb1ELb1ELb0ELb1EEEEEEEEEvNT_6ParamsE,@"STO_CUDA_ENTRY STV_DEFAULT"
_ZN7cutlass13device_kernelIN5flash11enable_sm90INS1_16FlashAttnFwdSm90INS1_25CollectiveMainloopFwdSm90ILi2EN4cute5tupleIJNS5_1CILi1EEES8_S8_EEENS6_IJNS7_ILi64EEESA_SA_EEELi512ENS_6half_tEfNS_4arch4Sm90ELb0ELb1ELb0ELb1ELb1ELb1ELb0ELb0ELb0ELb1ELb1ELb0EEENS1_21CollectiveEpilogueFwdINS6_IJSA_NS7_ILi512EEESA_EEES9_SC_SE_Li256ELb1ELb1ELb1ELb0EEENS1_36VarlenDynamicPersistentTileSchedulerILi64ELi64ELi256ELi128ELb1ELb1ELb1ELb1ELb0ELb1EEEEEEEEEvNT_6ParamsE:
[----:B------:R-:W-:Y:S01]  /*0000*/  LDC R1, c[0x0][0x37c] ;  /* 0x0000df00ff017b82 */ /* 0x000fe20000000800 */
[----:B------:R-:W-:Y:S05]  /*0010*/  EXIT ;  /* 0x000000000000794d */ /* 0x000fea0003800000 */
.L_x_18:
        /* <DEDUP_REMOVED lines=14> */
.L_x_63:


//--------------------- .text._ZN7cutlass13device_kernelIN5flash11enable_sm90INS1_16FlashAttnFwdSm90INS1_25CollectiveMainloopFwdSm90ILi2EN4cute5tupleIJNS5_1CILi1EEES8_S8_EEENS6_IJNS7_ILi64EEESA_SA_EEELi512ENS_6half_tEfNS_4arch4Sm90ELb0ELb1ELb0ELb1ELb1ELb0ELb1ELb0ELb0ELb1ELb1ELb0EEENS1_21CollectiveEpilogueFwdINS6_IJSA_NS7_ILi512EEESA_EEES9_SC_SE_Li256ELb1ELb1ELb1ELb0EEENS1_36VarlenDynamicPersistentTileSchedulerILi64ELi64ELi256ELi128ELb1ELb1ELb1ELb1ELb0ELb1EEEEEEEEEvNT_6ParamsE --------------------------
	.section	.text._ZN7cutlass13device_kernelIN5flash11enable_sm90INS1_16FlashAttnFwdSm90INS1_25CollectiveMainloopFwdSm90ILi2EN4cute5tupleIJNS5_1CILi1EEES8_S8_EEENS6_IJNS7_ILi64EEESA_SA_EEELi512ENS_6half_tEfNS_4arch4Sm90ELb0ELb1ELb0ELb1ELb1ELb0ELb1ELb0ELb0ELb1ELb1ELb0EEENS1_21CollectiveEpilogueFwdINS6_IJSA_NS7_ILi512EEESA_EEES9_SC_SE_Li256ELb1ELb1ELb1ELb0EEENS1_36VarlenDynamicPersistentTileSchedulerILi64ELi64ELi256ELi128ELb1ELb1ELb1ELb1ELb0ELb1EEEEEEEEEvNT_6ParamsE,"ax",@progbits
	.align	128
.text._ZN7cutlass13device_kernelIN5flash11enable_sm90INS1_16FlashAttnFwdSm90INS1_25CollectiveMainloopFwdSm90ILi2EN4cute5tupleIJNS5_1CILi1EEES8_S8_EEENS6_IJNS7_ILi64EEESA_SA_EEELi512ENS_6half_tEfNS_4arch4Sm90ELb0ELb1ELb0ELb1ELb1ELb0ELb1ELb0ELb0ELb1ELb1ELb0EEENS1_21CollectiveEpilogueFwdINS6_IJSA_NS7_ILi512EEESA_EEES9_SC_SE_Li256ELb1ELb1ELb1ELb0EEENS1_36VarlenDynamicPersistentTileSchedulerILi64ELi64ELi256ELi128ELb1ELb1ELb1ELb1ELb0ELb1EEEEEEEEEvNT_6ParamsE:
        .type           _ZN7cutlass13device_kernelIN5flash11enable_sm90INS1_16FlashAttnFwdSm90INS1_25CollectiveMainloopFwdSm90ILi2EN4cute5tupleIJNS5_1CILi1EEES8_S8_EEENS6_IJNS7_ILi64EEESA_SA_EEELi512ENS_6half_tEfNS_4arch4Sm90ELb0ELb1ELb0ELb1ELb1ELb0ELb1ELb0ELb0ELb1ELb1ELb0EEENS1_21CollectiveEpilogueFwdINS6_IJSA_NS7_ILi512EEESA_EEES9_SC_SE_Li256ELb1ELb1ELb1ELb0EEENS1_36VarlenDynamicPersistentTileSchedulerILi64ELi64ELi256ELi128ELb1ELb1ELb1ELb1ELb0ELb1EEEEEEEEEvNT_6ParamsE,@function
        .size           _ZN7cutlass13device_kernelIN5flash11enable_sm90INS1_16FlashAttnFwdSm90INS1_25CollectiveMainloopFwdSm90ILi2EN4cute5tupleIJNS5_1CILi1EEES8_S8_EEENS6_IJNS7_ILi64EEESA_SA_EEELi512ENS_6half_tEfNS_4arch4Sm90ELb0ELb1ELb0ELb1ELb1ELb0ELb1ELb0ELb0ELb1ELb1ELb0EEENS1_21CollectiveEpilogueFwdINS6_IJSA_NS7_ILi512EEESA_EEES9_SC_SE_Li256ELb1ELb1ELb1ELb0EEENS1_36VarlenDynamicPersistentTileSchedulerILi64ELi64ELi256ELi128ELb1ELb1ELb1ELb1ELb0ELb1EEEEEEEEEvNT_6ParamsE,(.L_x_64 - _ZN7cutlass13device_kernelIN5flash11enable_sm90INS1_16FlashAttnFwdSm90INS1_25CollectiveMainloopFwdSm90ILi2EN4cute5tupleIJNS5_1CILi1EEES8_S8_EEENS6_IJNS7_ILi64EEESA_SA_EEELi512ENS_6half_tEfNS_4arch4Sm90ELb0ELb1ELb0ELb1ELb1ELb0ELb1ELb0ELb0ELb1ELb1ELb0EEENS1_21CollectiveEpilogueFwdINS6_IJSA_NS7_ILi512EEESA_EEES9_SC_SE_Li256ELb1ELb1ELb1ELb0EEENS1_36VarlenDynamicPersistentTileSchedulerILi64ELi64ELi256ELi128ELb1ELb1ELb1ELb1ELb0ELb1EEEEEEEEEvNT_6ParamsE)
        .other          _ZN7cutlass13device_kernelIN5flash11enable_sm90INS1_16FlashAttnFwdSm90INS1_25CollectiveMainloopFwdSm90ILi2EN4cute5tupleIJNS5_1CILi1EEES8_S8_EEENS6_IJNS7_ILi64EEESA_SA_EEELi512ENS_6half_tEfNS_4arch4Sm90ELb0ELb1ELb0ELb1ELb1ELb0ELb1ELb0ELb0ELb1ELb1ELb0EEENS1_21CollectiveEpilogueFwdINS6_IJSA_NS7_ILi512EEESA_EEES9_SC_SE_Li256ELb1ELb1ELb1ELb0EEENS1_36VarlenDynamicPersistentTileSchedulerILi64ELi64ELi256ELi128ELb1ELb1ELb1ELb1ELb0ELb1EEEEEEEEEvNT_6ParamsE,@"STO_CUDA_ENTRY STV_DEFAULT"
_ZN7cutlass13device_kernelIN5flash11enable_sm90INS1_16FlashAttnFwdSm90INS1_25CollectiveMainloopFwdSm90ILi2EN4cute5tupleIJNS5_1CILi1EEES8_S8_EEENS6_IJNS7_ILi64EEESA_SA_EEELi512ENS_6half_tEfNS_4arch4Sm90ELb0ELb1ELb0ELb1ELb1ELb0ELb1ELb0ELb0ELb1ELb1ELb0EEENS1_21CollectiveEpilogueFwdINS6_IJSA_NS7_ILi512EEESA_EEES9_SC_SE_Li256ELb1ELb1ELb1ELb0EEENS1_36VarlenDynamicPersistentTileSchedulerILi64ELi64ELi256ELi128ELb1ELb1ELb1ELb1ELb0ELb1EEEEEEEEEvNT_6ParamsE:
[----:B------:R-:W-:Y:S01]  /*0000*/  LDC R1, c[0x0][0x37c] ;  /* 0x0000df00ff017b82 */ /* 0x000fe20000000800 */
[----:B------:R-:W-:Y:S05]  /*0010*/  EXIT ;  /* 0x000000000000794d */ /* 0x000fea0003800000 */
.L_x_19:
        /* <DEDUP_REMOVED lines=14> */
.L_x_64:


//--------------------- .text._ZN7cutlass13device_kernelIN5flash11enable_sm90INS1_16FlashAttnFwdSm90INS1_25CollectiveMainloopFwdSm90ILi2EN4cute5tupleIJNS5_1CILi1EEES8_S8_EEENS6_IJNS7_ILi64EEESA_SA_EEELi512ENS_6half_tEfNS_4arch4Sm90ELb0ELb1ELb0ELb1ELb1ELb1ELb1ELb0ELb0ELb1ELb1ELb0EEENS1_21CollectiveEpilogueFwdINS6_IJSA_NS7_ILi512EEESA_EEES9_SC_SE_Li256ELb1ELb1ELb1ELb0EEENS1_36VarlenDynamicPersistentTileSchedulerILi64ELi64ELi256ELi128ELb1ELb1ELb1ELb1ELb0ELb1EEEEEEEEEvNT_6ParamsE --------------------------
	.section	.text._ZN7cutlass13device_kernelIN5flash11enable_sm90INS1_16FlashAttnFwdSm90INS1_25CollectiveMainloopFwdSm90ILi2EN4cute5tupleIJNS5_1CILi1EEES8_S8_EEENS6_IJNS7_ILi64EEESA_SA_EEELi512ENS_6half_tEfNS_4arch4Sm90ELb0ELb1ELb0ELb1ELb1ELb1ELb1ELb0ELb0ELb1ELb1ELb0EEENS1_21CollectiveEpilogueFwdINS6_IJSA_NS7_ILi512EEESA_EEES9_SC_SE_Li256ELb1ELb1ELb1ELb0EEENS1_36VarlenDynamicPersistentTileSchedulerILi64ELi64ELi256ELi128ELb1ELb1ELb1ELb1ELb0ELb1EEEEEEEEEvNT_6ParamsE,"ax",@progbits
	.align	128
.text._ZN7cutlass13device_kernelIN5flash11enable_sm90INS1_16FlashAttnFwdSm90INS1_25CollectiveMainloopFwdSm90ILi2EN4cute5tupleIJNS5_1CILi1EEES8_S8_EEENS6_IJNS7_ILi64EEESA_SA_EEELi512ENS_6half_tEfNS_4arch4Sm90ELb0ELb1ELb0ELb1ELb1ELb1ELb1ELb0ELb0ELb1ELb1ELb0EEENS1_21CollectiveEpilogueFwdINS6_IJSA_NS7_ILi512EEESA_EEES9_SC_SE_Li256ELb1ELb1ELb1ELb0EEENS1_36VarlenDynamicPersistentTileSchedulerILi64ELi64ELi256ELi128ELb1ELb1ELb1ELb1ELb0ELb1EEEEEEEEEvNT_6ParamsE:
        .type           _ZN7cutlass13device_kernelIN5flash11enable_sm90INS1_16FlashAttnFwdSm90INS1_25CollectiveMainloopFwdSm90ILi2EN4cute5tupleIJNS5_1CILi1EEES8_S8_EEENS6_IJNS7_ILi64EEESA_SA_EEELi512ENS_6half_tEfNS_4arch4Sm90ELb0ELb1ELb0ELb1ELb1ELb1ELb1ELb0ELb0ELb1ELb1ELb0EEENS1_21CollectiveEpilogueFwdINS6_IJSA_NS7_ILi512EEESA_EEES9_SC_SE_Li256ELb1ELb1ELb1ELb0EEENS1_36VarlenDynamicPersistentTileSchedulerILi64ELi64ELi256ELi128ELb1ELb1ELb1ELb1ELb0ELb1EEEEEEEEEvNT_6ParamsE,@function
        .size           _ZN7cutlass13device_kernelIN5flash11enable_sm90INS1_16FlashAttnFwdSm90INS1_25CollectiveMainloopFwdSm90ILi2EN4cute5tupleIJNS5_1CILi1EEES8_S8_EEENS6_IJNS7_ILi64EEESA_SA_EEELi512ENS_6half_tEfNS_4arch4Sm90ELb0ELb1ELb0ELb1ELb1ELb1ELb1ELb0ELb0ELb1ELb1ELb0EEENS1_21CollectiveEpilogueFwdINS6_IJSA_NS7_ILi512EEESA_EEES9_SC_SE_Li256ELb1ELb1ELb1ELb0EEENS1_36VarlenDynamicPersistentTileSchedulerILi64ELi64ELi256ELi128ELb1ELb1ELb1ELb1ELb0ELb1EEEEEEEEEvNT_6ParamsE,(.L_x_65 - _ZN7cutlass13device_kernelIN5flash11enable_sm90INS1_16FlashAttnFwdSm90INS1_25CollectiveMainloopFwdSm90ILi2EN4cute5tupleIJNS5_1CILi1EEES8_S8_EEENS6_IJNS7_ILi64EEESA_SA_EEELi512ENS_6half_tEfNS_4arch4Sm90ELb0ELb1ELb0ELb1ELb1ELb1ELb1ELb0ELb0ELb1ELb1ELb0EEENS1_21CollectiveEpilogueFwdINS6_IJSA_NS7_ILi512EEESA_EEES9_SC_SE_Li256ELb1ELb1ELb1ELb0EEENS1_36VarlenDynamicPersistentTileSchedulerILi64ELi64ELi256ELi128ELb1ELb1ELb1ELb1ELb0ELb1EEEEEEEEEvNT_6ParamsE)
        .other          _ZN7cutlass13device_kernelIN5flash11enable_sm90INS1_16FlashAttnFwdSm90INS1_25CollectiveMainloopFwdSm90ILi2EN4cute5tupleIJNS5_1CILi1EEES8_S8_EEENS6_IJNS7_ILi64EEESA_SA_EEELi512ENS_6half_tEfNS_4arch4Sm90ELb0ELb1ELb0ELb1ELb1ELb1ELb1ELb0ELb0ELb1ELb1ELb0EEENS1_21CollectiveEpilogueFwdINS6_IJSA_NS7_ILi512EEESA_EEES9_SC_SE_Li256ELb1ELb1ELb1ELb0EEENS1_36VarlenDynamicPersistentTileSchedulerILi64ELi64ELi256ELi128ELb1ELb1ELb1ELb1ELb0ELb1EEEEEEEEEvNT_6ParamsE,@"STO_CUDA_ENTRY STV_DEFAULT"
_ZN7cutlass13device_kernelIN5flash11enable_sm90INS1_16FlashAttnFwdSm90INS1_25CollectiveMainloopFwdSm90ILi2EN4cute5tupleIJNS5_1CILi1EEES8_S8_EEENS6_IJNS7_ILi64EEESA_SA_EEELi512ENS_6half_tEfNS_4arch4Sm90ELb0ELb1ELb0ELb1ELb1ELb1ELb1ELb0ELb0ELb1ELb1ELb0EEENS1_21CollectiveEpilogueFwdINS6_IJSA_NS7_ILi512EEESA_EEES9_SC_SE_Li256ELb1ELb1ELb1ELb0EEENS1_36VarlenDynamicPersistentTileSchedulerILi64ELi64ELi256ELi128ELb1ELb1ELb1ELb1ELb0ELb1EEEEEEEEEvNT_6ParamsE:
[----:B------:R-:W-:Y:S01]  /*0000*/  LDC R1, c[0x0][0x37c] ;  /* 0x0000df00ff017b82 */ /* 0x000fe20000000800 */
[----:B------:R-:W-:Y:S05]  /*0010*/  EXIT ;  /* 0x000000000000794d */ /* 0x000fea0003800000 */
.L_x_20:
        /* <DEDUP_REMOVED lines=14> */
.L_x_65:


//--------------------- .text._ZN7cutlass13device_kernelIN5flash11enable_sm90INS1_16FlashAttnFwdSm90INS1_25CollectiveMainloopFwdSm90ILi2EN4cute5tupleIJNS5_1CILi1EEES8_S8_EEENS6_IJNS7_ILi64EEESA_SA_EEELi512ENS_6half_tEfNS_4arch4Sm90ELb1ELb0ELb0ELb0ELb1ELb0ELb0ELb0ELb0ELb1ELb1ELb0EEENS1_21CollectiveEpilogueFwdINS6_IJSA_NS7_ILi512EEESA_EEES9_SC_SE_Li256ELb0ELb1ELb1ELb0EEENS1_19SingleTileSchedulerILb0ELb1ELb1ELi64EEEEEEEEEvNT_6ParamsE --------------------------
	.section	.text._ZN7cutlass13device_kernelIN5flash11enable_sm90INS1_16FlashAttnFwdSm90INS1_25CollectiveMainloopFwdSm90ILi2EN4cute5tupleIJNS5_1CILi1EEES8_S8_EEENS6_IJNS7_ILi64EEESA_SA_EEELi512ENS_6half_tEfNS_4arch4Sm90ELb1ELb0ELb0ELb0ELb1ELb0ELb0ELb0ELb0ELb1ELb1ELb0EEENS1_21CollectiveEpilogueFwdINS6_IJSA_NS7_ILi512EEESA_EEES9_SC_SE_Li256ELb0ELb1ELb1ELb0EEENS1_19SingleTileSchedulerILb0ELb1ELb1ELi64EEEEEEEEEvNT_6ParamsE,"ax",@progbits
	.align	128
.text._ZN7cutlass13device_kernelIN5flash11enable_sm90INS1_16FlashAttnFwdSm90INS1_25CollectiveMainloopFwdSm90ILi2EN4cute5tupleIJNS5_1CILi1EEES8_S8_EEENS6_IJNS7_ILi64EEESA_SA_EEELi512ENS_6half_tEfNS_4arch4Sm90ELb1ELb0ELb0ELb0ELb1ELb0ELb0ELb0ELb0ELb1ELb1ELb0EEENS1_21CollectiveEpilogueFwdINS6_IJSA_NS7_ILi512EEESA_EEES9_SC_SE_Li256ELb0ELb1ELb1ELb0EEENS1_19SingleTileSchedulerILb0ELb1ELb1ELi64EEEEEEEEEvNT_6ParamsE:
        .type           _ZN7cutlass13device_kernelIN5flash11enable_sm90INS1_16FlashAttnFwdSm90INS1_25CollectiveMainloopFwdSm90ILi2EN4cute5tupleIJNS5_1CILi1EEES8_S8_EEENS6_IJNS7_ILi64EEESA_SA_EEELi512ENS_6half_tEfNS_4arch4Sm90ELb1ELb0ELb0ELb0ELb1ELb0ELb0ELb0ELb0ELb1ELb1ELb0EEENS1_21CollectiveEpilogueFwdINS6_IJSA_NS7_ILi512EEESA_EEES9_SC_SE_Li256ELb0ELb1ELb1ELb0EEENS1_19SingleTileSchedulerILb0ELb1ELb1ELi64EEEEEEEEEvNT_6ParamsE,@function
        .size           _ZN7cutlass13device_kernelIN5flash11enable_sm90INS1_16FlashAttnFwdSm90INS1_25CollectiveMainloopFwdSm90ILi2EN4cute5tupleIJNS5_1CILi1EEES8_S8_EEENS6_IJNS7_ILi64EEESA_SA_EEELi512ENS_6half_tEfNS_4arch4Sm90ELb1ELb0ELb0ELb0ELb1ELb0ELb0ELb0ELb0ELb1ELb1ELb0EEENS1_21CollectiveEpilogueFwdINS6_IJSA_NS7_ILi512EEESA_EEES9_SC_SE_Li256ELb0ELb1ELb1ELb0EEENS1_19SingleTileSchedulerILb0ELb1ELb1ELi64EEEEEEEEEvNT_6ParamsE,(.L_x_66 - _ZN7cutlass13device_kernelIN5flash11enable_sm90INS1_16FlashAttnFwdSm90INS1_25CollectiveMainloopFwdSm90ILi2EN4cute5tupleIJNS5_1CILi1EEES8_S8_EEENS6_IJNS7_ILi64EEESA_SA_EEELi512ENS_6half_tEfNS_4arch4Sm90ELb1ELb0ELb0ELb0ELb1ELb0ELb0ELb0ELb0ELb1ELb1ELb0EEENS1_21CollectiveEpilogueFwdINS6_IJSA_NS7_ILi512EEESA_EEES9_SC_SE_Li256ELb0ELb1ELb1ELb0EEENS1_19SingleTileSchedulerILb0ELb1ELb1ELi64EEEEEEEEEvNT_6ParamsE)
        .other          _ZN7cutlass13device_kernelIN5flash11enable_sm90INS1_16FlashAttnFwdSm90INS1_25CollectiveMainloopFwdSm90ILi2EN4cute5tupleIJNS5_1CILi1EEES8_S8_EEENS6_IJNS7_ILi64EEESA_SA_EEELi512ENS_6half_tEfNS_4arch4Sm90ELb1ELb0ELb0ELb0ELb1ELb0ELb0ELb0ELb0ELb1ELb1ELb0EEENS1_21CollectiveEpilogueFwdINS6_IJSA_NS7_ILi512EEESA_EEES9_SC_SE_Li256ELb0ELb1ELb1ELb0EEENS1_19SingleTileSchedulerILb0ELb1ELb1ELi64EEEEEEEEEvNT_6ParamsE,@"STO_CUDA_ENTRY STV_DEFAULT"
_ZN7cutlass13device_kernelIN5flash11enable_sm90INS1_16FlashAttnFwdSm90INS1_25CollectiveMainloopFwdSm90ILi2EN4cute5tupleIJNS5_1CILi1EEES8_S8_EEENS6_IJNS7_ILi64EEESA_SA_EEELi512ENS_6half_tEfNS_4arch4Sm90ELb1ELb0ELb0ELb0ELb1ELb0ELb0ELb0ELb0ELb1ELb1ELb0EEENS1_21CollectiveEpilogueFwdINS6_IJSA_NS7_ILi512EEESA_EEES9_SC_SE_Li256ELb0ELb1ELb1ELb0EEENS1_19SingleTileSchedulerILb0ELb1ELb1ELi64EEEEEEEEEvNT_6ParamsE:
[----:B------:R-:W-:Y:S01]  /*0000*/  LDC R1, c[0x0][0x37c] ;  /* 0x0000df00ff017b82 */ /* 0x000fe20000000800 */
[----:B------:R-:W-:Y:S05]  /*0010*/  EXIT ;  /* 0x000000000000794d */ /* 0x000fea0003800000 */
.L_x_21:
        /* <DEDUP_REMOVED lines=14> */
.L_x_66:


//--------------------- .text._ZN7cutlass13device_kernelIN5flash11enable_sm90INS1_16FlashAttnFwdSm90INS1_25CollectiveMainloopFwdSm90ILi2EN4cute5tupleIJNS5_1CILi1EEES8_S8_EEENS6_IJNS7_ILi64EEESA_SA_EEELi512ENS_6half_tEfNS_4arch4Sm90ELb1ELb0ELb0ELb0ELb1ELb0ELb1ELb0ELb0ELb1ELb1ELb0EEENS1_21CollectiveEpilogueFwdINS6_IJSA_NS7_ILi512EEESA_EEES9_SC_SE_Li256ELb0ELb1ELb1ELb0EEENS1_19SingleTileSchedulerILb0ELb1ELb1ELi64EEEEEEEEEvNT_6ParamsE --------------------------
	.section	.text._ZN7cutlass13device_kernelIN5flash11enable_sm90INS1_16FlashAttnFwdSm90INS1_25CollectiveMainloopFwdSm90ILi2EN4cute5tupleIJNS5_1CILi1EEES8_S8_EEENS6_IJNS7_ILi64EEESA_SA_EEELi512ENS_6half_tEfNS_4arch4Sm90ELb1ELb0ELb0ELb0ELb1ELb0ELb1ELb0ELb0ELb1ELb1ELb0EEENS1_21CollectiveEpilogueFwdINS6_IJSA_NS7_ILi512EEESA_EEES9_SC_SE_Li256ELb0ELb1ELb1ELb0EEENS1_19SingleTileSchedulerILb0ELb1ELb1ELi64EEEEEEEEEvNT_6ParamsE,"ax",@progbits
	.align	128
.text._ZN7cutlass13device_kernelIN5flash11enable_sm90INS1_16FlashAttnFwdSm90INS1_25CollectiveMainloopFwdSm90ILi2EN4cute5tupleIJNS5_1CILi1EEES8_S8_EEENS6_IJNS7_ILi64EEESA_SA_EEELi512ENS_6half_tEfNS_4arch4Sm90ELb1ELb0ELb0ELb0ELb1ELb0ELb1ELb0ELb0ELb1ELb1ELb0EEENS1_21CollectiveEpilogueFwdINS6_IJSA_NS7_ILi512EEESA_EEES9_SC_SE_Li256ELb0ELb1ELb1ELb0EEENS1_19SingleTileSchedulerILb0ELb1ELb1ELi64EEEEEEEEEvNT_6ParamsE:
        .type           _ZN7cutlass13device_kernelIN5flash11enable_sm90INS1_16FlashAttnFwdSm90INS1_25CollectiveMainloopFwdSm90ILi2EN4cute5tupleIJNS5_1CILi1EEES8_S8_EEENS6_IJNS7_ILi64EEESA_SA_EEELi512ENS_6half_tEfNS_4arch4Sm90ELb1ELb0ELb0ELb0ELb1ELb0ELb1ELb0ELb0ELb1ELb1ELb0EEENS1_21CollectiveEpilogueFwdINS6_IJSA_NS7_ILi512EEESA_EEES9_SC_SE_Li256ELb0ELb1ELb1ELb0EEENS1_19SingleTileSchedulerILb0ELb1ELb1ELi64EEEEEEEEEvNT_6ParamsE,@function
        .size           _ZN7cutlass13device_kernelIN5flash11enable_sm90INS1_16FlashAttnFwdSm90INS1_25CollectiveMainloopFwdSm90ILi2EN4cute5tupleIJNS5_1CILi1EEES8_S8_EEENS6_IJNS7_ILi64EEESA_SA_EEELi512ENS_6half_tEfNS_4arch4Sm90ELb1ELb0ELb0ELb0ELb1ELb0ELb1ELb0ELb0ELb1ELb1ELb0EEENS1_21CollectiveEpilogueFwdINS6_IJSA_NS7_ILi512EEESA_EEES9_SC_SE_Li256ELb0ELb1ELb1ELb0EEENS1_19SingleTileSchedulerILb0ELb1ELb1ELi64EEEEEEEEEvNT_6ParamsE,(.L_x_67 - _ZN7cutlass13device_kernelIN5flash11enable_sm90INS1_16FlashAttnFwdSm90INS1_25CollectiveMainloopFwdSm90ILi2EN4cute5tupleIJNS5_1CILi1EEES8_S8_EEENS6_IJNS7_ILi64EEESA_SA_EEELi512ENS_6half_tEfNS_4arch4Sm90ELb1ELb0ELb0ELb0ELb1ELb0ELb1ELb0ELb0ELb1ELb1ELb0EEENS1_21CollectiveEpilogueFwdINS6_IJSA_NS7_ILi512EEESA_EEES9_SC_SE_Li256ELb0ELb1ELb1ELb0EEENS1_19SingleTileSchedulerILb0ELb1ELb1ELi64EEEEEEEEEvNT_6ParamsE)
        .other          _ZN7cutlass13device_kernelIN5flash11enable_sm90INS1_16FlashAttnFwdSm90INS1_25CollectiveMainloopFwdSm90ILi2EN4cute5tupleIJNS5_1CILi1EEES8_S8_EEENS6_IJNS7_ILi64EEESA_SA_EEELi512ENS_6half_tEfNS_4arch4Sm90ELb1ELb0ELb0ELb0ELb1ELb0ELb1ELb0ELb0ELb1ELb1ELb0EEENS1_21CollectiveEpilogueFwdINS6_IJSA_NS7_ILi512EEESA_EEES9_SC_SE_Li256ELb0ELb1ELb1ELb0EEENS1_19SingleTileSchedulerILb0ELb1ELb1ELi64EEEEEEEEEvNT_6ParamsE,@"STO_CUDA_ENTRY STV_DEFAULT"
_ZN7cutlass13device_kernelIN5flash11enable_sm90INS1_16FlashAttnFwdSm90INS1_25CollectiveMainloopFwdSm90ILi2EN4cute5tupleIJNS5_1CILi1EEES8_S8_EEENS6_IJNS7_ILi64EEESA_SA_EEELi512ENS_6half_tEfNS_4arch4Sm90ELb1ELb0ELb0ELb0ELb1ELb0ELb1ELb0ELb0ELb1ELb1ELb0EEENS1_21CollectiveEpilogueFwdINS6_IJSA_NS7_ILi512EEESA_EEES9_SC_SE_Li256ELb0ELb1ELb1ELb0EEENS1_19SingleTileSchedulerILb0ELb1ELb1ELi64EEEEEEEEEvNT_6ParamsE:
[----:B------:R-:W-:Y:S01]  /*0000*/  LDC R1, c[0x0][0x37c] ;  /* 0x0000df00ff017b82 */ /* 0x000fe20000000800 */
[----:B------:R-:W-:Y:S05]  /*0010*/  EXIT ;  /* 0x000000000000794d */ /* 0x000fea0003800000 */
.L_x_22:
        /* <DEDUP_REMOVED lines=14> */
.L_x_67:


//--------------------- .text._ZN7cutlass13device_kernelIN5flash11enable_sm90INS1_16FlashAttnFwdSm90INS1_25CollectiveMainloopFwdSm90ILi2EN4cute5tupleIJNS5_1CILi1EEES8_S8_EEENS6_IJNS7_ILi64EEESA_SA_EEELi512ENS_6half_tEfNS_4arch4Sm90ELb1ELb0ELb0ELb1ELb1ELb0ELb0ELb0ELb0ELb1ELb1ELb0EEENS1_21CollectiveEpilogueFwdINS6_IJSA_NS7_ILi512EEESA_EEES9_SC_SE_Li256ELb1ELb1ELb1ELb0EEENS1_36VarlenDynamicPersistentTileSchedulerILi64ELi64ELi256ELi128ELb1ELb1ELb1ELb1ELb1ELb1EEEEEEEEEvNT_6ParamsE --------------------------
	.section	.text._ZN7cutlass13device_kernelIN5flash11enable_sm90INS1_16FlashAttnFwdSm90INS1_25CollectiveMainloopFwdSm90ILi2EN4cute5tupleIJNS5_1CILi1EEES8_S8_EEENS6_IJNS7_ILi64EEESA_SA_EEELi512ENS_6half_tEfNS_4arch4Sm90ELb1ELb0ELb0ELb1ELb1ELb0ELb0ELb0ELb0ELb1ELb1ELb0EEENS1_21CollectiveEpilogueFwdINS6_IJSA_NS7_ILi512EEESA_EEES9_SC_SE_Li256ELb1ELb1ELb1ELb0EEENS1_36VarlenDynamicPersistentTileSchedulerILi64ELi64ELi256ELi128ELb1ELb1ELb1ELb1ELb1ELb1EEEEEEEEEvNT_6ParamsE,"ax",@progbits
	.align	128
.text._ZN7cutlass13device_kernelIN5flash11enable_sm90INS1_16FlashAttnFwdSm90INS1_25CollectiveMainloopFwdSm90ILi2EN4cute5tupleIJNS5_1CILi1EEES8_S8_EEENS6_IJNS7_ILi64EEESA_SA_EEELi512ENS_6half_tEfNS_4arch4Sm90ELb1ELb0ELb0ELb1ELb1ELb0ELb0ELb0ELb0ELb1ELb1ELb0EEENS1_21CollectiveEpilogueFwdINS6_IJSA_NS7_ILi512EEESA_EEES9_SC_SE_Li256ELb1ELb1ELb1ELb0EEENS1_36VarlenDynamicPersistentTileSchedulerILi64ELi64ELi256ELi128ELb1ELb1ELb1ELb1ELb1ELb1EEEEEEEEEvNT_6ParamsE:
        .type           _ZN7cutlass13device_kernelIN5flash11enable_sm90INS1_16FlashAttnFwdSm90INS1_25CollectiveMainloopFwdSm90ILi2EN4cute5tupleIJNS5_1CILi1EEES8_S8_EEENS6_IJNS7_ILi64EEESA_SA_EEELi512ENS_6half_tEfNS_4arch4Sm90ELb1ELb0ELb0ELb1ELb1ELb0ELb0ELb0ELb0ELb1ELb1ELb0EEENS1_21CollectiveEpilogueFwdINS6_IJSA_NS7_ILi512EEESA_EEES9_SC_SE_Li256ELb1ELb1ELb1ELb0EEENS1_36VarlenDynamicPersistentTileSchedulerILi64ELi64ELi256ELi128ELb1ELb1ELb1ELb1ELb1ELb1EEEEEEEEEvNT_6ParamsE,@function
        .size           _ZN7cutlass13device_kernelIN5flash11enable_sm90INS1_16FlashAttnFwdSm90INS1_25CollectiveMainloopFwdSm90ILi2EN4cute5tupleIJNS5_1CILi1EEES8_S8_EEENS6_IJNS7_ILi64EEESA_SA_EEELi512ENS_6half_tEfNS_4arch4Sm90ELb1ELb0ELb0ELb1ELb1ELb0ELb0ELb0ELb0ELb1ELb1ELb0EEENS1_21CollectiveEpilogueFwdINS6_IJSA_NS7_ILi512EEESA_EEES9_SC_SE_Li256ELb1ELb1ELb1ELb0EEENS1_36VarlenDynamicPersistentTileSchedulerILi64ELi64ELi256ELi128ELb1ELb1ELb1ELb1ELb1ELb1EEEEEEEEEvNT_6ParamsE,(.L_x_68 - _ZN7cutlass13device_kernelIN5flash11enable_sm90INS1_16FlashAttnFwdSm90INS1_25CollectiveMainloopFwdSm90ILi2EN4cute5tupleIJNS5_1CILi1EEES8_S8_EEENS6_IJNS7_ILi64EEESA_SA_EEELi512ENS_6half_tEfNS_4arch4Sm90ELb1ELb0ELb0ELb1ELb1ELb0ELb0ELb0ELb0ELb1ELb1ELb0EEENS1_21CollectiveEpilogueFwdINS6_IJSA_NS7_ILi512EEESA_EEES9_SC_SE_Li256ELb1ELb1ELb1ELb0EEENS1_36VarlenDynamicPersistentTileSchedulerILi64ELi64ELi256ELi128ELb1ELb1ELb1ELb1ELb1ELb1EEEEEEEEEvNT_6ParamsE)
        .other          _ZN7cutlass13device_kernelIN5flash11enable_sm90INS1_16FlashAttnFwdSm90INS1_25CollectiveMainloopFwdSm90ILi2EN4cute5tupleIJNS5_1CILi1EEES8_S8_EEENS6_IJNS7_ILi64EEESA_SA_EEELi512ENS_6half_tEfNS_4arch4Sm90ELb1ELb0ELb0ELb1ELb1ELb0ELb0ELb0ELb0ELb1ELb1ELb0EEENS1_21CollectiveEpilogueFwdINS6_IJSA_NS7_ILi512EEESA_EEES9_SC_SE_Li256ELb1ELb1ELb1ELb0EEENS1_36VarlenDynamicPersistentTileSchedulerILi64ELi64ELi256ELi128ELb1ELb1ELb1ELb1ELb1ELb1EEEEEEEEEvNT_6ParamsE,@"STO_CUDA_ENTRY STV_DEFAULT"
_ZN7cutlass13device_kernelIN5flash11enable_sm90INS1_16FlashAttnFwdSm90INS1_25CollectiveMainloopFwdSm90ILi2EN4cute5tupleIJNS5_1CILi1EEES8_S8_EEENS6_IJNS7_ILi64EEESA_SA_EEELi512ENS_6half_tEfNS_4arch4Sm90ELb1ELb0ELb0ELb1ELb1ELb0ELb0ELb0ELb0ELb1ELb1ELb0EEENS1_21CollectiveEpilogueFwdINS6_IJSA_NS7_ILi512EEESA_EEES9_SC_SE_Li256ELb1ELb1ELb1ELb0EEENS1_36VarlenDynamicPersistentTileSchedulerILi64ELi64ELi256ELi128ELb1ELb1ELb1ELb1ELb1ELb1EEEEEEEEEvNT_6ParamsE:
[----:B------:R-:W-:Y:S01]  /*0000*/  LDC R1, c[0x0][0x37c] ;  /* 0x0000df00ff017b82 */ /* 0x000fe20000000800 */
[----:B------:R-:W-:Y:S05]  /*0010*/  EXIT ;  /* 0x000000000000794d */ /* 0x000fea0003800000 */
.L_x_23:
        /* <DEDUP_REMOVED lines=14> */
.L_x_68:


//--------------------- .text._ZN7cutlass13device_kernelIN5flash11enable_sm90INS1_16FlashAttnFwdSm90INS1_25CollectiveMainloopFwdSm90ILi2EN4cute5tupleIJNS5_1CILi1EEES8_S8_EEENS6_IJNS7_ILi64EEESA_SA_EEELi512ENS_6half_tEfNS_4arch4Sm90ELb1ELb0ELb0ELb1ELb1ELb1ELb0ELb0ELb0ELb1ELb1ELb0EEENS1_21CollectiveEpilogueFwdINS6_IJSA_NS7_ILi512EEESA_EEES9_SC_SE_Li256ELb1ELb1ELb1ELb0EEENS1_36VarlenDynamicPersistentTileSchedulerILi64ELi64ELi256ELi128ELb1ELb1ELb1ELb1ELb1ELb1EEEEEEEEEvNT_6ParamsE --------------------------
	.section	.text._ZN7cutlass13device_kernelIN5flash11enable_sm90INS1_16FlashAttnFwdSm90INS1_25CollectiveMainloopFwdSm90ILi2EN4cute5tupleIJNS5_1CILi1EEES8_S8_EEENS6_IJNS7_ILi64EEESA_SA_EEELi512ENS_6half_tEfNS_4arch4Sm90ELb1ELb0ELb0ELb1ELb1ELb1ELb0ELb0ELb0ELb1ELb1ELb0EEENS1_21CollectiveEpilogueFwdINS6_IJSA_NS7_ILi512EEESA_EEES9_SC_SE_Li256ELb1ELb1ELb1ELb0EEENS1_36VarlenDynamicPersistentTileSchedulerILi64ELi64ELi256ELi128ELb1ELb1ELb1ELb1ELb1ELb1EEEEEEEEEvNT_6ParamsE,"ax",@progbits
	.align	128
.text._ZN7cutlass13device_kernelIN5flash11enable_sm90INS1_16FlashAttnFwdSm90INS1_25CollectiveMainloopFwdSm90ILi2EN4cute5tupleIJNS5_1CILi1EEES8_S8_EEENS6_IJNS7_ILi64EEESA_SA_EEELi512ENS_6half_tEfNS_4arch4Sm90ELb1ELb0ELb0ELb1ELb1ELb1ELb0ELb0ELb0ELb1ELb1ELb0EEENS1_21CollectiveEpilogueFwdINS6_IJSA_NS7_ILi512EEESA_EEES9_SC_SE_Li256ELb1ELb1ELb1ELb0EEENS1_36VarlenDynamicPersistentTileSchedulerILi64ELi64ELi256ELi128ELb1ELb1ELb1ELb1ELb1ELb1EEEEEEEEEvNT_6ParamsE:
        .type           _ZN7cutlass13device_kernelIN5flash11enable_sm90INS1_16FlashAttnFwdSm90INS1_25CollectiveMainloopFwdSm90ILi2EN4cute5tupleIJNS5_1CILi1EEES8_S8_EEENS6_IJNS7_ILi64EEESA_SA_EEELi512ENS_6half_tEfNS_4arch4Sm90ELb1ELb0ELb0ELb1ELb1ELb1ELb0ELb0ELb0ELb1ELb1ELb0EEENS1_21CollectiveEpilogueFwdINS6_IJSA_NS7_ILi512EEESA_EEES9_SC_SE_Li256ELb1ELb1ELb1ELb0EEENS1_36VarlenDynamicPersistentTileSchedulerILi64ELi64ELi256ELi128ELb1ELb1ELb1ELb1ELb1ELb1EEEEEEEEEvNT_6ParamsE,@function
        .size           _ZN7cutlass13device_kernelIN5flash11enable_sm90INS1_16FlashAttnFwdSm90INS1_25CollectiveMainloopFwdSm90ILi2EN4cute5tupleIJNS5_1CILi1EEES8_S8_EEENS6_IJNS7_ILi64EEESA_SA_EEELi512ENS_6half_tEfNS_4arch4Sm90ELb1ELb0ELb0ELb1ELb1ELb1ELb0ELb0ELb0ELb1ELb1ELb0EEENS1_21CollectiveEpilogueFwdINS6_IJSA_NS7_ILi512EEESA_EEES9_SC_SE_Li256ELb1ELb1ELb1ELb0EEENS1_36VarlenDynamicPersistentTileSchedulerILi64ELi64ELi256ELi128ELb1ELb1ELb1ELb1ELb1ELb1EEEEEEEEEvNT_6ParamsE,(.L_x_69 - _ZN7cutlass13device_kernelIN5flash11enable_sm90INS1_16FlashAttnFwdSm90INS1_25CollectiveMainloopFwdSm90ILi2EN4cute5tupleIJNS5_1CILi1EEES8_S8_EEENS6_IJNS7_ILi64EEESA_SA_EEELi512ENS_6half_tEfNS_4arch4Sm90ELb1ELb0ELb0ELb1ELb1ELb1ELb0ELb0ELb0ELb1ELb1ELb0EEENS1_21CollectiveEpilogueFwdINS6_IJSA_NS7_ILi512EEESA_EEES9_SC_SE_Li256ELb1ELb1ELb1ELb0EEENS1_36VarlenDynamicPersistentTileSchedulerILi64ELi64ELi256ELi128ELb1ELb1ELb1ELb1ELb1ELb1EEEEEEEEEvNT_6ParamsE)
        .other          _ZN7cutlass13device_kernelIN5flash11enable_sm90INS1_16FlashAttnFwdSm90INS1_25CollectiveMainloopFwdSm90ILi2EN4cute5tupleIJNS5_1CILi1EEES8_S8_EEENS6_IJNS7_ILi64EEESA_SA_EEELi512ENS_6half_tEfNS_4arch4Sm90ELb1ELb0ELb0ELb1ELb1ELb1ELb0ELb0ELb0ELb1ELb1ELb0EEENS1_21CollectiveEpilogueFwdINS6_IJSA_NS7_ILi512EEESA_EEES9_SC_SE_Li256ELb1ELb1ELb1ELb0EEENS1_36VarlenDynamicPersistentTileSchedulerILi64ELi64ELi256ELi128ELb1ELb1ELb1ELb1ELb1ELb1EEEEEEEEEvNT_6ParamsE,@"STO_CUDA_ENTRY STV_DEFAULT"
_ZN7cutlass13device_kernelIN5flash11enable_sm90INS1_16FlashAttnFwdSm90INS1_25CollectiveMainloopFwdSm90ILi2EN4cute5tupleIJNS5_1CILi1EEES8_S8_EEENS6_IJNS7_ILi64EEESA_SA_EEELi512ENS_6half_tEfNS_4arch4Sm90ELb1ELb0ELb0ELb1ELb1ELb1ELb0ELb0ELb0ELb1ELb1ELb0EEENS1_21CollectiveEpilogueFwdINS6_IJSA_NS7_ILi512EEESA_EEES9_SC_SE_Li256ELb1ELb1ELb1ELb0EEENS1_36VarlenDynamicPersistentTileSchedulerILi64ELi64ELi256ELi128ELb1ELb1ELb1ELb1ELb1ELb1EEEEEEEEEvNT_6ParamsE:
[----:B------:R-:W-:Y:S01]  /*0000*/  LDC R1, c[0x0][0x37c] ;  /* 0x0000df00ff017b82 */ /* 0x000fe20000000800 */
[----:B------:R-:W-:Y:S05]  /*0010*/  EXIT ;  /* 0x000000000000794d */ /* 0x000fea0003800000 */
.L_x_24:
        /* <DEDUP_REMOVED lines=14> */
.L_x_69:


//--------------------- .text._ZN7cutlass13device_kernelIN5flash11enable_sm90INS1_16FlashAttnFwdSm90INS1_25CollectiveMainloopFwdSm90ILi2EN4cute5tupleIJNS5_1CILi1EEES8_S8_EEENS6_IJNS7_ILi64EEESA_SA_EEELi512ENS_6half_tEfNS_4arch4Sm90ELb1ELb0ELb0ELb1ELb1ELb0ELb1ELb0ELb0ELb1ELb1ELb0EEENS1_21CollectiveEpilogueFwdINS6_IJSA_NS7_ILi512EEESA_EEES9_SC_SE_Li256ELb1ELb1ELb1ELb0EEENS1_36VarlenDynamicPersistentTileSchedulerILi64ELi64ELi256ELi128ELb1ELb1ELb1ELb1ELb1ELb1EEEEEEEEEvNT_6ParamsE --------------------------
	.section	.text._ZN7cutlass13device_kernelIN5flash11enable_sm90INS1_16FlashAttnFwdSm90INS1_25CollectiveMainloopFwdSm90ILi2EN4cute5tupleIJNS5_1CILi1EEES8_S8_EEENS6_IJNS7_ILi64EEESA_SA_EEELi512ENS_6half_tEfNS_4arch4Sm90ELb1ELb0ELb0ELb1ELb1ELb0ELb1ELb0ELb0ELb1ELb1ELb0EEENS1_21CollectiveEpilogueFwdINS6_IJSA_NS7_ILi512EEESA_EEES9_SC_SE_Li256ELb1ELb1ELb1ELb0EEENS1_36VarlenDynamicPersistentTileSchedulerILi64ELi64ELi256ELi128ELb1ELb1ELb1ELb1ELb1ELb1EEEEEEEEEvNT_6ParamsE,"ax",@progbits
	.align	128
.text._ZN7cutlass13device_kernelIN5flash11enable_sm90INS1_16FlashAttnFwdSm90INS1_25CollectiveMainloopFwdSm90ILi2EN4cute5tupleIJNS5_1CILi1EEES8_S8_EEENS6_IJNS7_ILi64EEESA_SA_EEELi512ENS_6half_tEfNS_4arch4Sm90ELb1ELb0ELb0ELb1ELb1ELb0ELb1ELb0ELb0ELb1ELb1ELb0EEENS1_21CollectiveEpilogueFwdINS6_IJSA_NS7_ILi512EEESA_EEES9_SC_SE_Li256ELb1ELb1ELb1ELb0EEENS1_36VarlenDynamicPersistentTileSchedulerILi64ELi64ELi256ELi128ELb1ELb1ELb1ELb1ELb1ELb1EEEEEEEEEvNT_6ParamsE:
        .type           _ZN7cutlass13device_kernelIN5flash11enable_sm90INS1_16FlashAttnFwdSm90INS1_25CollectiveMainloopFwdSm90ILi2EN4cute5tupleIJNS5_1CILi1EEES8_S8_EEENS6_IJNS7_ILi64EEESA_SA_EEELi512ENS_6half_tEfNS_4arch4Sm90ELb1ELb0ELb0ELb1ELb1ELb0ELb1ELb0ELb0ELb1ELb1ELb0EEENS1_21CollectiveEpilogueFwdINS6_IJSA_NS7_ILi512EEESA_EEES9_SC_SE_Li256ELb1ELb1ELb1ELb0EEENS1_36VarlenDynamicPersistentTileSchedulerILi64ELi64ELi256ELi128ELb1ELb1ELb1ELb1ELb1ELb1EEEEEEEEEvNT_6ParamsE,@function
        .size           _ZN7cutlass13device_kernelIN5flash11enable_sm90INS1_16FlashAttnFwdSm90INS1_25CollectiveMainloopFwdSm90ILi2EN4cute5tupleIJNS5_1CILi1EEES8_S8_EEENS6_IJNS7_ILi64EEESA_SA_EEELi512ENS_6half_tEfNS_4arch4Sm90ELb1ELb0ELb0ELb1ELb1ELb0ELb1ELb0ELb0ELb1ELb1ELb0EEENS1_21CollectiveEpilogueFwdINS6_IJSA_NS7_ILi512EEESA_EEES9_SC_SE_Li256ELb1ELb1ELb1ELb0EEENS1_36VarlenDynamicPersistentTileSchedulerILi64ELi64ELi256ELi128ELb1ELb1ELb1ELb1ELb1ELb1EEEEEEEEEvNT_6ParamsE,(.L_x_70 - _ZN7cutlass13device_kernelIN5flash11enable_sm90INS1_16FlashAttnFwdSm90INS1_25CollectiveMainloopFwdSm90ILi2EN4cute5tupleIJNS5_1CILi1EEES8_S8_EEENS6_IJNS7_ILi64EEESA_SA_EEELi512ENS_6half_tEfNS_4arch4Sm90ELb1ELb0ELb0ELb1ELb1ELb0ELb1ELb0ELb0ELb1ELb1ELb0EEENS1_21CollectiveEpilogueFwdINS6_IJSA_NS7_ILi512EEESA_EEES9_SC_SE_Li256ELb1ELb1ELb1ELb0EEENS1_36VarlenDynamicPersistentTileSchedulerILi64ELi64ELi256ELi128ELb1ELb1ELb1ELb1ELb1ELb1EEEEEEEEEvNT_6ParamsE)
        .other          _ZN7cutlass13device_kernelIN5flash11enable_sm90INS1_16FlashAttnFwdSm90INS1_25CollectiveMainloopFwdSm90ILi2EN4cute5tupleIJNS5_1CILi1EEES8_S8_EEENS6_IJNS7_ILi64EEESA_SA_EEELi512ENS_6half_tEfNS_4arch4Sm90ELb1ELb0ELb0ELb1ELb1ELb0ELb1ELb0ELb0ELb1ELb1ELb0EEENS1_21CollectiveEpilogueFwdINS6_IJSA_NS7_ILi512EEESA_EEES9_SC_SE_Li256ELb1ELb1ELb1ELb0EEENS1_36VarlenDynamicPersistentTileSchedulerILi64ELi64ELi256ELi128ELb1ELb1ELb1ELb1ELb1ELb1EEEEEEEEEvNT_6ParamsE,@"STO_CUDA_ENTRY STV_DEFAULT"
_ZN7cutlass13device_kernelIN5flash11enable_sm90INS1_16FlashAttnFwdSm90INS1_25CollectiveMainloopFwdSm90ILi2EN4cute5tupleIJNS5_1CILi1EEES8_S8_EEENS6_IJNS7_ILi64EEESA_SA_EEELi512ENS_6half_tEfNS_4arch4Sm90ELb1ELb0ELb0ELb1ELb1ELb0ELb1ELb0ELb0ELb1ELb1ELb0EEENS1_21CollectiveEpilogueFwdINS6_IJSA_NS7_ILi512EEESA_EEES9_SC_SE_Li256ELb1ELb1ELb1ELb0EEENS1_36VarlenDynamicPersistentTileSchedulerILi64ELi64ELi256ELi128ELb1ELb1ELb1ELb1ELb1ELb1EEEEEEEEEvNT_6ParamsE:
[----:B------:R-:W-:Y:S01]  /*0000*/  LDC R1, c[0x0][0x37c] ;  /* 0x0000df00ff017b82 */ /* 0x000fe20000000800 */
[----:B------:R-:W-:Y:S05]  /*0010*/  EXIT ;  /* 0x000000000000794d */ /* 0x000fea0003800000 */
.L_x_25:
        /* <DEDUP_REMOVED lines=14> */
.L_x_70:


//--------------------- .text._ZN7cutlass13device_kernelIN5flash11enable_sm90INS1_16FlashAttnFwdSm90INS1_25CollectiveMainloopFwdSm90ILi2EN4cute5tupleIJNS5_1CILi1EEES8_S8_EEENS6_IJNS7_ILi64EEESA_SA_EEELi512ENS_6half_tEfNS_4arch4Sm90ELb1ELb0ELb0ELb1ELb1ELb1ELb1ELb0ELb0ELb1ELb1ELb0EEENS1_21CollectiveEpilogueFwdINS6_IJSA_NS7_ILi512EEESA_EEES9_SC_SE_Li256ELb1ELb1ELb1ELb0EEENS1_36VarlenDynamicPersistentTileSchedulerILi64ELi64ELi256ELi128ELb1ELb1ELb1ELb1ELb1ELb1EEEEEEEEEvNT_6ParamsE --------------------------
	.section	.text._ZN7cutlass13device_kernelIN5flash11enable_sm90INS1_16FlashAttnFwdSm90INS1_25CollectiveMainloopFwdSm90ILi2EN4cute5tupleIJNS5_1CILi1EEES8_S8_EEENS6_IJNS7_ILi64EEESA_SA_EEELi512ENS_6half_tEfNS_4arch4Sm90ELb1ELb0ELb0ELb1ELb1ELb1ELb1ELb0ELb0ELb1ELb1ELb0EEENS1_21CollectiveEpilogueFwdINS6_IJSA_NS7_ILi512EEESA_EEES9_SC_SE_Li256ELb1ELb1ELb1ELb0EEENS1_36VarlenDynamicPersistentTileSchedulerILi64ELi64ELi256ELi128ELb1ELb1ELb1ELb1ELb1ELb1EEEEEEEEEvNT_6ParamsE,"ax",@progbits
	.align	128
.text._ZN7cutlass13device_kernelIN5flash11enable_sm90INS1_16FlashAttnFwdSm90INS1_25CollectiveMainloopFwdSm90ILi2EN4cute5tupleIJNS5_1CILi1EEES8_S8_EEENS6_IJNS7_ILi64EEESA_SA_EEELi512ENS_6half_tEfNS_4arch4Sm90ELb1ELb0ELb0ELb1ELb1ELb1ELb1ELb0ELb0ELb1ELb1ELb0EEENS1_21CollectiveEpilogueFwdINS6_IJSA_NS7_ILi512EEESA_EEES9_SC_SE_Li256ELb1ELb1ELb1ELb0EEENS1_36VarlenDynamicPersistentTileSchedulerILi64ELi64ELi256ELi128ELb1ELb1ELb1ELb1ELb1ELb1EEEEEEEEEvNT_6ParamsE:
        .type           _ZN7cutlass13device_kernelIN5flash11enable_sm90INS1_16FlashAttnFwdSm90INS1_25CollectiveMainloopFwdSm90ILi2EN4cute5tupleIJNS5_1CILi1EEES8_S8_EEENS6_IJNS7_ILi64EEESA_SA_EEELi512ENS_6half_tEfNS_4arch4Sm90ELb1ELb0ELb0ELb1ELb1ELb1ELb1ELb0ELb0ELb1ELb1ELb0EEENS1_21CollectiveEpilogueFwdINS6_IJSA_NS7_ILi512EEESA_EEES9_SC_SE_Li256ELb1ELb1ELb1ELb0EEENS1_36VarlenDynamicPersistentTileSchedulerILi64ELi64ELi256ELi128ELb1ELb1ELb1ELb1ELb1ELb1EEEEEEEEEvNT_6ParamsE,@function
        .size           _ZN7cutlass13device_kernelIN5flash11enable_sm90INS1_16FlashAttnFwdSm90INS1_25CollectiveMainloopFwdSm90ILi2EN4cute5tupleIJNS5_1CILi1EEES8_S8_EEENS6_IJNS7_ILi64EEESA_SA_EEELi512ENS_6half_tEfNS_4arch4Sm90ELb1ELb0ELb0ELb1ELb1ELb1ELb1ELb0ELb0ELb1ELb1ELb0EEENS1_21CollectiveEpilogueFwdINS6_IJSA_NS7_ILi512EEESA_EEES9_SC_SE_Li256ELb1ELb1ELb1ELb0EEENS1_36VarlenDynamicPersistentTileSchedulerILi64ELi64ELi256ELi128ELb1ELb1ELb1ELb1ELb1ELb1EEEEEEEEEvNT_6ParamsE,(.L_x_71 - _ZN7cutlass13device_kernelIN5flash11enable_sm90INS1_16FlashAttnFwdSm90INS1_25CollectiveMainloopFwdSm90ILi2EN4cute5tupleIJNS5_1CILi1EEES8_S8_EEENS6_IJNS7_ILi64EEESA_SA_EEELi512ENS_6half_tEfNS_4arch4Sm90ELb1ELb0ELb0ELb1ELb1ELb1ELb1ELb0ELb0ELb1ELb1ELb0EEENS1_21CollectiveEpilogueFwdINS6_IJSA_NS7_ILi512EEESA_EEES9_SC_SE_Li256ELb1ELb1ELb1ELb0EEENS1_36VarlenDynamicPersistentTileSchedulerILi64ELi64ELi256ELi128ELb1ELb1ELb1ELb1ELb1ELb1EEEEEEEEEvNT_6ParamsE)
        .other          _ZN7cutlass13device_kernelIN5flash11enable_sm90INS1_16FlashAttnFwdSm90INS1_25CollectiveMainloopFwdSm90ILi2EN4cute5tupleIJNS5_1CILi1EEES8_S8_EEENS6_IJNS7_ILi64EEESA_SA_EEELi512ENS_6half_tEfNS_4arch4Sm90ELb1ELb0ELb0ELb1ELb1ELb1ELb1ELb0ELb0ELb1ELb1ELb0EEENS1_21CollectiveEpilogueFwdINS6_IJSA_NS7_ILi512EEESA_EEES9_SC_SE_Li256ELb1ELb1ELb1ELb0EEENS1_36VarlenDynamicPersistentTileSchedulerILi64ELi64ELi256ELi128ELb1ELb1ELb1ELb1ELb1ELb1EEEEEEEEEvNT_6ParamsE,@"STO_CUDA_ENTRY STV_DEFAULT"
_ZN7cutlass13device_kernelIN5flash11enable_sm90INS1_16FlashAttnFwdSm90INS1_25CollectiveMainloopFwdSm90ILi2EN4cute5tupleIJNS5_1CILi1EEES8_S8_EEENS6_IJNS7_ILi64EEESA_SA_EEELi512ENS_6half_tEfNS_4arch4Sm90ELb1ELb0ELb0ELb1ELb1ELb1ELb1ELb0ELb0ELb1ELb1ELb0EEENS1_21CollectiveEpilogueFwdINS6_IJSA_NS7_ILi512EEESA_EEES9_SC_SE_Li256ELb1ELb1ELb1ELb0EEENS1_36VarlenDynamicPersistentTileSchedulerILi64ELi64ELi256ELi128ELb1ELb1ELb1ELb1ELb1ELb1EEEEEEEEEvNT_6ParamsE:
[----:B------:R-:W-:Y:S01]  /*0000*/  LDC R1, c[0x0][0x37c] ;  /* 0x0000df00ff017b82 */ /* 0x000fe20000000800 */
[----:B------:R-:W-:Y:S05]  /*0010*/  EXIT ;  /* 0x000000000000794d */ /* 0x000fea0003800000 */
.L_x_26:
        /* <DEDUP_REMOVED lines=14> */
.L_x_71:


//--------------------- .text._ZN7cutlass13device_kernelIN5flash11enable_sm90INS1_16FlashAttnFwdSm90INS1_25CollectiveMainloopFwdSm90ILi2EN4cute5tupleIJNS5_1CILi1EEES8_S8_EEENS6_IJNS7_ILi128EEENS7_ILi96EEENS7_ILi64EEEEEELi256ENS_6half_tEfNS_4arch4Sm90ELb0ELb0ELb0ELb0ELb1ELb0ELb0ELb1ELb0ELb1ELb1ELb0EEENS1_21CollectiveEpilogueFwdINS6_IJSA_NS7_ILi256EEESB_EEES9_SE_SG_Li256ELb0ELb1ELb1ELb0EEENS1_19SingleTileSchedulerILb0ELb1ELb1ELi128EEEEEEEEEvNT_6ParamsE --------------------------
	.section	.text._ZN7cutlass13device_kernelIN5flash11enable_sm90INS1_16FlashAttnFwdSm90INS1_25CollectiveMainloopFwdSm90ILi2EN4cute5tupleIJNS5_1CILi1EEES8_S8_EEENS6_IJNS7_ILi128EEENS7_ILi96EEENS7_ILi64EEEEEELi256ENS_6half_tEfNS_4arch4Sm90ELb0ELb0ELb0ELb0ELb1ELb0ELb0ELb1ELb0ELb1ELb1ELb0EEENS1_21CollectiveEpilogueFwdINS6_IJSA_NS7_ILi256EEESB_EEES9_SE_SG_Li256ELb0ELb1ELb1ELb0EEENS1_19SingleTileSchedulerILb0ELb1ELb1ELi128EEEEEEEEEvNT_6ParamsE,"ax",@progbits
	.align	128
.text._ZN7cutlass13device_kernelIN5flash11enable_sm90INS1_16FlashAttnFwdSm90INS1_25CollectiveMainloopFwdSm90ILi2EN4cute5tupleIJNS5_1CILi1EEES8_S8_EEENS6_IJNS7_ILi128EEENS7_ILi96EEENS7_ILi64EEEEEELi256ENS_6half_tEfNS_4arch4Sm90ELb0ELb0ELb0ELb0ELb1ELb0ELb0ELb1ELb0ELb1ELb1ELb0EEENS1_21CollectiveEpilogueFwdINS6_IJSA_NS7_ILi256EEESB_EEES9_SE_SG_Li256ELb0ELb1ELb1ELb0EEENS1_19SingleTileSchedulerILb0ELb1ELb1ELi128EEEEEEEEEvNT_6ParamsE:
        .type           _ZN7cutlass13device_kernelIN5flash11enable_sm90INS1_16FlashAttnFwdSm90INS1_25CollectiveMainloopFwdSm90ILi2EN4cute5tupleIJNS5_1CILi1EEES8_S8_EEENS6_IJNS7_ILi128EEENS7_ILi96EEENS7_ILi64EEEEEELi256ENS_6half_tEfNS_4arch4Sm90ELb0ELb0ELb0ELb0ELb1ELb0ELb0ELb1ELb0ELb1ELb1ELb0EEENS1_21CollectiveEpilogueFwdINS6_IJSA_NS7_ILi256EEESB_EEES9_SE_SG_Li256ELb0ELb1ELb1ELb0EEENS1_19SingleTileSchedulerILb0ELb1ELb1ELi128EEEEEEEEEvNT_6ParamsE,@function
        .size           _ZN7cutlass13device_kernelIN5flash11enable_sm90INS1_16FlashAttnFwdSm90INS1_25CollectiveMainloopFwdSm90ILi2EN4cute5tupleIJNS5_1CILi1EEES8_S8_EEENS6_IJNS7_ILi128EEENS7_ILi96EEENS7_ILi64EEEEEELi256ENS_6half_tEfNS_4arch4Sm90ELb0ELb0ELb0ELb0ELb1ELb0ELb0ELb1ELb0ELb1ELb1ELb0EEENS1_21CollectiveEpilogueFwdINS6_IJSA_NS7_ILi256EEESB_EEES9_SE_SG_Li256ELb0ELb1ELb1ELb0EEENS1_19SingleTileSchedulerILb0ELb1ELb1ELi128EEEEEEEEEvNT_6ParamsE,(.L_x_72 - _ZN7cutlass13device_kernelIN5flash11enable_sm90INS1_16FlashAttnFwdSm90INS1_25CollectiveMainloopFwdSm90ILi2EN4cute5tupleIJNS5_1CILi1EEES8_S8_EEENS6_IJNS7_ILi128EEENS7_ILi96EEENS7_ILi64EEEEEELi256ENS_6half_tEfNS_4arch4Sm90ELb0ELb0ELb0ELb0ELb1ELb0ELb0ELb1ELb0ELb1ELb1ELb0EEENS1_21CollectiveEpilogueFwdINS6_IJSA_NS7_ILi256EEESB_EEES9_SE_SG_Li256ELb0ELb1ELb1ELb0EEENS1_19SingleTileSchedulerILb0ELb1ELb1ELi128EEEEEEEEEvNT_6ParamsE)
        .other          _ZN7cutlass13device_kernelIN5flash11enable_sm90INS1_16FlashAttnFwdSm90INS1_25CollectiveMainloopFwdSm90ILi2EN4cute5tupleIJNS5_1CILi1EEES8_S8_EEENS6_IJNS7_ILi128EEENS7_ILi96EEENS7_ILi64EEEEEELi256ENS_6half_tEfNS_4arch4Sm90ELb0ELb0ELb0ELb0ELb1ELb0ELb0ELb1ELb0ELb1ELb1ELb0EEENS1_21CollectiveEpilogueFwdINS6_IJSA_NS7_ILi256EEESB_EEES9_SE_SG_Li256ELb0ELb1ELb1ELb0EEENS1_19SingleTileSchedulerILb0ELb1ELb1ELi128EEEEEEEEEvNT_6ParamsE,@"STO_CUDA_ENTRY STV_DEFAULT"
_ZN7cutlass13device_kernelIN5flash11enable_sm90INS1_16FlashAttnFwdSm90INS1_25CollectiveMainloopFwdSm90ILi2EN4cute5tupleIJNS5_1CILi1EEES8_S8_EEENS6_IJNS7_ILi128EEENS7_ILi96EEENS7_ILi64EEEEEELi256ENS_6half_tEfNS_4arch4Sm90ELb0ELb0ELb0ELb0ELb1ELb0ELb0ELb1ELb0ELb1ELb1ELb0EEENS1_21CollectiveEpilogueFwdINS6_IJSA_NS7_ILi256EEESB_EEES9_SE_SG_Li256ELb0ELb1ELb1ELb0EEENS1_19SingleTileSchedulerILb0ELb1ELb1ELi128EEEEEEEEEvNT_6ParamsE:
[----:B------:R-:W-:Y:S01]  /*0000*/  LDC R1, c[0x0][0x37c] ;  /* 0x0000df00ff017b82 */ /* 0x000fe20000000800 */
[----:B------:R-:W-:Y:S05]  /*0010*/  EXIT ;  /* 0x000000000000794d */ /* 0x000fea0003800000 */
.L_x_27:
        /* <DEDUP_REMOVED lines=14> */
.L_x_72:


//--------------------- .text._ZN7cutlass13device_kernelIN5flash11enable_sm90INS1_16FlashAttnFwdSm90INS1_25CollectiveMainloopFwdSm90ILi2EN4cute5tupleIJNS5_1CILi1EEES8_S8_EEENS6_IJNS7_ILi128EEENS7_ILi96EEENS7_ILi64EEEEEELi256ENS_6half_tEfNS_4arch4Sm90ELb0ELb0ELb0ELb0ELb1ELb0ELb1ELb1ELb0ELb1ELb1ELb0EEENS1_21CollectiveEpilogueFwdINS6_IJSA_NS7_ILi256EEESB_EEES9_SE_SG_Li256ELb0ELb1ELb1ELb0EEENS1_19SingleTileSchedulerILb0ELb1ELb1ELi128EEEEEEEEEvNT_6ParamsE --------------------------
	.section	.text._ZN7cutlass13device_kernelIN5flash11enable_sm90INS1_16FlashAttnFwdSm90INS1_25CollectiveMainloopFwdSm90ILi2EN4cute5tupleIJNS5_1CILi1EEES8_S8_EEENS6_IJNS7_ILi128EEENS7_ILi96EEENS7_ILi64EEEEEELi256ENS_6half_tEfNS_4arch4Sm90ELb0ELb0ELb0ELb0ELb1ELb0ELb1ELb1ELb0ELb1ELb1ELb0EEENS1_21CollectiveEpilogueFwdINS6_IJSA_NS7_ILi256EEESB_EEES9_SE_SG_Li256ELb0ELb1ELb1ELb0EEENS1_19SingleTileSchedulerILb0ELb1ELb1ELi128EEEEEEEEEvNT_6ParamsE,"ax",@progbits
	.align	128
.text._ZN7cutlass13device_kernelIN5flash11enable_sm90INS1_16FlashAttnFwdSm90INS1_25CollectiveMainloopFwdSm90ILi2EN4cute5tupleIJNS5_1CILi1EEES8_S8_EEENS6_IJNS7_ILi128EEENS7_ILi96EEENS7_ILi64EEEEEELi256ENS_6half_tEfNS_4arch4Sm90ELb0ELb0ELb0ELb0ELb1ELb0ELb1ELb1ELb0ELb1ELb1ELb0EEENS1_21CollectiveEpilogueFwdINS6_IJSA_NS7_ILi256EEESB_EEES9_SE_SG_Li256ELb0ELb1ELb1ELb0EEENS1_19SingleTileSchedulerILb0ELb1ELb1ELi128EEEEEEEEEvNT_6ParamsE:
        .type           _ZN7cutlass13device_kernelIN5flash11enable_sm90INS1_16FlashAttnFwdSm90INS1_25CollectiveMainloopFwdSm90ILi2EN4cute5tupleIJNS5_1CILi1EEES8_S8_EEENS6_IJNS7_ILi128EEENS7_ILi96EEENS7_ILi64EEEEEELi256ENS_6half_tEfNS_4arch4Sm90ELb0ELb0ELb0ELb0ELb1ELb0ELb1ELb1ELb0ELb1ELb1ELb0EEENS1_21CollectiveEpilogueFwdINS6_IJSA_NS7_ILi256EEESB_EEES9_SE_SG_Li256ELb0ELb1ELb1ELb0EEENS1_19SingleTileSchedulerILb0ELb1ELb1ELi128EEEEEEEEEvNT_6ParamsE,@function
        .size           _ZN7cutlass13device_kernelIN5flash11enable_sm90INS1_16FlashAttnFwdSm90INS1_25CollectiveMainloopFwdSm90ILi2EN4cute5tupleIJNS5_1CILi1EEES8_S8_EEENS6_IJNS7_ILi128EEENS7_ILi96EEENS7_ILi64EEEEEELi256ENS_6half_tEfNS_4arch4Sm90ELb0ELb0ELb0ELb0ELb1ELb0ELb1ELb1ELb0ELb1ELb1ELb0EEENS1_21CollectiveEpilogueFwdINS6_IJSA_NS7_ILi256EEESB_EEES9_SE_SG_Li256ELb0ELb1ELb1ELb0EEENS1_19SingleTileSchedulerILb0ELb1ELb1ELi128EEEEEEEEEvNT_6ParamsE,(.L_x_73 - _ZN7cutlass13device_kernelIN5flash11enable_sm90INS1_16FlashAttnFwdSm90INS1_25CollectiveMainloopFwdSm90ILi2EN4cute5tupleIJNS5_1CILi1EEES8_S8_EEENS6_IJNS7_ILi128EEENS7_ILi96EEENS7_ILi64EEEEEELi256ENS_6half_tEfNS_4arch4Sm90ELb0ELb0ELb0ELb0ELb1ELb0ELb1ELb1ELb0ELb1ELb1ELb0EEENS1_21CollectiveEpilogueFwdINS6_IJSA_NS7_ILi256EEESB_EEES9_SE_SG_Li256ELb0ELb1ELb1ELb0EEENS1_19SingleTileSchedulerILb0ELb1ELb1ELi128EEEEEEEEEvNT_6ParamsE)
        .other          _ZN7cutlass13device_kernelIN5flash11enable_sm90INS1_16FlashAttnFwdSm90INS1_25CollectiveMainloopFwdSm90ILi2EN4cute5tupleIJNS5_1CILi1EEES8_S8_EEENS6_IJNS7_ILi128EEENS7_ILi96EEENS7_ILi64EEEEEELi256ENS_6half_tEfNS_4arch4Sm90ELb0ELb0ELb0ELb0ELb1ELb0ELb1ELb1ELb0ELb1ELb1ELb0EEENS1_21CollectiveEpilogueFwdINS6_IJSA_NS7_ILi256EEESB_EEES9_SE_SG_Li256ELb0ELb1ELb1ELb0EEENS1_19SingleTileSchedulerILb0ELb1ELb1ELi128EEEEEEEEEvNT_6ParamsE,@"STO_CUDA_ENTRY STV_DEFAULT"
_ZN7cutlass13device_kernelIN5flash11enable_sm90INS1_16FlashAttnFwdSm90INS1_25CollectiveMainloopFwdSm90ILi2EN4cute5tupleIJNS5_1CILi1EEES8_S8_EEENS6_IJNS7_ILi128EEENS7_ILi96EEENS7_ILi64EEEEEELi256ENS_6half_tEfNS_4arch4Sm90ELb0ELb0ELb0ELb0ELb1ELb0ELb1ELb1ELb0ELb1ELb1ELb0EEENS1_21CollectiveEpilogueFwdINS6_IJSA_NS7_ILi256EEESB_EEES9_SE_SG_Li256ELb0ELb1ELb1ELb0EEENS1_19SingleTileSchedulerILb0ELb1ELb1ELi128EEEEEEEEEvNT_6ParamsE:
[----:B------:R-:W-:Y:S01]  /*0000*/  LDC R1, c[0x0][0x37c] ;  /* 0x0000df00ff017b82 */ /* 0x000fe20000000800 */
[----:B------:R-:W-:Y:S05]  /*0010*/  EXIT ;  /* 0x000000000000794d */ /* 0x000fea0003800000 */
.L_x_28:
        /* <DEDUP_REMOVED lines=14> */
.L_x_73:


//--------------------- .text._ZN7cutlass13device_kernelIN5flash11enable_sm90INS1_16FlashAttnFwdSm90INS1_25CollectiveMainloopFwdSm90ILi2EN4cute5tupleIJNS5_1CILi1EEES8_S8_EEENS6_IJNS7_ILi128EEENS7_ILi96EEENS7_ILi64EEEEEELi256ENS_6half_tEfNS_4arch4Sm90ELb0ELb0ELb0ELb1ELb1ELb0ELb0ELb1ELb0ELb1ELb1ELb0EEENS1_21CollectiveEpilogueFwdINS6_IJSA_NS7_ILi256EEESB_EEES9_SE_SG_Li256ELb1ELb1ELb1ELb0EEENS1_36VarlenDynamicPersistentTileSchedulerILi128ELi96ELi256ELi128ELb1ELb1ELb1ELb0ELb1ELb1EEEEEEEEEvNT_6ParamsE --------------------------
	.section	.text._ZN7cutlass13device_kernelIN5flash11enable_sm90INS1_16FlashAttnFwdSm90INS1_25CollectiveMainloopFwdSm90ILi2EN4cute5tupleIJNS5_1CILi1EEES8_S8_EEENS6_IJNS7_ILi128EEENS7_ILi96EEENS7_ILi64EEEEEELi256ENS_6half_tEfNS_4arch4Sm90ELb0ELb0ELb0ELb1ELb1ELb0ELb0ELb1ELb0ELb1ELb1ELb0EEENS1_21CollectiveEpilogueFwdINS6_IJSA_NS7_ILi256EEESB_EEES9_SE_SG_Li256ELb1ELb1ELb1ELb0EEENS1_36VarlenDynamicPersistentTileSchedulerILi128ELi96ELi256ELi128ELb1ELb1ELb1ELb0ELb1ELb1EEEEEEEEEvNT_6ParamsE,"ax",@progbits
	.align	128
.text._ZN7cutlass13device_kernelIN5flash11enable_sm90INS1_16FlashAttnFwdSm90INS1_25CollectiveMainloopFwdSm90ILi2EN4cute5tupleIJNS5_1CILi1EEES8_S8_EEENS6_IJNS7_ILi128EEENS7_ILi96EEENS7_ILi64EEEEEELi256ENS_6half_tEfNS_4arch4Sm90ELb0ELb0ELb0ELb1ELb1ELb0ELb0ELb1ELb0ELb1ELb1ELb0EEENS1_21CollectiveEpilogueFwdINS6_IJSA_NS7_ILi256EEESB_EEES9_SE_SG_Li256ELb1ELb1ELb1ELb0EEENS1_36VarlenDynamicPersistentTileSchedulerILi128ELi96ELi256ELi128ELb1ELb1ELb1ELb0ELb1ELb1EEEEEEEEEvNT_6ParamsE:
        .type           _ZN7cutlass13device_kernelIN5flash11enable_sm90INS1_16FlashAttnFwdSm90INS1_25CollectiveMainloopFwdSm90ILi2EN4cute5tupleIJNS5_1CILi1EEES8_S8_EEENS6_IJNS7_ILi128EEENS7_ILi96EEENS7_ILi64EEEEEELi256ENS_6half_tEfNS_4arch4Sm90ELb0ELb0ELb0ELb1ELb1ELb0ELb0ELb1ELb0ELb1ELb1ELb0EEENS1_21CollectiveEpilogueFwdINS6_IJSA_NS7_ILi256EEESB_EEES9_SE_SG_Li256ELb1ELb1ELb1ELb0EEENS1_36VarlenDynamicPersistentTileSchedulerILi128ELi96ELi256ELi128ELb1ELb1ELb1ELb0ELb1ELb1EEEEEEEEEvNT_6ParamsE,@function
        .size           _ZN7cutlass13device_kernelIN5flash11enable_sm90INS1_16FlashAttnFwdSm90INS1_25CollectiveMainloopFwdSm90ILi2EN4cute5tupleIJNS5_1CILi1EEES8_S8_EEENS6_IJNS7_ILi128EEENS7_ILi96EEENS7_ILi64EEEEEELi256ENS_6half_tEfNS_4arch4Sm90ELb0ELb0ELb0ELb1ELb1ELb0ELb0ELb1ELb0ELb1ELb1ELb0EEENS1_21CollectiveEpilogueFwdINS6_IJSA_NS7_ILi256EEESB_EEES9_SE_SG_Li256ELb1ELb1ELb1ELb0EEENS1_36VarlenDynamicPersistentTileSchedulerILi128ELi96ELi256ELi128ELb1ELb1ELb1ELb0ELb1ELb1EEEEEEEEEvNT_6ParamsE,(.L_x_74 - _ZN7cutlass13device_kernelIN5flash11enable_sm90INS1_16FlashAttnFwdSm90INS1_25CollectiveMainloopFwdSm90ILi2EN4cute5tupleIJNS5_1CILi1EEES8_S8_EEENS6_IJNS7_ILi128EEENS7_ILi96EEENS7_ILi64EEEEEELi256ENS_6half_tEfNS_4arch4Sm90ELb0ELb0ELb0ELb1ELb1ELb0ELb0ELb1ELb0ELb1ELb1ELb0EEENS1_21CollectiveEpilogueFwdINS6_IJSA_NS7_ILi256EEESB_EEES9_SE_SG_Li256ELb1ELb1ELb1ELb0EEENS1_36VarlenDynamicPersistentTileSchedulerILi128ELi96ELi256ELi128ELb1ELb1ELb1ELb0ELb1ELb1EEEEEEEEEvNT_6ParamsE)
        .other          _ZN7cutlass13device_kernelIN5flash11enable_sm90INS1_16FlashAttnFwdSm90INS1_25CollectiveMainloopFwdSm90ILi2EN4cute5tupleIJNS5_1CILi1EEES8_S8_EEENS6_IJNS7_ILi128EEENS7_ILi96EEENS7_ILi64EEEEEELi256ENS_6half_tEfNS_4arch4Sm90ELb0ELb0ELb0ELb1ELb1ELb0ELb0ELb1ELb0ELb1ELb1ELb0EEENS1_21CollectiveEpilogueFwdINS6_IJSA_NS7_ILi256EEESB_EEES9_SE_SG_Li256ELb1ELb1ELb1ELb0EEENS1_36VarlenDynamicPersistentTileSchedulerILi128ELi96ELi256ELi128ELb1ELb1ELb1ELb0ELb1ELb1EEEEEEEEEvNT_6ParamsE,@"STO_CUDA_ENTRY STV_DEFAULT"
_ZN7cutlass13device_kernelIN5flash11enable_sm90INS1_16FlashAttnFwdSm90INS1_25CollectiveMainloopFwdSm90ILi2EN4cute5tupleIJNS5_1CILi1EEES8_S8_EEENS6_IJNS7_ILi128EEENS7_ILi96EEENS7_ILi64EEEEEELi256ENS_6half_tEfNS_4arch4Sm90ELb0ELb0ELb0ELb1ELb1ELb0ELb0ELb1ELb0ELb1ELb1ELb0EEENS1_21CollectiveEpilogueFwdINS6_IJSA_NS7_ILi256EEESB_EEES9_SE_SG_Li256ELb1ELb1ELb1ELb0EEENS1_36VarlenDynamicPersistentTileSchedulerILi128ELi96ELi256ELi128ELb1ELb1ELb1ELb0ELb1ELb1EEEEEEEEEvNT_6ParamsE:
[----:B------:R-:W-:Y:S01]  /*0000*/  LDC R1, c[0x0][0x37c] ;  /* 0x0000df00ff017b82 */ /* 0x000fe20000000800 */
[----:B------:R-:W-:Y:S05]  /*0010*/  EXIT ;  /* 0x000000000000794d */ /* 0x000fea0003800000 */
.L_x_29:
        /* <DEDUP_REMOVED lines=14> */
.L_x_74:


//--------------------- .text._ZN7cutlass13device_kernelIN5flash11enable_sm90INS1_16FlashAttnFwdSm90INS1_25CollectiveMainloopFwdSm90ILi2EN4cute5tupleIJNS5_1CILi1EEES8_S8_EEENS6_IJNS7_ILi128EEENS7_ILi96EEENS7_ILi64EEEEEELi256ENS_6half_tEfNS_4arch4Sm90ELb0ELb0ELb0ELb1ELb1ELb1ELb0ELb1ELb0ELb1ELb1ELb0EEENS1_21CollectiveEpilogueFwdINS6_IJSA_NS7_ILi256EEESB_EEES9_SE_SG_Li256ELb1ELb1ELb1ELb0EEENS1_36VarlenDynamicPersistentTileSchedulerILi128ELi96ELi256ELi128ELb1ELb1ELb1ELb0ELb1ELb1EEEEEEEEEvNT_6ParamsE --------------------------
	.section	.text._ZN7cutlass13device_kernelIN5flash11enable_sm90INS1_16FlashAttnFwdSm90INS1_25CollectiveMainloopFwdSm90ILi2EN4cute5tupleIJNS5_1CILi1EEES8_S8_EEENS6_IJNS7_ILi128EEENS7_ILi96EEENS7_ILi64EEEEEELi256ENS_6half_tEfNS_4arch4Sm90ELb0ELb0ELb0ELb1ELb1ELb1ELb0ELb1ELb0ELb1ELb1ELb0EEENS1_21CollectiveEpilogueFwdINS6_IJSA_NS7_ILi256EEESB_EEES9_SE_SG_Li256ELb1ELb1ELb1ELb0EEENS1_36VarlenDynamicPersistentTileSchedulerILi128ELi96ELi256ELi128ELb1ELb1ELb1ELb0ELb1ELb1EEEEEEEEEvNT_6ParamsE,"ax",@progbits
	.align	128
.text._ZN7cutlass13device_kernelIN5flash11enable_sm90INS1_16FlashAttnFwdSm90INS1_25CollectiveMainloopFwdSm90ILi2EN4cute5tupleIJNS5_1CILi1EEES8_S8_EEENS6_IJNS7_ILi128EEENS7_ILi96EEENS7_ILi64EEEEEELi256ENS_6half_tEfNS_4arch4Sm90ELb0ELb0ELb0ELb1ELb1ELb1ELb0ELb1ELb0ELb1ELb1ELb0EEENS1_21CollectiveEpilogueFwdINS6_IJSA_NS7_ILi256EEESB_EEES9_SE_SG_Li256ELb1ELb1ELb1ELb0EEENS1_36VarlenDynamicPersistentTileSchedulerILi128ELi96ELi256ELi128ELb1ELb1ELb1ELb0ELb1ELb1EEEEEEEEEvNT_6ParamsE:
        .type           _ZN7cutlass13device_kernelIN5flash11enable_sm90INS1_16FlashAttnFwdSm90INS1_25CollectiveMainloopFwdSm90ILi2EN4cute5tupleIJNS5_1CILi1EEES8_S8_EEENS6_IJNS7_ILi128EEENS7_ILi96EEENS7_ILi64EEEEEELi256ENS_6half_tEfNS_4arch4Sm90ELb0ELb0ELb0ELb1ELb1ELb1ELb0ELb1ELb0ELb1ELb1ELb0EEENS1_21CollectiveEpilogueFwdINS6_IJSA_NS7_ILi256EEESB_EEES9_SE_SG_Li256ELb1ELb1ELb1ELb0EEENS1_36VarlenDynamicPersistentTileSchedulerILi128ELi96ELi256ELi128ELb1ELb1ELb1ELb0ELb1ELb1EEEEEEEEEvNT_6ParamsE,@function
        .size           _ZN7cutlass13device_kernelIN5flash11enable_sm90INS1_16FlashAttnFwdSm90INS1_25CollectiveMainloopFwdSm90ILi2EN4cute5tupleIJNS5_1CILi1EEES8_S8_EEENS6_IJNS7_ILi128EEENS7_ILi96EEENS7_ILi64EEEEEELi256ENS_6half_tEfNS_4arch4Sm90ELb0ELb0ELb0ELb1ELb1ELb1ELb0ELb1ELb0ELb1ELb1ELb0EEENS1_21CollectiveEpilogueFwdINS6_IJSA_NS7_ILi256EEESB_EEES9_SE_SG_Li256ELb1ELb1ELb1ELb0EEENS1_36VarlenDynamicPersistentTileSchedulerILi128ELi96ELi256ELi128ELb1ELb1ELb1ELb0ELb1ELb1EEEEEEEEEvNT_6ParamsE,(.L_x_75 - _ZN7cutlass13device_kernelIN5flash11enable_sm90INS1_16FlashAttnFwdSm90INS1_25CollectiveMainloopFwdSm90ILi2EN4cute5tupleIJNS5_1CILi1EEES8_S8_EEENS6_IJNS7_ILi128EEENS7_ILi96EEENS7_ILi64EEEEEELi256ENS_6half_tEfNS_4arch4Sm90ELb0ELb0ELb0ELb1ELb1ELb1ELb0ELb1ELb0ELb1ELb1ELb0EEENS1_21CollectiveEpilogueFwdINS6_IJSA_NS7_ILi256EEESB_EEES9_SE_SG_Li256ELb1ELb1ELb1ELb0EEENS1_36VarlenDynamicPersistentTileSchedulerILi128ELi96ELi256ELi128ELb1ELb1ELb1ELb0ELb1ELb1EEEEEEEEEvNT_6ParamsE)
        .other          _ZN7cutlass13device_kernelIN5flash11enable_sm90INS1_16FlashAttnFwdSm90INS1_25CollectiveMainloopFwdSm90ILi2EN4cute5tupleIJNS5_1CILi1EEES8_S8_EEENS6_IJNS7_ILi128EEENS7_ILi96EEENS7_ILi64EEEEEELi256ENS_6half_tEfNS_4arch4Sm90ELb0ELb0ELb0ELb1ELb1ELb1ELb0ELb1ELb0ELb1ELb1ELb0EEENS1_21CollectiveEpilogueFwdINS6_IJSA_NS7_ILi256EEESB_EEES9_SE_SG_Li256ELb1ELb1ELb1ELb0EEENS1_36VarlenDynamicPersistentTileSchedulerILi128ELi96ELi256ELi128ELb1ELb1ELb1ELb0ELb1ELb1EEEEEEEEEvNT_6ParamsE,@"STO_CUDA_ENTRY STV_DEFAULT"
_ZN7cutlass13device_kernelIN5flash11enable_sm90INS1_16FlashAttnFwdSm90INS1_25CollectiveMainloopFwdSm90ILi2EN4cute5tupleIJNS5_1CILi1EEES8_S8_EEENS6_IJNS7_ILi128EEENS7_ILi96EEENS7_ILi64EEEEEELi256ENS_6half_tEfNS_4arch4Sm90ELb0ELb0ELb0ELb1ELb1ELb1ELb0ELb1ELb0ELb1ELb1ELb0EEENS1_21CollectiveEpilogueFwdINS6_IJSA_NS7_ILi256EEESB_EEES9_SE_SG_Li256ELb1ELb1ELb1ELb0EEENS1_36VarlenDynamicPersistentTileSchedulerILi128ELi96ELi256ELi128ELb1ELb1ELb1ELb0ELb1ELb1EEEEEEEEEvNT_6ParamsE:
[----:B------:R-:W-:Y:S01]  /*0000*/  LDC R1, c[0x0][0x37c] ;  /* 0x0000df00ff017b82 */ /* 0x000fe20000000800 */
[----:B------:R-:W-:Y:S05]  /*0010*/  EXIT ;  /* 0x000000000000794d */ /* 0x000fea0003800000 */
.L_x_30:
        /* <DEDUP_REMOVED lines=14> */
.L_x_75:


//--------------------- .text._ZN7cutlass13device_kernelIN5flash11enable_sm90INS1_16FlashAttnFwdSm90INS1_25CollectiveMainloopFwdSm90ILi2EN4cute5tupleIJNS5_1CILi1EEES8_S8_EEENS6_IJNS7_ILi128EEENS7_ILi96EEENS7_ILi64EEEEEELi256ENS_6half_tEfNS_4arch4Sm90ELb0ELb0ELb0ELb1ELb1ELb0ELb1ELb1ELb0ELb1ELb1ELb0EEENS1_21CollectiveEpilogueFwdINS6_IJSA_NS7_ILi256EEESB_EEES9_SE_SG_Li256ELb1ELb1ELb1ELb0EEENS1_36VarlenDynamicPersistentTileSchedulerILi128ELi96ELi256ELi128ELb1ELb1ELb1ELb0ELb1ELb1EEEEEEEEEvNT_6ParamsE --------------------------
	.section	.text._ZN7cutlass13device_kernelIN5flash11enable_sm90INS1_16FlashAttnFwdSm90INS1_25CollectiveMainloopFwdSm90ILi2EN4cute5tupleIJNS5_1CILi1EEES8_S8_EEENS6_IJNS7_ILi128EEENS7_ILi96EEENS7_ILi64EEEEEELi256ENS_6half_tEfNS_4arch4Sm90ELb0ELb0ELb0ELb1ELb1ELb0ELb1ELb1ELb0ELb1ELb1ELb0EEENS1_21CollectiveEpilogueFwdINS6_IJSA_NS7_ILi256EEESB_EEES9_SE_SG_Li256ELb1ELb1ELb1ELb0EEENS1_36VarlenDynamicPersistentTileSchedulerILi128ELi96ELi256ELi128ELb1ELb1ELb1ELb0ELb1ELb1EEEEEEEEEvNT_6ParamsE,"ax",@progbits
	.align	128
.text._ZN7cutlass13device_kernelIN5flash11enable_sm90INS1_16FlashAttnFwdSm90INS1_25CollectiveMainloopFwdSm90ILi2EN4cute5tupleIJNS5_1CILi1EEES8_S8_EEENS6_IJNS7_ILi128EEENS7_ILi96EEENS7_ILi64EEEEEELi256ENS_6half_tEfNS_4arch4Sm90ELb0ELb0ELb0ELb1ELb1ELb0ELb1ELb1ELb0ELb1ELb1ELb0EEENS1_21CollectiveEpilogueFwdINS6_IJSA_NS7_ILi256EEESB_EEES9_SE_SG_Li256ELb1ELb1ELb1ELb0EEENS1_36VarlenDynamicPersistentTileSchedulerILi128ELi96ELi256ELi128ELb1ELb1ELb1ELb0ELb1ELb1EEEEEEEEEvNT_6ParamsE:
        .type           _ZN7cutlass13device_kernelIN5flash11enable_sm90INS1_16FlashAttnFwdSm90INS1_25CollectiveMainloopFwdSm90ILi2EN4cute5tupleIJNS5_1CILi1EEES8_S8_EEENS6_IJNS7_ILi128EEENS7_ILi96EEENS7_ILi64EEEEEELi256ENS_6half_tEfNS_4arch4Sm90ELb0ELb0ELb0ELb1ELb1ELb0ELb1ELb1ELb0ELb1ELb1ELb0EEENS1_21CollectiveEpilogueFwdINS6_IJSA_NS7_ILi256EEESB_EEES9_SE_SG_Li256ELb1ELb1ELb1ELb0EEENS1_36VarlenDynamicPersistentTileSchedulerILi128ELi96ELi256ELi128ELb1ELb1ELb1ELb0ELb1ELb1EEEEEEEEEvNT_6ParamsE,@function
        .size           _ZN7cutlass13device_kernelIN5flash11enable_sm90INS1_16FlashAttnFwdSm90INS1_25CollectiveMainloopFwdSm90ILi2EN4cute5tupleIJNS5_1CILi1EEES8_S8_EEENS6_IJNS7_ILi128EEENS7_ILi96EEENS7_ILi64EEEEEELi256ENS_6half_tEfNS_4arch4Sm90ELb0ELb0ELb0ELb1ELb1ELb0ELb1ELb1ELb0ELb1ELb1ELb0EEENS1_21CollectiveEpilogueFwdINS6_IJSA_NS7_ILi256EEESB_EEES9_SE_SG_Li256ELb1ELb1ELb1ELb0EEENS1_36VarlenDynamicPersistentTileSchedulerILi128ELi96ELi256ELi128ELb1ELb1ELb1ELb0ELb1ELb1EEEEEEEEEvNT_6ParamsE,(.L_x_76 - _ZN7cutlass13device_kernelIN5flash11enable_sm90INS1_16FlashAttnFwdSm90INS1_25CollectiveMainloopFwdSm90ILi2EN4cute5tupleIJNS5_1CILi1EEES8_S8_EEENS6_IJNS7_ILi128EEENS7_ILi96EEENS7_ILi64EEEEEELi256ENS_6half_tEfNS_4arch4Sm90ELb0ELb0ELb0ELb1ELb1ELb0ELb1ELb1ELb0ELb1ELb1ELb0EEENS1_21CollectiveEpilogueFwdINS6_IJSA_NS7_ILi256EEESB_EEES9_SE_SG_Li256ELb1ELb1ELb1ELb0EEENS1_36VarlenDynamicPersistentTileSchedulerILi128ELi96ELi256ELi128ELb1ELb1ELb1ELb0ELb1ELb1EEEEEEEEEvNT_6ParamsE)
        .other          _ZN7cutlass13device_kernelIN5flash11enable_sm90INS1_16FlashAttnFwdSm90INS1_25CollectiveMainloopFwdSm90ILi2EN4cute5tupleIJNS5_1CILi1EEES8_S8_EEENS6_IJNS7_ILi128EEENS7_ILi96EEENS7_ILi64EEEEEELi256ENS_6half_tEfNS_4arch4Sm90ELb0ELb0ELb0ELb1ELb1ELb0ELb1ELb1ELb0ELb1ELb1ELb0EEENS1_21CollectiveEpilogueFwdINS6_IJSA_NS7_ILi256EEESB_EEES9_SE_SG_Li256ELb1ELb1ELb1ELb0EEENS1_36VarlenDynamicPersistentTileSchedulerILi128ELi96ELi256ELi128ELb1ELb1ELb1ELb0ELb1ELb1EEEEEEEEEvNT_6ParamsE,@"STO_CUDA_ENTRY STV_DEFAULT"
_ZN7cutlass13device_kernelIN5flash11enable_sm90INS1_16FlashAttnFwdSm90INS1_25CollectiveMainloopFwdSm90ILi2EN4cute5tupleIJNS5_1CILi1EEES8_S8_EEENS6_IJNS7_ILi128EEENS7_ILi96EEENS7_ILi64EEEEEELi256ENS_6half_tEfNS_4arch4Sm90ELb0ELb0ELb0ELb1ELb1ELb0ELb1ELb1ELb0ELb1ELb1ELb0EEENS1_21CollectiveEpilogueFwdINS6_IJSA_NS7_ILi256EEESB_EEES9_SE_SG_Li256ELb1ELb1ELb1ELb0EEENS1_36VarlenDynamicPersistentTileSchedulerILi128ELi96ELi256ELi128ELb1ELb1ELb1ELb0ELb1ELb1EEEEEEEEEvNT_6ParamsE:
[----:B------:R-:W-:Y:S01]  /*0000*/  LDC R1, c[0x0][0x37c] ;  /* 0x0000df00ff017b82 */ /* 0x000fe20000000800 */
[----:B------:R-:W-:Y:S05]  /*0010*/  EXIT ;  /* 0x000000000000794d */ /* 0x000fea0003800000 */
.L_x_31:
        /* <DEDUP_REMOVED lines=14> */
.L_x_76:


//--------------------- .text._ZN7cutlass13device_kernelIN5flash11enable_sm90INS1_16FlashAttnFwdSm90INS1_25CollectiveMainloopFwdSm90ILi2EN4cute5tupleIJNS5_1CILi1EEES8_S8_EEENS6_IJNS7_ILi128EEENS7_ILi96EEENS7_ILi64EEEEEELi256ENS_6half_tEfNS_4arch4Sm90ELb0ELb0ELb0ELb1ELb1ELb1ELb1ELb1ELb0ELb1ELb1ELb0EEENS1_21CollectiveEpilogueFwdINS6_IJSA_NS7_ILi256EEESB_EEES9_SE_SG_Li256ELb1ELb1ELb1ELb0EEENS1_36VarlenDynamicPersistentTileSchedulerILi128ELi96ELi256ELi128ELb1ELb1ELb1ELb0ELb1ELb1EEEEEEEEEvNT_6ParamsE --------------------------
	.section	.text._ZN7cutlass13device_kernelIN5flash11enable_sm90INS1_16FlashAttnFwdSm90INS1_25CollectiveMainloopFwdSm90ILi2EN4cute5tupleIJNS5_1CILi1EEES8_S8_EEENS6_IJNS7_ILi128EEENS7_ILi96EEENS7_ILi64EEEEEELi256ENS_6half_tEfNS_4arch4Sm90ELb0ELb0ELb0ELb1ELb1ELb1ELb1ELb1ELb0ELb1ELb1ELb0EEENS1_21CollectiveEpilogueFwdINS6_IJSA_NS7_ILi256EEESB_EEES9_SE_SG_Li256ELb1ELb1ELb1ELb0EEENS1_36VarlenDynamicPersistentTileSchedulerILi128ELi96ELi256ELi128ELb1ELb1ELb1ELb0ELb1ELb1EEEEEEEEEvNT_6ParamsE,"ax",@progbits
	.align	128
.text._ZN7cutlass13device_kernelIN5flash11enable_sm90INS1_16FlashAttnFwdSm90INS1_25CollectiveMainloopFwdSm90ILi2EN4cute5tupleIJNS5_1CILi1EEES8_S8_EEENS6_IJNS7_ILi128EEENS7_ILi96EEENS7_ILi64EEEEEELi256ENS_6half_tEfNS_4arch4Sm90ELb0ELb0ELb0ELb1ELb1ELb1ELb1ELb1ELb0ELb1ELb1ELb0EEENS1_21CollectiveEpilogueFwdINS6_IJSA_NS7_ILi256EEESB_EEES9_SE_SG_Li256ELb1ELb1ELb1ELb0EEENS1_36VarlenDynamicPersistentTileSchedulerILi128ELi96ELi256ELi128ELb1ELb1ELb1ELb0ELb1ELb1EEEEEEEEEvNT_6ParamsE:
        .type           _ZN7cutlass13device_kernelIN5flash11enable_sm90INS1_16FlashAttnFwdSm90INS1_25CollectiveMainloopFwdSm90ILi2EN4cute5tupleIJNS5_1CILi1EEES8_S8_EEENS6_IJNS7_ILi128EEENS7_ILi96EEENS7_ILi64EEEEEELi256ENS_6half_tEfNS_4arch4Sm90ELb0ELb0ELb0ELb1ELb1ELb1ELb1ELb1ELb0ELb1ELb1ELb0EEENS1_21CollectiveEpilogueFwdINS6_IJSA_NS7_ILi256EEESB_EEES9_SE_SG_Li256ELb1ELb1ELb1ELb0EEENS1_36VarlenDynamicPersistentTileSchedulerILi128ELi96ELi256ELi128ELb1ELb1ELb1ELb0ELb1ELb1EEEEEEEEEvNT_6ParamsE,@function
        .size           _ZN7cutlass13device_kernelIN5flash11enable_sm90INS1_16FlashAttnFwdSm90INS1_25CollectiveMainloopFwdSm90ILi2EN4cute5tupleIJNS5_1CILi1EEES8_S8_EEENS6_IJNS7_ILi128EEENS7_ILi96EEENS7_ILi64EEEEEELi256ENS_6half_tEfNS_4arch4Sm90ELb0ELb0ELb0ELb1ELb1ELb1ELb1ELb1ELb0ELb1ELb1ELb0EEENS1_21CollectiveEpilogueFwdINS6_IJSA_NS7_ILi256EEESB_EEES9_SE_SG_Li256ELb1ELb1ELb1ELb0EEENS1_36VarlenDynamicPersistentTileSchedulerILi128ELi96ELi256ELi128ELb1ELb1ELb1ELb0ELb1ELb1EEEEEEEEEvNT_6ParamsE,(.L_x_77 - _ZN7cutlass13device_kernelIN5flash11enable_sm90INS1_16FlashAttnFwdSm90INS1_25CollectiveMainloopFwdSm90ILi2EN4cute5tupleIJNS5_1CILi1EEES8_S8_EEENS6_IJNS7_ILi128EEENS7_ILi96EEENS7_ILi64EEEEEELi256ENS_6half_tEfNS_4arch4Sm90ELb0ELb0ELb0ELb1ELb1ELb1ELb1ELb1ELb0ELb1ELb1ELb0EEENS1_21CollectiveEpilogueFwdINS6_IJSA_NS7_ILi256EEESB_EEES9_SE_SG_Li256ELb1ELb1ELb1ELb0EEENS1_36VarlenDynamicPersistentTileSchedulerILi128ELi96ELi256ELi128ELb1ELb1ELb1ELb0ELb1ELb1EEEEEEEEEvNT_6ParamsE)
        .other          _ZN7cutlass13device_kernelIN5flash11enable_sm90INS1_16FlashAttnFwdSm90INS1_25CollectiveMainloopFwdSm90ILi2EN4cute5tupleIJNS5_1CILi1EEES8_S8_EEENS6_IJNS7_ILi128EEENS7_ILi96EEENS7_ILi64EEEEEELi256ENS_6half_tEfNS_4arch4Sm90ELb0ELb0ELb0ELb1ELb1ELb1ELb1ELb1ELb0ELb1ELb1ELb0EEENS1_21CollectiveEpilogueFwdINS6_IJSA_NS7_ILi256EEESB_EEES9_SE_SG_Li256ELb1ELb1ELb1ELb0EEENS1_36VarlenDynamicPersistentTileSchedulerILi128ELi96ELi256ELi128ELb1ELb1ELb1ELb0ELb1ELb1EEEEEEEEEvNT_6ParamsE,@"STO_CUDA_ENTRY STV_DEFAULT"
_ZN7cutlass13device_kernelIN5flash11enable_sm90INS1_16FlashAttnFwdSm90INS1_25CollectiveMainloopFwdSm90ILi2EN4cute5tupleIJNS5_1CILi1EEES8_S8_EEENS6_IJNS7_ILi128EEENS7_ILi96EEENS7_ILi64EEEEEELi256ENS_6half_tEfNS_4arch4Sm90ELb0ELb0ELb0ELb1ELb1ELb1ELb1ELb1ELb0ELb1ELb1ELb0EEENS1_21CollectiveEpilogueFwdINS6_IJSA_NS7_ILi256EEESB_EEES9_SE_SG_Li256ELb1ELb1ELb1ELb0EEENS1_36VarlenDynamicPersistentTileSchedulerILi128ELi96ELi256ELi128ELb1ELb1ELb1ELb0ELb1ELb1EEEEEEEEEvNT_6ParamsE:
[----:B------:R-:W-:Y:S01]  /*0000*/  LDC R1, c[0x0][0x37c] ;  /* 0x0000df00ff017b82 */ /* 0x000fe20000000800 */
[----:B------:R-:W-:Y:S05]  /*0010*/  EXIT ;  /* 0x000000000000794d */ /* 0x000fea0003800000 */
.L_x_32:
        /* <DEDUP_REMOVED lines=14> */
.L_x_77:


//--------------------- .text._ZN7cutlass13device_kernelIN5flash11enable_sm90INS1_16FlashAttnFwdSm90INS1_25CollectiveMainloopFwdSm90ILi2EN4cute5tupleIJNS5_1CILi1EEES8_S8_EEENS6_IJNS7_ILi128EEENS7_ILi96EEENS7_ILi64EEEEEELi256ENS_6half_tEfNS_4arch4Sm90ELb0ELb1ELb0ELb0ELb1ELb0ELb0ELb1ELb0ELb1ELb1ELb0EEENS1_21CollectiveEpilogueFwdINS6_IJSA_NS7_ILi256EEESB_EEES9_SE_SG_Li256ELb0ELb1ELb1ELb0EEENS1_19SingleTileSchedulerILb0ELb1ELb1ELi128EEEEEEEEEvNT_6ParamsE --------------------------
	.section	.text._ZN7cutlass13device_kernelIN5flash11enable_sm90INS1_16FlashAttnFwdSm90INS1_25CollectiveMainloopFwdSm90ILi2EN4cute5tupleIJNS5_1CILi1EEES8_S8_EEENS6_IJNS7_ILi128EEENS7_ILi96EEENS7_ILi64EEEEEELi256ENS_6half_tEfNS_4arch4Sm90ELb0ELb1ELb0ELb0ELb1ELb0ELb0ELb1ELb0ELb1ELb1ELb0EEENS1_21CollectiveEpilogueFwdINS6_IJSA_NS7_ILi256EEESB_EEES9_SE_SG_Li256ELb0ELb1ELb1ELb0EEENS1_19SingleTileSchedulerILb0ELb1ELb1ELi128EEEEEEEEEvNT_6ParamsE,"ax",@progbits
	.align	128
.text._ZN7cutlass13device_kernelIN5flash11enable_sm90INS1_16FlashAttnFwdSm90INS1_25CollectiveMainloopFwdSm90ILi2EN4cute5tupleIJNS5_1CILi1EEES8_S8_EEENS6_IJNS7_ILi128EEENS7_ILi96EEENS7_ILi64EEEEEELi256ENS_6half_tEfNS_4arch4Sm90ELb0ELb1ELb0ELb0ELb1ELb0ELb0ELb1ELb0ELb1ELb1ELb0EEENS1_21CollectiveEpilogueFwdINS6_IJSA_NS7_ILi256EEESB_EEES9_SE_SG_Li256ELb0ELb1ELb1ELb0EEENS1_19SingleTileSchedulerILb0ELb1ELb1ELi128EEEEEEEEEvNT_6ParamsE:
        .type           _ZN7cutlass13device_kernelIN5flash11enable_sm90INS1_16FlashAttnFwdSm90INS1_25CollectiveMainloopFwdSm90ILi2EN4cute5tupleIJNS5_1CILi1EEES8_S8_EEENS6_IJNS7_ILi128EEENS7_ILi96EEENS7_ILi64EEEEEELi256ENS_6half_tEfNS_4arch4Sm90ELb0ELb1ELb0ELb0ELb1ELb0ELb0ELb1ELb0ELb1ELb1ELb0EEENS1_21CollectiveEpilogueFwdINS6_IJSA_NS7_ILi256EEESB_EEES9_SE_SG_Li256ELb0ELb1ELb1ELb0EEENS1_19SingleTileSchedulerILb0ELb1ELb1ELi128EEEEEEEEEvNT_6ParamsE,@function
        .size           _ZN7cutlass13device_kernelIN5flash11enable_sm90INS1_16FlashAttnFwdSm90INS1_25CollectiveMainloopFwdSm90ILi2EN4cute5tupleIJNS5_1CILi1EEES8_S8_EEENS6_IJNS7_ILi128EEENS7_ILi96EEENS7_ILi64EEEEEELi256ENS_6half_tEfNS_4arch4Sm90ELb0ELb1ELb0ELb0ELb1ELb0ELb0ELb1ELb0ELb1ELb1ELb0EEENS1_21CollectiveEpilogueFwdINS6_IJSA_NS7_ILi256EEESB_EEES9_SE_SG_Li256ELb0ELb1ELb1ELb0EEENS1_19SingleTileSchedulerILb0ELb1ELb1ELi128EEEEEEEEEvNT_6ParamsE,(.L_x_78 - _ZN7cutlass13device_kernelIN5flash11enable_sm90INS1_16FlashAttnFwdSm90INS1_25CollectiveMainloopFwdSm90ILi2EN4cute5tupleIJNS5_1CILi1EEES8_S8_EEENS6_IJNS7_ILi128EEENS7_ILi96EEENS7_ILi64EEEEEELi256ENS_6half_tEfNS_4arch4Sm90ELb0ELb1ELb0ELb0ELb1ELb0ELb0ELb1ELb0ELb1ELb1ELb0EEENS1_21CollectiveEpilogueFwdINS6_IJSA_NS7_ILi256EEESB_EEES9_SE_SG_Li256ELb0ELb1ELb1ELb0EEENS1_19SingleTileSchedulerILb0ELb1ELb1ELi128EEEEEEEEEvNT_6ParamsE)
        .other          _ZN7cutlass13device_kernelIN5flash11enable_sm90INS1_16FlashAttnFwdSm90INS1_25CollectiveMainloopFwdSm90ILi2EN4cute5tupleIJNS5_1CILi1EEES8_S8_EEENS6_IJNS7_ILi128EEENS7_ILi96EEENS7_ILi64EEEEEELi256ENS_6half_tEfNS_4arch4Sm90ELb0ELb1ELb0ELb0ELb1ELb0ELb0ELb1ELb0ELb1ELb1ELb0EEENS1_21CollectiveEpilogueFwdINS6_IJSA_NS7_ILi256EEESB_EEES9_SE_SG_Li256ELb0ELb1ELb1ELb0EEENS1_19SingleTileSchedulerILb0ELb1ELb1ELi128EEEEEEEEEvNT_6ParamsE,@"STO_CUDA_ENTRY STV_DEFAULT"
_ZN7cutlass13device_kernelIN5flash11enable_sm90INS1_16FlashAttnFwdSm90INS1_25CollectiveMainloopFwdSm90ILi2EN4cute5tupleIJNS5_1CILi1EEES8_S8_EEENS6_IJNS7_ILi128EEENS7_ILi96EEENS7_ILi64EEEEEELi256ENS_6half_tEfNS_4arch4Sm90ELb0ELb1ELb0ELb0ELb1ELb0ELb0ELb1ELb0ELb1ELb1ELb0EEENS1_21CollectiveEpilogueFwdINS6_IJSA_NS7_ILi256EEESB_EEES9_SE_SG_Li256ELb0ELb1ELb1ELb0EEENS1_19SingleTileSchedulerILb0ELb1ELb1ELi128EEEEEEEEEvNT_6ParamsE:
[----:B------:R-:W-:Y:S01]  /*0000*/  LDC R1, c[0x0][0x37c] ;  /* 0x0000df00ff017b82 */ /* 0x000fe20000000800 */
[----:B------:R-:W-:Y:S05]  /*0010*/  EXIT ;  /* 0x000000000000794d */ /* 0x000fea0003800000 */
.L_x_33:
        /* <DEDUP_REMOVED lines=14> */
.L_x_78:


//--------------------- .text._ZN7cutlass13device_kernelIN5flash11enable_sm90INS1_16FlashAttnFwdSm90INS1_25CollectiveMainloopFwdSm90ILi2EN4cute5tupleIJNS5_1CILi1EEES8_S8_EEENS6_IJNS7_ILi128EEENS7_ILi96EEENS7_ILi64EEEEEELi256ENS_6half_tEfNS_4arch4Sm90ELb0ELb1ELb0ELb0ELb1ELb0ELb1ELb1ELb0ELb1ELb1ELb0EEENS1_21CollectiveEpilogueFwdINS6_IJSA_NS7_ILi256EEESB_EEES9_SE_SG_Li256ELb0ELb1ELb1ELb0EEENS1_19SingleTileSchedulerILb0ELb1ELb1ELi128EEEEEEEEEvNT_6ParamsE --------------------------
	.section	.text._ZN7cutlass13device_kernelIN5flash11enable_sm90INS1_16FlashAttnFwdSm90INS1_25CollectiveMainloopFwdSm90ILi2EN4cute5tupleIJNS5_1CILi1EEES8_S8_EEENS6_IJNS7_ILi128EEENS7_ILi96EEENS7_ILi64EEEEEELi256ENS_6half_tEfNS_4arch4Sm90ELb0ELb1ELb0ELb0ELb1ELb0ELb1ELb1ELb0ELb1ELb1ELb0EEENS1_21CollectiveEpilogueFwdINS6_IJSA_NS7_ILi256EEESB_EEES9_SE_SG_Li256ELb0ELb1ELb1ELb0EEENS1_19SingleTileSchedulerILb0ELb1ELb1ELi128EEEEEEEEEvNT_6ParamsE,"ax",@progbits
	.align	128
.text._ZN7cutlass13device_kernelIN5flash11enable_sm90INS1_16FlashAttnFwdSm90INS1_25CollectiveMainloopFwdSm90ILi2EN4cute5tupleIJNS5_1CILi1EEES8_S8_EEENS6_IJNS7_ILi128EEENS7_ILi96EEENS7_ILi64EEEEEELi256ENS_6half_tEfNS_4arch4Sm90ELb0ELb1ELb0ELb0ELb1ELb0ELb1ELb1ELb0ELb1ELb1ELb0EEENS1_21CollectiveEpilogueFwdINS6_IJSA_NS7_ILi256EEESB_EEES9_SE_SG_Li256ELb0ELb1ELb1ELb0EEENS1_19SingleTileSchedulerILb0ELb1ELb1ELi128EEEEEEEEEvNT_6ParamsE:
        .type           _ZN7cutlass13device_kernelIN5flash11enable_sm90INS1_16FlashAttnFwdSm90INS1_25CollectiveMainloopFwdSm90ILi2EN4cute5tupleIJNS5_1CILi1EEES8_S8_EEENS6_IJNS7_ILi128EEENS7_ILi96EEENS7_ILi64EEEEEELi256ENS_6half_tEfNS_4arch4Sm90ELb0ELb1ELb0ELb0ELb1ELb0ELb1ELb1ELb0ELb1ELb1ELb0EEENS1_21CollectiveEpilogueFwdINS6_IJSA_NS7_ILi256EEESB_EEES9_SE_SG_Li256ELb0ELb1ELb1ELb0EEENS1_19SingleTileSchedulerILb0ELb1ELb1ELi128EEEEEEEEEvNT_6ParamsE,@function
        .size           _ZN7cutlass13device_kernelIN5flash11enable_sm90INS1_16FlashAttnFwdSm90INS1_25CollectiveMainloopFwdSm90ILi2EN4cute5tupleIJNS5_1CILi1EEES8_S8_EEENS6_IJNS7_ILi128EEENS7_ILi96EEENS7_ILi64EEEEEELi256ENS_6half_tEfNS_4arch4Sm90ELb0ELb1ELb0ELb0ELb1ELb0ELb1ELb1ELb0ELb1ELb1ELb0EEENS1_21CollectiveEpilogueFwdINS6_IJSA_NS7_ILi256EEESB_EEES9_SE_SG_Li256ELb0ELb1ELb1ELb0EEENS1_19SingleTileSchedulerILb0ELb1ELb1ELi128EEEEEEEEEvNT_6ParamsE,(.L_x_79 - _ZN7cutlass13device_kernelIN5flash11enable_sm90INS1_16FlashAttnFwdSm90INS1_25CollectiveMainloopFwdSm90ILi2EN4cute5tupleIJNS5_1CILi1EEES8_S8_EEENS6_IJNS7_ILi128EEENS7_ILi96EEENS7_ILi64EEEEEELi256ENS_6half_tEfNS_4arch4Sm90ELb0ELb1ELb0ELb0ELb1ELb0ELb1ELb1ELb0ELb1ELb1ELb0EEENS1_21CollectiveEpilogueFwdINS6_IJSA_NS7_ILi256EEESB_EEES9_SE_SG_Li256ELb0ELb1ELb1ELb0EEENS1_19SingleTileSchedulerILb0ELb1ELb1ELi128EEEEEEEEEvNT_6ParamsE)
        .other          _ZN7cutlass13device_kernelIN5flash11enable_sm90INS1_16FlashAttnFwdSm90INS1_25CollectiveMainloopFwdSm90ILi2EN4cute5tupleIJNS5_1CILi1EEES8_S8_EEENS6_IJNS7_ILi128EEENS7_ILi96EEENS7_ILi64EEEEEELi256ENS_6half_tEfNS_4arch4Sm90ELb0ELb1ELb0ELb0ELb1ELb0ELb1ELb1ELb0ELb1ELb1ELb0EEENS1_21CollectiveEpilogueFwdINS6_IJSA_NS7_ILi256EEESB_EEES9_SE_SG_Li256ELb0ELb1ELb1ELb0EEENS1_19SingleTileSchedulerILb0ELb1ELb1ELi128EEEEEEEEEvNT_6ParamsE,@"STO_CUDA_ENTRY STV_DEFAULT"
_ZN7cutlass13device_kernelIN5flash11enable_sm90INS1_16FlashAttnFwdSm90INS1_25CollectiveMainloopFwdSm90ILi2EN4cute5tupleIJNS5_1CILi1EEES8_S8_EEENS6_IJNS7_ILi128EEENS7_ILi96EEENS7_ILi64EEEEEELi256ENS_6half_tEfNS_4arch4Sm90ELb0ELb1ELb0ELb0ELb1ELb0ELb1ELb1ELb0ELb1ELb1ELb0EEENS1_21CollectiveEpilogueFwdINS6_IJSA_NS7_ILi256EEESB_EEES9_SE_SG_Li256ELb0ELb1ELb1ELb0EEENS1_19SingleTileSchedulerILb0ELb1ELb1ELi128EEEEEEEEEvNT_6ParamsE:
[----:B------:R-:W-:Y:S01]  /*0000*/  LDC R1, c[0x0][0x37c] ;  /* 0x0000df00ff017b82 */ /* 0x000fe20000000800 */
[----:B------:R-:W-:Y:S05]  /*0010*/  EXIT ;  /* 0x000000000000794d */ /* 0x000fea0003800000 */
.L_x_34:
        /* <DEDUP_REMOVED lines=14> */
.L_x_79:


//--------------------- .text._ZN7cutlass13device_kernelIN5flash11enable_sm90INS1_16FlashAttnFwdSm90INS1_25CollectiveMainloopFwdSm90ILi2EN4cute5tupleIJNS5_1CILi1EEES8_S8_EEENS6_IJNS7_ILi128EEENS7_ILi96EEENS7_ILi64EEEEEELi256ENS_6half_tEfNS_4arch4Sm90ELb0ELb1ELb0ELb1ELb1ELb0ELb0ELb1ELb0ELb1ELb1ELb0EEENS1_21CollectiveEpilogueFwdINS6_IJSA_NS7_ILi256EEESB_EEES9_SE_SG_Li256ELb1ELb1ELb1ELb0EEENS1_36VarlenDynamicPersistentTileSchedulerILi128ELi96ELi256ELi128ELb1ELb1ELb1ELb1ELb0ELb1EEEEEEEEEvNT_6ParamsE --------------------------
	.section	.text._ZN7cutlass13device_kernelIN5flash11enable_sm90INS1_16FlashAttnFwdSm90INS1_25CollectiveMainloopFwdSm90ILi2EN4cute5tupleIJNS5_1CILi1EEES8_S8_EEENS6_IJNS7_ILi128EEENS7_ILi96EEENS7_ILi64EEEEEELi256ENS_6half_tEfNS_4arch4Sm90ELb0ELb1ELb0ELb1ELb1ELb0ELb0ELb1ELb0ELb1ELb1ELb0EEENS1_21CollectiveEpilogueFwdINS6_IJSA_NS7_ILi256EEESB_EEES9_SE_SG_Li256ELb1ELb1ELb1ELb0EEENS1_36VarlenDynamicPersistentTileSchedulerILi128ELi96ELi256ELi128ELb1ELb1ELb1ELb1ELb0ELb1EEEEEEEEEvNT_6ParamsE,"ax",@progbits
	.align	128
.text._ZN7cutlass13device_kernelIN5flash11enable_sm90INS1_16FlashAttnFwdSm90INS1_25CollectiveMainloopFwdSm90ILi2EN4cute5tupleIJNS5_1CILi1EEES8_S8_EEENS6_IJNS7_ILi128EEENS7_ILi96EEENS7_ILi64EEEEEELi256ENS_6half_tEfNS_4arch4Sm90ELb0ELb1ELb0ELb1ELb1ELb0ELb0ELb1ELb0ELb1ELb1ELb0EEENS1_21CollectiveEpilogueFwdINS6_IJSA_NS7_ILi256EEESB_EEES9_SE_SG_Li256ELb1ELb1ELb1ELb0EEENS1_36VarlenDynamicPersistentTileSchedulerILi128ELi96ELi256ELi128ELb1ELb1ELb1ELb1ELb0ELb1EEEEEEEEEvNT_6ParamsE:
        .type           _ZN7cutlass13device_kernelIN5flash11enable_sm90INS1_16FlashAttnFwdSm90INS1_25CollectiveMainloopFwdSm90ILi2EN4cute5tupleIJNS5_1CILi1EEES8_S8_EEENS6_IJNS7_ILi128EEENS7_ILi96EEENS7_ILi64EEEEEELi256ENS_6half_tEfNS_4arch4Sm90ELb0ELb1ELb0ELb1ELb1ELb0ELb0ELb1ELb0ELb1ELb1ELb0EEENS1_21CollectiveEpilogueFwdINS6_IJSA_NS7_ILi256EEESB_EEES9_SE_SG_Li256ELb1ELb1ELb1ELb0EEENS1_36VarlenDynamicPersistentTileSchedulerILi128ELi96ELi256ELi128ELb1ELb1ELb1ELb1ELb0ELb1EEEEEEEEEvNT_6ParamsE,@function
        .size           _ZN7cutlass13device_kernelIN5flash11enable_sm90INS1_16FlashAttnFwdSm90INS1_25CollectiveMainloopFwdSm90ILi2EN4cute5tupleIJNS5_1CILi1EEES8_S8_EEENS6_IJNS7_ILi128EEENS7_ILi96EEENS7_ILi64EEEEEELi256ENS_6half_tEfNS_4arch4Sm90ELb0ELb1ELb0ELb1ELb1ELb0ELb0ELb1ELb0ELb1ELb1ELb0EEENS1_21CollectiveEpilogueFwdINS6_IJSA_NS7_ILi256EEESB_EEES9_SE_SG_Li256ELb1ELb1ELb1ELb0EEENS1_36VarlenDynamicPersistentTileSchedulerILi128ELi96ELi256ELi128ELb1ELb1ELb1ELb1ELb0ELb1EEEEEEEEEvNT_6ParamsE,(.L_x_80 - _ZN7cutlass13device_kernelIN5flash11enable_sm90INS1_16FlashAttnFwdSm90INS1_25CollectiveMainloopFwdSm90ILi2EN4cute5tupleIJNS5_1CILi1EEES8_S8_EEENS6_IJNS7_ILi128EEENS7_ILi96EEENS7_ILi64EEEEEELi256ENS_6half_tEfNS_4arch4Sm90ELb0ELb1ELb0ELb1ELb1ELb0ELb0ELb1ELb0ELb1ELb1ELb0EEENS1_21CollectiveEpilogueFwdINS6_IJSA_NS7_ILi256EEESB_EEES9_SE_SG_Li256ELb1ELb1ELb1ELb0EEENS1_36VarlenDynamicPersistentTileSchedulerILi128ELi96ELi256ELi128ELb1ELb1ELb1ELb1ELb0ELb1EEEEEEEEEvNT_6ParamsE)
        .other          _ZN7cutlass13device_kernelIN5flash11enable_sm90INS1_16FlashAttnFwdSm90INS1_25CollectiveMainloopFwdSm90ILi2EN4cute5tupleIJNS5_1CILi1EEES8_S8_EEENS6_IJNS7_ILi128EEENS7_ILi96EEENS7_ILi64EEEEEELi256ENS_6half_tEfNS_4arch4Sm90ELb0ELb1ELb0ELb1ELb1ELb0ELb0ELb1ELb0ELb1ELb1ELb0EEENS1_21CollectiveEpilogueFwdINS6_IJSA_NS7_ILi256EEESB_EEES9_SE_SG_Li256ELb1ELb1ELb1ELb0EEENS1_36VarlenDynamicPersistentTileSchedulerILi128ELi96ELi256ELi128ELb1ELb1ELb1ELb1ELb0ELb1EEEEEEEEEvNT_6ParamsE,@"STO_CUDA_ENTRY STV_DEFAULT"
_ZN7cutlass13device_kernelIN5flash11enable_sm90INS1_16FlashAttnFwdSm90INS1_25CollectiveMainloopFwdSm90ILi2EN4cute5tupleIJNS5_1CILi1EEES8_S8_EEENS6_IJNS7_ILi128EEENS7_ILi96EEENS7_ILi64EEEEEELi256ENS_6half_tEfNS_4arch4Sm90ELb0ELb1ELb0ELb1ELb1ELb0ELb0ELb1ELb0ELb1ELb1ELb0EEENS1_21CollectiveEpilogueFwdINS6_IJSA_NS7_ILi256EEESB_EEES9_SE_SG_Li256ELb1ELb1ELb1ELb0EEENS1_36VarlenDynamicPersistentTileSchedulerILi128ELi96ELi256ELi128ELb1ELb1ELb1ELb1ELb0ELb1EEEEEEEEEvNT_6ParamsE:
[----:B------:R-:W-:Y:S01]  /*0000*/  LDC R1, c[0x0][0x37c] ;  /* 0x0000df00ff017b82 */ /* 0x000fe20000000800 */
[----:B------:R-:W-:Y:S05]  /*0010*/  EXIT ;  /* 0x000000000000794d */ /* 0x000fea0003800000 */
.L_x_35:
        /* <DEDUP_REMOVED lines=14> */
.L_x_80:


//--------------------- .text._ZN7cutlass13device_kernelIN5flash11enable_sm90INS1_16FlashAttnFwdSm90INS1_25CollectiveMainloopFwdSm90ILi2EN4cute5tupleIJNS5_1CILi1EEES8_S8_EEENS6_IJNS7_ILi128EEENS7_ILi96EEENS7_ILi64EEEEEELi256ENS_6half_tEfNS_4arch4Sm90ELb0ELb1ELb0ELb1ELb1ELb1ELb0ELb1ELb0ELb1ELb1ELb0EEENS1_21CollectiveEpilogueFwdINS6_IJSA_NS7_ILi256EEESB_EEES9_SE_SG_Li256ELb1ELb1ELb1ELb0EEENS1_36VarlenDynamicPersistentTileSchedulerILi128ELi96ELi256ELi128ELb1ELb1ELb1ELb1ELb0ELb1EEEEEEEEEvNT_6ParamsE --------------------------
	.section	.text._ZN7cutlass13device_kernelIN5flash11enable_sm90INS1_16FlashAttnFwdSm90INS1_25CollectiveMainloopFwdSm90ILi2EN4cute5tupleIJNS5_1CILi1EEES8_S8_EEENS6_IJNS7_ILi128EEENS7_ILi96EEENS7_ILi64EEEEEELi256ENS_6half_tEfNS_4arch4Sm90ELb0ELb1ELb0ELb1ELb1ELb1ELb0ELb1ELb0ELb1ELb1ELb0EEENS1_21CollectiveEpilogueFwdINS6_IJSA_NS7_ILi256EEESB_EEES9_SE_SG_Li256ELb1ELb1ELb1ELb0EEENS1_36VarlenDynamicPersistentTileSchedulerILi128ELi96ELi256ELi128ELb1ELb1ELb1ELb1ELb0ELb1EEEEEEEEEvNT_6ParamsE,"ax",@progbits
	.align	128
.text._ZN7cutlass13device_kernelIN5flash11enable_sm90INS1_16FlashAttnFwdSm90INS1_25CollectiveMainloopFwdSm90ILi2EN4cute5tupleIJNS5_1CILi1EEES8_S8_EEENS6_IJNS7_ILi128EEENS7_ILi96EEENS7_ILi64EEEEEELi256ENS_6half_tEfNS_4arch4Sm90ELb0ELb1ELb0ELb1ELb1ELb1ELb0ELb1ELb0ELb1ELb1ELb0EEENS1_21CollectiveEpilogueFwdINS6_IJSA_NS7_ILi256EEESB_EEES9_SE_SG_Li256ELb1ELb1ELb1ELb0EEENS1_36VarlenDynamicPersistentTileSchedulerILi128ELi96ELi256ELi128ELb1ELb1ELb1ELb1ELb0ELb1EEEEEEEEEvNT_6ParamsE:
        .type           _ZN7cutlass13device_kernelIN5flash11enable_sm90INS1_16FlashAttnFwdSm90INS1_25CollectiveMainloopFwdSm90ILi2EN4cute5tupleIJNS5_1CILi1EEES8_S8_EEENS6_IJNS7_ILi128EEENS7_ILi96EEENS7_ILi64EEEEEELi256ENS_6half_tEfNS_4arch4Sm90ELb0ELb1ELb0ELb1ELb1ELb1ELb0ELb1ELb0ELb1ELb1ELb0EEENS1_21CollectiveEpilogueFwdINS6_IJSA_NS7_ILi256EEESB_EEES9_SE_SG_Li256ELb1ELb1ELb1ELb0EEENS1_36VarlenDynamicPersistentTileSchedulerILi128ELi96ELi256ELi128ELb1ELb1ELb1ELb1ELb0ELb1EEEEEEEEEvNT_6ParamsE,@function
        .size           _ZN7cutlass13device_kernelIN5flash11enable_sm90INS1_16FlashAttnFwdSm90INS1_25CollectiveMainloopFwdSm90ILi2EN4cute5tupleIJNS5_1CILi1EEES8_S8_EEENS6_IJNS7_ILi128EEENS7_ILi96EEENS7_ILi64EEEEEELi256ENS_6half_tEfNS_4arch4Sm90ELb0ELb1ELb0ELb1ELb1ELb1ELb0ELb1ELb0ELb1ELb1ELb0EEENS1_21CollectiveEpilogueFwdINS6_IJSA_NS7_ILi256EEESB_EEES9_SE_SG_Li256ELb1ELb1ELb1ELb0EEENS1_36VarlenDynamicPersistentTileSchedulerILi128ELi96ELi256ELi128ELb1ELb1ELb1ELb1ELb0ELb1EEEEEEEEEvNT_6ParamsE,(.L_x_81 - _ZN7cutlass13device_kernelIN5flash11enable_sm90INS1_16FlashAttnFwdSm90INS1_25CollectiveMainloopFwdSm90ILi2EN4cute5tupleIJNS5_1CILi1EEES8_S8_EEENS6_IJNS7_ILi128EEENS7_ILi96EEENS7_ILi64EEEEEELi256ENS_6half_tEfNS_4arch4Sm90ELb0ELb1ELb0ELb1ELb1ELb1ELb0ELb1ELb0ELb1ELb1ELb0EEENS1_21CollectiveEpilogueFwdINS6_IJSA_NS7_ILi256EEESB_EEES9_SE_SG_Li256ELb1ELb1ELb1ELb0EEENS1_36VarlenDynamicPersistentTileSchedulerILi128ELi96ELi256ELi128ELb1ELb1ELb1ELb1ELb0ELb1EEEEEEEEEvNT_6ParamsE)
        .other          _ZN7cutlass13device_kernelIN5flash11enable_sm90INS1_16FlashAttnFwdSm90INS1_25CollectiveMainloopFwdSm90ILi2EN4cute5tupleIJNS5_1CILi1EEES8_S8_EEENS6_IJNS7_ILi128EEENS7_ILi96EEENS7_ILi64EEEEEELi256ENS_6half_tEfNS_4arch4Sm90ELb0ELb1ELb0ELb1ELb1ELb1ELb0ELb1ELb0ELb1ELb1ELb0EEENS1_21CollectiveEpilogueFwdINS6_IJSA_NS7_ILi256EEESB_EEES9_SE_SG_Li256ELb1ELb1ELb1ELb0EEENS1_36VarlenDynamicPersistentTileSchedulerILi128ELi96ELi256ELi128ELb1ELb1ELb1ELb1ELb0ELb1EEEEEEEEEvNT_6ParamsE,@"STO_CUDA_ENTRY STV_DEFAULT"
_ZN7cutlass13device_kernelIN5flash11enable_sm90INS1_16FlashAttnFwdSm90INS1_25CollectiveMainloopFwdSm90ILi2EN4cute5tupleIJNS5_1CILi1EEES8_S8_EEENS6_IJNS7_ILi128EEENS7_ILi96EEENS7_ILi64EEEEEELi256ENS_6half_tEfNS_4arch4Sm90ELb0ELb1ELb0ELb1ELb1ELb1ELb0ELb1ELb0ELb1ELb1ELb0EEENS1_21CollectiveEpilogueFwdINS6_IJSA_NS7_ILi256EEESB_EEES9_SE_SG_Li256ELb1ELb1ELb1ELb0EEENS1_36VarlenDynamicPersistentTileSchedulerILi128ELi96ELi256ELi128ELb1ELb1ELb1ELb1ELb0ELb1EEEEEEEEEvNT_6ParamsE:
[----:B------:R-:W-:Y:S01]  /*0000*/  LDC R1, c[0x0][0x37c] ;  /* 0x0000df00ff017b82 */ /* 0x000fe20000000800 */
[----:B------:R-:W-:Y:S05]  /*0010*/  EXIT ;  /* 0x000000000000794d */ /* 0x000fea0003800000 */
.L_x_36:
        /* <DEDUP_REMOVED lines=14> */
.L_x_81:


//--------------------- .text._ZN7cutlass13device_kernelIN5flash11enable_sm90INS1_16FlashAttnFwdSm90INS1_25CollectiveMainloopFwdSm90ILi2EN4cute5tupleIJNS5_1CILi1EEES8_S8_EEENS6_IJNS7_ILi128EEENS7_ILi96EEENS7_ILi64EEEEEELi256ENS_6half_tEfNS_4arch4Sm90ELb0ELb1ELb0ELb1ELb1ELb0ELb1ELb1ELb0ELb1ELb1ELb0EEENS1_21CollectiveEpilogueFwdINS6_IJSA_NS7_ILi256EEESB_EEES9_SE_SG_Li256ELb1ELb1ELb1ELb0EEENS1_36VarlenDynamicPersistentTileSchedulerILi128ELi96ELi256ELi128ELb1ELb1ELb1ELb1ELb0ELb1EEEEEEEEEvNT_6ParamsE --------------------------
	.section	.text._ZN7cutlass13device_kernelIN5flash11enable_sm90INS1_16FlashAttnFwdSm90INS1_25CollectiveMainloopFwdSm90ILi2EN4cute5tupleIJNS5_1CILi1EEES8_S8_EEENS6_IJNS7_ILi128EEENS7_ILi96EEENS7_ILi64EEEEEELi256ENS_6half_tEfNS_4arch4Sm90ELb0ELb1ELb0ELb1ELb1ELb0ELb1ELb1ELb0ELb1ELb1ELb0EEENS1_21CollectiveEpilogueFwdINS6_IJSA_NS7_ILi256EEESB_EEES9_SE_SG_Li256ELb1ELb1ELb1ELb0EEENS1_36VarlenDynamicPersistentTileSchedulerILi128ELi96ELi256ELi128ELb1ELb1ELb1ELb1ELb0ELb1EEEEEEEEEvNT_6ParamsE,"ax",@progbits
	.align	128
.text._ZN7cutlass13device_kernelIN5flash11enable_sm90INS1_16FlashAttnFwdSm90INS1_25CollectiveMainloopFwdSm90ILi2EN4cute5tupleIJNS5_1CILi1EEES8_S8_EEENS6_IJNS7_ILi128EEENS7_ILi96EEENS7_ILi64EEEEEELi256ENS_6half_tEfNS_4arch4Sm90ELb0ELb1ELb0ELb1ELb1ELb0ELb1ELb1ELb0ELb1ELb1ELb0EEENS1_21CollectiveEpilogueFwdINS6_IJSA_NS7_ILi256EEESB_EEES9_SE_SG_Li256ELb1ELb1ELb1ELb0EEENS1_36VarlenDynamicPersistentTileSchedulerILi128ELi96ELi256ELi128ELb1ELb1ELb1ELb1ELb0ELb1EEEEEEEEEvNT_6ParamsE:
        .type           _ZN7cutlass13device_kernelIN5flash11enable_sm90INS1_16FlashAttnFwdSm90INS1_25CollectiveMainloopFwdSm90ILi2EN4cute5tupleIJNS5_1CILi1EEES8_S8_EEENS6_IJNS7_ILi128EEENS7_ILi96EEENS7_ILi64EEEEEELi256ENS_6half_tEfNS_4arch4Sm90ELb0ELb1ELb0ELb1ELb1ELb0ELb1ELb1ELb0ELb1ELb1ELb0EEENS1_21CollectiveEpilogueFwdINS6_IJSA_NS7_ILi256EEESB_EEES9_SE_SG_Li256ELb1ELb1ELb1ELb0EEENS1_36VarlenDynamicPersistentTileSchedulerILi128ELi96ELi256ELi128ELb1ELb1ELb1ELb1ELb0ELb1EEEEEEEEEvNT_6ParamsE,@function
        .size           _ZN7cutlass13device_kernelIN5flash11enable_sm90INS1_16FlashAttnFwdSm90INS1_25CollectiveMainloopFwdSm90ILi2EN4cute5tupleIJNS5_1CILi1EEES8_S8_EEENS6_IJNS7_ILi128EEENS7_ILi96EEENS7_ILi64EEEEEELi256ENS_6half_tEfNS_4arch4Sm90ELb0ELb1ELb0ELb1ELb1ELb0ELb1ELb1ELb0ELb1ELb1ELb0EEENS1_21CollectiveEpilogueFwdINS6_IJSA_NS7_ILi256EEESB_EEES9_SE_SG_Li256ELb1ELb1ELb1ELb0EEENS1_36VarlenDynamicPersistentTileSchedulerILi128ELi96ELi256ELi128ELb1ELb1ELb1ELb1ELb0ELb1EEEEEEEEEvNT_6ParamsE,(.L_x_82 - _ZN7cutlass13device_kernelIN5flash11enable_sm90INS1_16FlashAttnFwdSm90INS1_25CollectiveMainloopFwdSm90ILi2EN4cute5tupleIJNS5_1CILi1EEES8_S8_EEENS6_IJNS7_ILi128EEENS7_ILi96EEENS7_ILi64EEEEEELi256ENS_6half_tEfNS_4arch4Sm90ELb0ELb1ELb0ELb1ELb1ELb0ELb1ELb1ELb0ELb1ELb1ELb0EEENS1_21CollectiveEpilogueFwdINS6_IJSA_NS7_ILi256EEESB_EEES9_SE_SG_Li256ELb1ELb1ELb1ELb0EEENS1_36VarlenDynamicPersistentTileSchedulerILi128ELi96ELi256ELi128ELb1ELb1ELb1ELb1ELb0ELb1EEEEEEEEEvNT_6ParamsE)
        .other          _ZN7cutlass13device_kernelIN5flash11enable_sm90INS1_16FlashAttnFwdSm90INS1_25CollectiveMainloopFwdSm90ILi2EN4cute5tupleIJNS5_1CILi1EEES8_S8_EEENS6_IJNS7_ILi128EEENS7_ILi96EEENS7_ILi64EEEEEELi256ENS_6half_tEfNS_4arch4Sm90ELb0ELb1ELb0ELb1ELb1ELb0ELb1ELb1ELb0ELb1ELb1ELb0EEENS1_21CollectiveEpilogueFwdINS6_IJSA_NS7_ILi256EEESB_EEES9_SE_SG_Li256ELb1ELb1ELb1ELb0EEENS1_36VarlenDynamicPersistentTileSchedulerILi128ELi96ELi256ELi128ELb1ELb1ELb1ELb1ELb0ELb1EEEEEEEEEvNT_6ParamsE,@"STO_CUDA_ENTRY STV_DEFAULT"
_ZN7cutlass13device_kernelIN5flash11enable_sm90INS1_16FlashAttnFwdSm90INS1_25CollectiveMainloopFwdSm90ILi2EN4cute5tupleIJNS5_1CILi1EEES8_S8_EEENS6_IJNS7_ILi128EEENS7_ILi96EEENS7_ILi64EEEEEELi256ENS_6half_tEfNS_4arch4Sm90ELb0ELb1ELb0ELb1ELb1ELb0ELb1ELb1ELb0ELb1ELb1ELb0EEENS1_21CollectiveEpilogueFwdINS6_IJSA_NS7_ILi256EEESB_EEES9_SE_SG_Li256ELb1ELb1ELb1ELb0EEENS1_36VarlenDynamicPersistentTileSchedulerILi128ELi96ELi256ELi128ELb1ELb1ELb1ELb1ELb0ELb1EEEEEEEEEvNT_6ParamsE:
[----:B------:R-:W-:Y:S01]  /*0000*/  LDC R1, c[0x0][0x37c] ;  /* 0x0000df00ff017b82 */ /* 0x000fe20000000800 */
[----:B------:R-:W-:Y:S05]  /*0010*/  EXIT ;  /* 0x000000000000794d */ /* 0x000fea0003800000 */
.L_x_37:
        /* <DEDUP_REMOVED lines=14> */
.L_x_82:


//--------------------- .text._ZN7cutlass13device_kernelIN5flash11enable_sm90INS1_16FlashAttnFwdSm90INS1_25CollectiveMainloopFwdSm90ILi2EN4cute5tupleIJNS5_1CILi1EEES8_S8_EEENS6_IJNS7_ILi128EEENS7_ILi96EEENS7_ILi64EEEEEELi256ENS_6half_tEfNS_4arch4Sm90ELb0ELb1ELb0ELb1ELb1ELb1ELb1ELb1ELb0ELb1ELb1ELb0EEENS1_21CollectiveEpilogueFwdINS6_IJSA_NS7_ILi256EEESB_EEES9_SE_SG_Li256ELb1ELb1ELb1ELb0EEENS1_36VarlenDynamicPersistentTileSchedulerILi128ELi96ELi256ELi128ELb1ELb1ELb1ELb1ELb0ELb1EEEEEEEEEvNT_6ParamsE --------------------------
	.section	.text._ZN7cutlass13device_kernelIN5flash11enable_sm90INS1_16FlashAttnFwdSm90INS1_25CollectiveMainloopFwdSm90ILi2EN4cute5tupleIJNS5_1CILi1EEES8_S8_EEENS6_IJNS7_ILi128EEENS7_ILi96EEENS7_ILi64EEEEEELi256ENS_6half_tEfNS_4arch4Sm90ELb0ELb1ELb0ELb1ELb1ELb1ELb1ELb1ELb0ELb1ELb1ELb0EEENS1_21CollectiveEpilogueFwdINS6_IJSA_NS7_ILi256EEESB_EEES9_SE_SG_Li256ELb1ELb1ELb1ELb0EEENS1_36VarlenDynamicPersistentTileSchedulerILi128ELi96ELi256ELi128ELb1ELb1ELb1ELb1ELb0ELb1EEEEEEEEEvNT_6ParamsE,"ax",@progbits
	.align	128
.text._ZN7cutlass13device_kernelIN5flash11enable_sm90INS1_16FlashAttnFwdSm90INS1_25CollectiveMainloopFwdSm90ILi2EN4cute5tupleIJNS5_1CILi1EEES8_S8_EEENS6_IJNS7_ILi128EEENS7_ILi96EEENS7_ILi64EEEEEELi256ENS_6half_tEfNS_4arch4Sm90ELb0ELb1ELb0ELb1ELb1ELb1ELb1ELb1ELb0ELb1ELb1ELb0EEENS1_21CollectiveEpilogueFwdINS6_IJSA_NS7_ILi256EEESB_EEES9_SE_SG_Li256ELb1ELb1ELb1ELb0EEENS1_36VarlenDynamicPersistentTileSchedulerILi128ELi96ELi256ELi128ELb1ELb1ELb1ELb1ELb0ELb1EEEEEEEEEvNT_6ParamsE:
        .type           _ZN7cutlass13device_kernelIN5flash11enable_sm90INS1_16FlashAttnFwdSm90INS1_25CollectiveMainloopFwdSm90ILi2EN4cute5tupleIJNS5_1CILi1EEES8_S8_EEENS6_IJNS7_ILi128EEENS7_ILi96EEENS7_ILi64EEEEEELi256ENS_6half_tEfNS_4arch4Sm90ELb0ELb1ELb0ELb1ELb1ELb1ELb1ELb1ELb0ELb1ELb1ELb0EEENS1_21CollectiveEpilogueFwdINS6_IJSA_NS7_ILi256EEESB_EEES9_SE_SG_Li256ELb1ELb1ELb1ELb0EEENS1_36VarlenDynamicPersistentTileSchedulerILi128ELi96ELi256ELi128ELb1ELb1ELb1ELb1ELb0ELb1EEEEEEEEEvNT_6ParamsE,@function
        .size           _ZN7cutlass13device_kernelIN5flash11enable_sm90INS1_16FlashAttnFwdSm90INS1_25CollectiveMainloopFwdSm90ILi2EN4cute5tupleIJNS5_1CILi1EEES8_S8_EEENS6_IJNS7_ILi128EEENS7_ILi96EEENS7_ILi64EEEEEELi256ENS_6half_tEfNS_4arch4Sm90ELb0ELb1ELb0ELb1ELb1ELb1ELb1ELb1ELb0ELb1ELb1ELb0EEENS1_21CollectiveEpilogueFwdINS6_IJSA_NS7_ILi256EEESB_EEES9_SE_SG_Li256ELb1ELb1ELb1ELb0EEENS1_36VarlenDynamicPersistentTileSchedulerILi128ELi96ELi256ELi128ELb1ELb1ELb1ELb1ELb0ELb1EEEEEEEEEvNT_6ParamsE,(.L_x_83 - _ZN7cutlass13device_kernelIN5flash11enable_sm90INS1_16FlashAttnFwdSm90INS1_25CollectiveMainloopFwdSm90ILi2EN4cute5tupleIJNS5_1CILi1EEES8_S8_EEENS6_IJNS7_ILi128EEENS7_ILi96EEENS7_ILi64EEEEEELi256ENS_6half_tEfNS_4arch4Sm90ELb0ELb1ELb0ELb1ELb1ELb1ELb1ELb1ELb0ELb1ELb1ELb0EEENS1_21CollectiveEpilogueFwdINS6_IJSA_NS7_ILi256EEESB_EEES9_SE_SG_Li256ELb1ELb1ELb1ELb0EEENS1_36VarlenDynamicPersistentTileSchedulerILi128ELi96ELi256ELi128ELb1ELb1ELb1ELb1ELb0ELb1EEEEEEEEEvNT_6ParamsE)
        .other          _ZN7cutlass13device_kernelIN5flash11enable_sm90INS1_16FlashAttnFwdSm90INS1_25CollectiveMainloopFwdSm90ILi2EN4cute5tupleIJNS5_1CILi1EEES8_S8_EEENS6_IJNS7_ILi128EEENS7_ILi96EEENS7_ILi64EEEEEELi256ENS_6half_tEfNS_4arch4Sm90ELb0ELb1ELb0ELb1ELb1ELb1ELb1ELb1ELb0ELb1ELb1ELb0EEENS1_21CollectiveEpilogueFwdINS6_IJSA_NS7_ILi256EEESB_EEES9_SE_SG_Li256ELb1ELb1ELb1ELb0EEENS1_36VarlenDynamicPersistentTileSchedulerILi128ELi96ELi256ELi128ELb1ELb1ELb1ELb1ELb0ELb1EEEEEEEEEvNT_6ParamsE,@"STO_CUDA_ENTRY STV_DEFAULT"
_ZN7cutlass13device_kernelIN5flash11enable_sm90INS1_16FlashAttnFwdSm90INS1_25CollectiveMainloopFwdSm90ILi2EN4cute5tupleIJNS5_1CILi1EEES8_S8_EEENS6_IJNS7_ILi128EEENS7_ILi96EEENS7_ILi64EEEEEELi256ENS_6half_tEfNS_4arch4Sm90ELb0ELb1ELb0ELb1ELb1ELb1ELb1ELb1ELb0ELb1ELb1ELb0EEENS1_21CollectiveEpilogueFwdINS6_IJSA_NS7_ILi256EEESB_EEES9_SE_SG_Li256ELb1ELb1ELb1ELb0EEENS1_36VarlenDynamicPersistentTileSchedulerILi128ELi96ELi256ELi128ELb1ELb1ELb1ELb1ELb0ELb1EEEEEEEEEvNT_6ParamsE:
[----:B------:R-:W-:Y:S01]  /*0000*/  LDC R1, c[0x0][0x37c] ;  /* 0x0000df00ff017b82 */ /* 0x000fe20000000800 */
[----:B------:R-:W-:Y:S05]  /*0010*/  EXIT ;  /* 0x000000000000794d */ /* 0x000fea0003800000 */
.L_x_38:
        /* <DEDUP_REMOVED lines=14> */
.L_x_83:


//--------------------- .text._ZN7cutlass13device_kernelIN5flash11enable_sm90INS1_16FlashAttnFwdSm90INS1_25CollectiveMainloopFwdSm90ILi2EN4cute5tupleIJNS5_1CILi1EEES8_S8_EEENS6_IJNS7_ILi128EEENS7_ILi96EEENS7_ILi64EEEEEELi256ENS_6half_tEfNS_4arch4Sm90ELb1ELb0ELb0ELb0ELb1ELb0ELb0ELb1ELb0ELb1ELb1ELb0EEENS1_21CollectiveEpilogueFwdINS6_IJSA_NS7_ILi256EEESB_EEES9_SE_SG_Li256ELb0ELb1ELb1ELb0EEENS1_19SingleTileSchedulerILb0ELb1ELb1ELi128EEEEEEEEEvNT_6ParamsE --------------------------
	.section	.text._ZN7cutlass13device_kernelIN5flash11enable_sm90INS1_16FlashAttnFwdSm90INS1_25CollectiveMainloopFwdSm90ILi2EN4cute5tupleIJNS5_1CILi1EEES8_S8_EEENS6_IJNS7_ILi128EEENS7_ILi96EEENS7_ILi64EEEEEELi256ENS_6half_tEfNS_4arch4Sm90ELb1ELb0ELb0ELb0ELb1ELb0ELb0ELb1ELb0ELb1ELb1ELb0EEENS1_21CollectiveEpilogueFwdINS6_IJSA_NS7_ILi256EEESB_EEES9_SE_SG_Li256ELb0ELb1ELb1ELb0EEENS1_19SingleTileSchedulerILb0ELb1ELb1ELi128EEEEEEEEEvNT_6ParamsE,"ax",@progbits
	.align	128
.text._ZN7cutlass13device_kernelIN5flash11enable_sm90INS1_16FlashAttnFwdSm90INS1_25CollectiveMainloopFwdSm90ILi2EN4cute5tupleIJNS5_1CILi1EEES8_S8_EEENS6_IJNS7_ILi128EEENS7_ILi96EEENS7_ILi64EEEEEELi256ENS_6half_tEfNS_4arch4Sm90ELb1ELb0ELb0ELb0ELb1ELb0ELb0ELb1ELb0ELb1ELb1ELb0EEENS1_21CollectiveEpilogueFwdINS6_IJSA_NS7_ILi256EEESB_EEES9_SE_SG_Li256ELb0ELb1ELb1ELb0EEENS1_19SingleTileSchedulerILb0ELb1ELb1ELi128EEEEEEEEEvNT_6ParamsE:
        .type           _ZN7cutlass13device_kernelIN5flash11enable_sm90INS1_16FlashAttnFwdSm90INS1_25CollectiveMainloopFwdSm90ILi2EN4cute5tupleIJNS5_1CILi1EEES8_S8_EEENS6_IJNS7_ILi128EEENS7_ILi96EEENS7_ILi64EEEEEELi256ENS_6half_tEfNS_4arch4Sm90ELb1ELb0ELb0ELb0ELb1ELb0ELb0ELb1ELb0ELb1ELb1ELb0EEENS1_21CollectiveEpilogueFwdINS6_IJSA_NS7_ILi256EEESB_EEES9_SE_SG_Li256ELb0ELb1ELb1ELb0EEENS1_19SingleTileSchedulerILb0ELb1ELb1ELi128EEEEEEEEEvNT_6ParamsE,@function
        .size           _ZN7cutlass13device_kernelIN5flash11enable_sm90INS1_16FlashAttnFwdSm90INS1_25CollectiveMainloopFwdSm90ILi2EN4cute5tupleIJNS5_1CILi1EEES8_S8_EEENS6_IJNS7_ILi128EEENS7_ILi96EEENS7_ILi64EEEEEELi256ENS_6half_tEfNS_4arch4Sm90ELb1ELb0ELb0ELb0ELb1ELb0ELb0ELb1ELb0ELb1ELb1ELb0EEENS1_21CollectiveEpilogueFwdINS6_IJSA_NS7_ILi256EEESB_EEES9_SE_SG_Li256ELb0ELb1ELb1ELb0EEENS1_19SingleTileSchedulerILb0ELb1ELb1ELi128EEEEEEEEEvNT_6ParamsE,(.L_x_84 - _ZN7cutlass13device_kernelIN5flash11enable_sm90INS1_16FlashAttnFwdSm90INS1_25CollectiveMainloopFwdSm90ILi2EN4cute5tupleIJNS5_1CILi1EEES8_S8_EEENS6_IJNS7_ILi128EEENS7_ILi96EEENS7_ILi64EEEEEELi256ENS_6half_tEfNS_4arch4Sm90ELb1ELb0ELb0ELb0ELb1ELb0ELb0ELb1ELb0ELb1ELb1ELb0EEENS1_21CollectiveEpilogueFwdINS6_IJSA_NS7_ILi256EEESB_EEES9_SE_SG_Li256ELb0ELb1ELb1ELb0EEENS1_19SingleTileSchedulerILb0ELb1ELb1ELi128EEEEEEEEEvNT_6ParamsE)
        .other          _ZN7cutlass13device_kernelIN5flash11enable_sm90INS1_16FlashAttnFwdSm90INS1_25CollectiveMainloopFwdSm90ILi2EN4cute5tupleIJNS5_1CILi1EEES8_S8_EEENS6_IJNS7_ILi128EEENS7_ILi96EEENS7_ILi64EEEEEELi256ENS_6half_tEfNS_4arch4Sm90ELb1ELb0ELb0ELb0ELb1ELb0ELb0ELb1ELb0ELb1ELb1ELb0EEENS1_21CollectiveEpilogueFwdINS6_IJSA_NS7_ILi256EEESB_EEES9_SE_SG_Li256ELb0ELb1ELb1ELb0EEENS1_19SingleTileSchedulerILb0ELb1ELb1ELi128EEEEEEEEEvNT_6ParamsE,@"STO_CUDA_ENTRY STV_DEFAULT"
_ZN7cutlass13device_kernelIN5flash11enable_sm90INS1_16FlashAttnFwdSm90INS1_25CollectiveMainloopFwdSm90ILi2EN4cute5tupleIJNS5_1CILi1EEES8_S8_EEENS6_IJNS7_ILi128EEENS7_ILi96EEENS7_ILi64EEEEEELi256ENS_6half_tEfNS_4arch4Sm90ELb1ELb0ELb0ELb0ELb1ELb0ELb0ELb1ELb0ELb1ELb1ELb0EEENS1_21CollectiveEpilogueFwdINS6_IJSA_NS7_ILi256EEESB_EEES9_SE_SG_Li256ELb0ELb1ELb1ELb0EEENS1_19SingleTileSchedulerILb0ELb1ELb1ELi128EEEEEEEEEvNT_6ParamsE:
[----:B------:R-:W-:Y:S01]  /*0000*/  LDC R1, c[0x0][0x37c] ;  /* 0x0000df00ff017b82 */ /* 0x000fe20000000800 */
[----:B------:R-:W-:Y:S05]  /*0010*/  EXIT ;  /* 0x000000000000794d */ /* 0x000fea0003800000 */
.L_x_39:
        /* <DEDUP_REMOVED lines=14> */
.L_x_84:


//--------------------- .text._ZN7cutlass13device_kernelIN5flash11enable_sm90INS1_16FlashAttnFwdSm90INS1_25CollectiveMainloopFwdSm90ILi2EN4cute5tupleIJNS5_1CILi1EEES8_S8_EEENS6_IJNS7_ILi128EEENS7_ILi96EEENS7_ILi64EEEEEELi256ENS_6half_tEfNS_4arch4Sm90ELb1ELb0ELb0ELb0ELb1ELb0ELb1ELb1ELb0ELb1ELb1ELb0EEENS1_21CollectiveEpilogueFwdINS6_IJSA_NS7_ILi256EEESB_EEES9_SE_SG_Li256ELb0ELb1ELb1ELb0EEENS1_19SingleTileSchedulerILb0ELb1ELb1ELi128EEEEEEEEEvNT_6ParamsE --------------------------
	.section	.text._ZN7cutlass13device_kernelIN5flash11enable_sm90INS1_16FlashAttnFwdSm90INS1_25CollectiveMainloopFwdSm90ILi2EN4cute5tupleIJNS5_1CILi1EEES8_S8_EEENS6_IJNS7_ILi128EEENS7_ILi96EEENS7_ILi64EEEEEELi256ENS_6half_tEfNS_4arch4Sm90ELb1ELb0ELb0ELb0ELb1ELb0ELb1ELb1ELb0ELb1ELb1ELb0EEENS1_21CollectiveEpilogueFwdINS6_IJSA_NS7_ILi256EEESB_EEES9_SE_SG_Li256ELb0ELb1ELb1ELb0EEENS1_19SingleTileSchedulerILb0ELb1ELb1ELi128EEEEEEEEEvNT_6ParamsE,"ax",@progbits
	.align	128
.text._ZN7cutlass13device_kernelIN5flash11enable_sm90INS1_16FlashAttnFwdSm90INS1_25CollectiveMainloopFwdSm90ILi2EN4cute5tupleIJNS5_1CILi1EEES8_S8_EEENS6_IJNS7_ILi128EEENS7_ILi96EEENS7_ILi64EEEEEELi256ENS_6half_tEfNS_4arch4Sm90ELb1ELb0ELb0ELb0ELb1ELb0ELb1ELb1ELb0ELb1ELb1ELb0EEENS1_21CollectiveEpilogueFwdINS6_IJSA_NS7_ILi256EEESB_EEES9_SE_SG_Li256ELb0ELb1ELb1ELb0EEENS1_19SingleTileSchedulerILb0ELb1ELb1ELi128EEEEEEEEEvNT_6ParamsE:
        .type           _ZN7cutlass13device_kernelIN5flash11enable_sm90INS1_16FlashAttnFwdSm90INS1_25CollectiveMainloopFwdSm90ILi2EN4cute5tupleIJNS5_1CILi1EEES8_S8_EEENS6_IJNS7_ILi128EEENS7_ILi96EEENS7_ILi64EEEEEELi256ENS_6half_tEfNS_4arch4Sm90ELb1ELb0ELb0ELb0ELb1ELb0ELb1ELb1ELb0ELb1ELb1ELb0EEENS1_21CollectiveEpilogueFwdINS6_IJSA_NS7_ILi256EEESB_EEES9_SE_SG_Li256ELb0ELb1ELb1ELb0EEENS1_19SingleTileSchedulerILb0ELb1ELb1ELi128EEEEEEEEEvNT_6ParamsE,@function
        .size           _ZN7cutlass13device_kernelIN5flash11enable_sm90INS1_16FlashAttnFwdSm90INS1_25CollectiveMainloopFwdSm90ILi2EN4cute5tupleIJNS5_1CILi1EEES8_S8_EEENS6_IJNS7_ILi128EEENS7_ILi96EEENS7_ILi64EEEEEELi256ENS_6half_tEfNS_4arch4Sm90ELb1ELb0ELb0ELb0ELb1ELb0ELb1ELb1ELb0ELb1ELb1ELb0EEENS1_21CollectiveEpilogueFwdINS6_IJSA_NS7_ILi256EEESB_EEES9_SE_SG_Li256ELb0ELb1ELb1ELb0EEENS1_19SingleTileSchedulerILb0ELb1ELb1ELi128EEEEEEEEEvNT_6ParamsE,(.L_x_85 - _ZN7cutlass13device_kernelIN5flash11enable_sm90INS1_16FlashAttnFwdSm90INS1_25CollectiveMainloopFwdSm90ILi2EN4cute5tupleIJNS5_1CILi1EEES8_S8_EEENS6_IJNS7_ILi128EEENS7_ILi96EEENS7_ILi64EEEEEELi256ENS_6half_tEfNS_4arch4Sm90ELb1ELb0ELb0ELb0ELb1ELb0ELb1ELb1ELb0ELb1ELb1ELb0EEENS1_21CollectiveEpilogueFwdINS6_IJSA_NS7_ILi256EEESB_EEES9_SE_SG_Li256ELb0ELb1ELb1ELb0EEENS1_19SingleTileSchedulerILb0ELb1ELb1ELi128EEEEEEEEEvNT_6ParamsE)
        .other          _ZN7cutlass13device_kernelIN5flash11enable_sm90INS1_16FlashAttnFwdSm90INS1_25CollectiveMainloopFwdSm90ILi2EN4cute5tupleIJNS5_1CILi1EEES8_S8_EEENS6_IJNS7_ILi128EEENS7_ILi96EEENS7_ILi64EEEEEELi256ENS_6half_tEfNS_4arch4Sm90ELb1ELb0ELb0ELb0ELb1ELb0ELb1ELb1ELb0ELb1ELb1ELb0EEENS1_21CollectiveEpilogueFwdINS6_IJSA_NS7_ILi256EEESB_EEES9_SE_SG_Li256ELb0ELb1ELb1ELb0EEENS1_19SingleTileSchedulerILb0ELb1ELb1ELi128EEEEEEEEEvNT_6ParamsE,@"STO_CUDA_ENTRY STV_DEFAULT"
_ZN7cutlass13device_kernelIN5flash11enable_sm90INS1_16FlashAttnFwdSm90INS1_25CollectiveMainloopFwdSm90ILi2EN4cute5tupleIJNS5_1CILi1EEES8_S8_EEENS6_IJNS7_ILi128EEENS7_ILi96EEENS7_ILi64EEEEEELi256ENS_6half_tEfNS_4arch4Sm90ELb1ELb0ELb0ELb0ELb1ELb0ELb1ELb1ELb0ELb1ELb1ELb0EEENS1_21CollectiveEpilogueFwdINS6_IJSA_NS7_ILi256EEESB_EEES9_SE_SG_Li256ELb0ELb1ELb1ELb0EEENS1_19SingleTileSchedulerILb0ELb1ELb1ELi128EEEEEEEEEvNT_6ParamsE:
[----:B------:R-:W-:Y:S01]  /*0000*/  LDC R1, c[0x0][0x37c] ;  /* 0x0000df00ff017b82 */ /* 0x000fe20000000800 */
[----:B------:R-:W-:Y:S05]  /*0010*/  EXIT ;  /* 0x000000000000794d */ /* 0x000fea0003800000 */
.L_x_40:
        /* <DEDUP_REMOVED lines=14> */
.L_x_85:


//--------------------- .text._ZN7cutlass13device_kernelIN5flash11enable_sm90INS1_16FlashAttnFwdSm90INS1_25CollectiveMainloopFwdSm90ILi2EN4cute5tupleIJNS5_1CILi1EEES8_S8_EEENS6_IJNS7_ILi128EEENS7_ILi96EEENS7_ILi64EEEEEELi256ENS_6half_tEfNS_4arch4Sm90ELb1ELb0ELb0ELb1ELb1ELb0ELb0ELb1ELb0ELb1ELb1ELb0EEENS1_21CollectiveEpilogueFwdINS6_IJSA_NS7_ILi256EEESB_EEES9_SE_SG_Li256ELb1ELb1ELb1ELb0EEENS1_36VarlenDynamicPersistentTileSchedulerILi128ELi96ELi256ELi128ELb1ELb1ELb1ELb1ELb1ELb1EEEEEEEEEvNT_6ParamsE --------------------------
	.section	.text._ZN7cutlass13device_kernelIN5flash11enable_sm90INS1_16FlashAttnFwdSm90INS1_25CollectiveMainloopFwdSm90ILi2EN4cute5tupleIJNS5_1CILi1EEES8_S8_EEENS6_IJNS7_ILi128EEENS7_ILi96EEENS7_ILi64EEEEEELi256ENS_6half_tEfNS_4arch4Sm90ELb1ELb0ELb0ELb1ELb1ELb0ELb0ELb1ELb0ELb1ELb1ELb0EEENS1_21CollectiveEpilogueFwdINS6_IJSA_NS7_ILi256EEESB_EEES9_SE_SG_Li256ELb1ELb1ELb1ELb0EEENS1_36VarlenDynamicPersistentTileSchedulerILi128ELi96ELi256ELi128ELb1ELb1ELb1ELb1ELb1ELb1EEEEEEEEEvNT_6ParamsE,"ax",@progbits
	.align	128
.text._ZN7cutlass13device_kernelIN5flash11enable_sm90INS1_16FlashAttnFwdSm90INS1_25CollectiveMainloopFwdSm90ILi2EN4cute5tupleIJNS5_1CILi1EEES8_S8_EEENS6_IJNS7_ILi128EEENS7_ILi96EEENS7_ILi64EEEEEELi256ENS_6half_tEfNS_4arch4Sm90ELb1ELb0ELb0ELb1ELb1ELb0ELb0ELb1ELb0ELb1ELb1ELb0EEENS1_21CollectiveEpilogueFwdINS6_IJSA_NS7_ILi256EEESB_EEES9_SE_SG_Li256ELb1ELb1ELb1ELb0EEENS1_36VarlenDynamicPersistentTileSchedulerILi128ELi96ELi256ELi128ELb1ELb1ELb1ELb1ELb1ELb1EEEEEEEEEvNT_6ParamsE:
        .type           _ZN7cutlass13device_kernelIN5flash11enable_sm90INS1_16FlashAttnFwdSm90INS1_25CollectiveMainloopFwdSm90ILi2EN4cute5tupleIJNS5_1CILi1EEES8_S8_EEENS6_IJNS7_ILi128EEENS7_ILi96EEENS7_ILi64EEEEEELi256ENS_6half_tEfNS_4arch4Sm90ELb1ELb0ELb0ELb1ELb1ELb0ELb0ELb1ELb0ELb1ELb1ELb0EEENS1_21CollectiveEpilogueFwdINS6_IJSA_NS7_ILi256EEESB_EEES9_SE_SG_Li256ELb1ELb1ELb1ELb0EEENS1_36VarlenDynamicPersistentTileSchedulerILi128ELi96ELi256ELi128ELb1ELb1ELb1ELb1ELb1ELb1EEEEEEEEEvNT_6ParamsE,@function
        .size           _ZN7cutlass13device_kernelIN5flash11enable_sm90INS1_16FlashAttnFwdSm90INS1_25CollectiveMainloopFwdSm90ILi2EN4cute5tupleIJNS5_1CILi1EEES8_S8_EEENS6_IJNS7_ILi128EEENS7_ILi96EEENS7_ILi64EEEEEELi256ENS_6half_tEfNS_4arch4Sm90ELb1ELb0ELb0ELb1ELb1ELb0ELb0ELb1ELb0ELb1ELb1ELb0EEENS1_21CollectiveEpilogueFwdINS6_IJSA_NS7_ILi256EEESB_EEES9_SE_SG_Li256ELb1ELb1ELb1ELb0EEENS1_36VarlenDynamicPersistentTileSchedulerILi128ELi96ELi256ELi128ELb1ELb1ELb1ELb1ELb1ELb1EEEEEEEEEvNT_6ParamsE,(.L_x_86 - _ZN7cutlass13device_kernelIN5flash11enable_sm90INS1_16FlashAttnFwdSm90INS1_25CollectiveMainloopFwdSm90ILi2EN4cute5tupleIJNS5_1CILi1EEES8_S8_EEENS6_IJNS7_ILi128EEENS7_ILi96EEENS7_ILi64EEEEEELi256ENS_6half_tEfNS_4arch4Sm90ELb1ELb0ELb0ELb1ELb1ELb0ELb0ELb1ELb0ELb1ELb1ELb0EEENS1_21CollectiveEpilogueFwdINS6_IJSA_NS7_ILi256EEESB_EEES9_SE_SG_Li256ELb1ELb1ELb1ELb0EEENS1_36VarlenDynamicPersistentTileSchedulerILi128ELi96ELi256ELi128ELb1ELb1ELb1ELb1ELb1ELb1EEEEEEEEEvNT_6ParamsE)
        .other          _ZN7cutlass13device_kernelIN5flash11enable_sm90INS1_16FlashAttnFwdSm90INS1_25CollectiveMainloopFwdSm90ILi2EN4cute5tupleIJNS5_1CILi1EEES8_S8_EEENS6_IJNS7_ILi128EEENS7_ILi96EEENS7_ILi64EEEEEELi256ENS_6half_tEfNS_4arch4Sm90ELb1ELb0ELb0ELb1ELb1ELb0ELb0ELb1ELb0ELb1ELb1ELb0EEENS1_21CollectiveEpilogueFwdINS6_IJSA_NS7_ILi256EEESB_EEES9_SE_SG_Li256ELb1ELb1ELb1ELb0EEENS1_36VarlenDynamicPersistentTileSchedulerILi128ELi96ELi256ELi128ELb1ELb1ELb1ELb1ELb1ELb1EEEEEEEEEvNT_6ParamsE,@"STO_CUDA_ENTRY STV_DEFAULT"
_ZN7cutlass13device_kernelIN5flash11enable_sm90INS1_16FlashAttnFwdSm90INS1_25CollectiveMainloopFwdSm90ILi2EN4cute5tupleIJNS5_1CILi1EEES8_S8_EEENS6_IJNS7_ILi128EEENS7_ILi96EEENS7_ILi64EEEEEELi256ENS_6half_tEfNS_4arch4Sm90ELb1ELb0ELb0ELb1ELb1ELb0ELb0ELb1ELb0ELb1ELb1ELb0EEENS1_21CollectiveEpilogueFwdINS6_IJSA_NS7_ILi256EEESB_EEES9_SE_SG_Li256ELb1ELb1ELb1ELb0EEENS1_36VarlenDynamicPersistentTileSchedulerILi128ELi96ELi256ELi128ELb1ELb1ELb1ELb1ELb1ELb1EEEEEEEEEvNT_6ParamsE:
[----:B------:R-:W-:Y:S01]  /*0000*/  LDC R1, c[0x0][0x37c] ;  /* 0x0000df00ff017b82 */ /* 0x000fe20000000800 */
[----:B------:R-:W-:Y:S05]  /*0010*/  EXIT ;  /* 0x000000000000794d */ /* 0x000fea0003800000 */
.L_x_41:
        /* <DEDUP_REMOVED lines=14> */
.L_x_86:


//--------------------- .text._ZN7cutlass13device_kernelIN5flash11enable_sm90INS1_16FlashAttnFwdSm90INS1_25CollectiveMainloopFwdSm90ILi2EN4cute5tupleIJNS5_1CILi1EEES8_S8_EEENS6_IJNS7_ILi128EEENS7_ILi96EEENS7_ILi64EEEEEELi256ENS_6half_tEfNS_4arch4Sm90ELb1ELb0ELb0ELb1ELb1ELb1ELb0ELb1ELb0ELb1ELb1ELb0EEENS1_21CollectiveEpilogueFwdINS6_IJSA_NS7_ILi256EEESB_EEES9_SE_SG_Li256ELb1ELb1ELb1ELb0EEENS1_36VarlenDynamicPersistentTileSchedulerILi128ELi96ELi256ELi128ELb1ELb1ELb1ELb1ELb1ELb1EEEEEEEEEvNT_6ParamsE --------------------------
	.section	.text._ZN7cutlass13device_kernelIN5flash11enable_sm90INS1_16FlashAttnFwdSm90INS1_25CollectiveMainloopFwdSm90ILi2EN4cute5tupleIJNS5_1CILi1EEES8_S8_EEENS6_IJNS7_ILi128EEENS7_ILi96EEENS7_ILi64EEEEEELi256ENS_6half_tEfNS_4arch4Sm90ELb1ELb0ELb0ELb1ELb1ELb1ELb0ELb1ELb0ELb1ELb1ELb0EEENS1_21CollectiveEpilogueFwdINS6_IJSA_NS7_ILi256EEESB_EEES9_SE_SG_Li256ELb1ELb1ELb1ELb0EEENS1_36VarlenDynamicPersistentTileSchedulerILi128ELi96ELi256ELi128ELb1ELb1ELb1ELb1ELb1ELb1EEEEEEEEEvNT_6ParamsE,"ax",@progbits
	.align	128
.text._ZN7cutlass13device_kernelIN5flash11enable_sm90INS1_16FlashAttnFwdSm90INS1_25CollectiveMainloopFwdSm90ILi2EN4cute5tupleIJNS5_1CILi1EEES8_S8_EEENS6_IJNS7_ILi128EEENS7_ILi96EEENS7_ILi64EEEEEELi256ENS_6half_tEfNS_4arch4Sm90ELb1ELb0ELb0ELb1ELb1ELb1ELb0ELb1ELb0ELb1ELb1ELb0EEENS1_21CollectiveEpilogueFwdINS6_IJSA_NS7_ILi256EEESB_EEES9_SE_SG_Li256ELb1ELb1ELb1ELb0EEENS1_36VarlenDynamicPersistentTileSchedulerILi128ELi96ELi256ELi128ELb1ELb1ELb1ELb1ELb1ELb1EEEEEEEEEvNT_6ParamsE:
        .type           _ZN7cutlass13device_kernelIN5flash11enable_sm90INS1_16FlashAttnFwdSm90INS1_25CollectiveMainloopFwdSm90ILi2EN4cute5tupleIJNS5_1CILi1EEES8_S8_EEENS6_IJNS7_ILi128EEENS7_ILi96EEENS7_ILi64EEEEEELi256ENS_6half_tEfNS_4arch4Sm90ELb1ELb0ELb0ELb1ELb1ELb1ELb0ELb1ELb0ELb1ELb1ELb0EEENS1_21CollectiveEpilogueFwdINS6_IJSA_NS7_ILi256EEESB_EEES9_SE_SG_Li256ELb1ELb1ELb1ELb0EEENS1_36VarlenDynamicPersistentTileSchedulerILi128ELi96ELi256ELi128ELb1ELb1ELb1ELb1ELb1ELb1EEEEEEEEEvNT_6ParamsE,@function
        .size           _ZN7cutlass13device_kernelIN5flash11enable_sm90INS1_16FlashAttnFwdSm90INS1_25CollectiveMainloopFwdSm90ILi2EN4cute5tupleIJNS5_1CILi1EEES8_S8_EEENS6_IJNS7_ILi128EEENS7_ILi96EEENS7_ILi64EEEEEELi256ENS_6half_tEfNS_4arch4Sm90ELb1ELb0ELb0ELb1ELb1ELb1ELb0ELb1ELb0ELb1ELb1ELb0EEENS1_21CollectiveEpilogueFwdINS6_IJSA_NS7_ILi256EEESB_EEES9_SE_SG_Li256ELb1ELb1ELb1ELb0EEENS1_36VarlenDynamicPersistentTileSchedulerILi128ELi96ELi256ELi128ELb1ELb1ELb1ELb1ELb1ELb1EEEEEEEEEvNT_6ParamsE,(.L_x_87 - _ZN7cutlass13device_kernelIN5flash11enable_sm90INS1_16FlashAttnFwdSm90INS1_25CollectiveMainloopFwdSm90ILi2EN4cute5tupleIJNS5_1CILi1EEES8_S8_EEENS6_IJNS7_ILi128EEENS7_ILi96EEENS7_ILi64EEEEEELi256ENS_6half_tEfNS_4arch4Sm90ELb1ELb0ELb0ELb1ELb1ELb1ELb0ELb1ELb0ELb1ELb1ELb0EEENS1_21CollectiveEpilogueFwdINS6_IJSA_NS7_ILi256EEESB_EEES9_SE_SG_Li256ELb1ELb1ELb1ELb0EEENS1_36VarlenDynamicPersistentTileSchedulerILi128ELi96ELi256ELi128ELb1ELb1ELb1ELb1ELb1ELb1EEEEEEEEEvNT_6ParamsE)
        .other          _ZN7cutlass13device_kernelIN5flash11enable_sm90INS1_16FlashAttnFwdSm90INS1_25CollectiveMainloopFwdSm90ILi2EN4cute5tupleIJNS5_1CILi1EEES8_S8_EEENS6_IJNS7_ILi128EEENS7_ILi96EEENS7_ILi64EEEEEELi256ENS_6half_tEfNS_4arch4Sm90ELb1ELb0ELb0ELb1ELb1ELb1ELb0ELb1ELb0ELb1ELb1ELb0EEENS1_21CollectiveEpilogueFwdINS6_IJSA_NS7_ILi256EEESB_EEES9_SE_SG_Li256ELb1ELb1ELb1ELb0EEENS1_36VarlenDynamicPersistentTileSchedulerILi128ELi96ELi256ELi128ELb1ELb1ELb1ELb1ELb1ELb1EEEEEEEEEvNT_6ParamsE,@"STO_CUDA_ENTRY STV_DEFAULT"
_ZN7cutlass13device_kernelIN5flash11enable_sm90INS1_16FlashAttnFwdSm90INS1_25CollectiveMainloopFwdSm90ILi2EN4cute5tupleIJNS5_1CILi1EEES8_S8_EEENS6_IJNS7_ILi128EEENS7_ILi96EEENS7_ILi64EEEEEELi256ENS_6half_tEfNS_4arch4Sm90ELb1ELb0ELb0ELb1ELb1ELb1ELb0ELb1ELb0ELb1ELb1ELb0EEENS1_21CollectiveEpilogueFwdINS6_IJSA_NS7_ILi256EEESB_EEES9_SE_SG_Li256ELb1ELb1ELb1ELb0EEENS1_36VarlenDynamicPersistentTileSchedulerILi128ELi96ELi256ELi128ELb1ELb1ELb1ELb1ELb1ELb1EEEEEEEEEvNT_6ParamsE:
[----:B------:R-:W-:Y:S01]  /*0000*/  LDC R1, c[0x0][0x37c] ;  /* 0x0000df00ff017b82 */ /* 0x000fe20000000800 */
[----:B------:R-:W-:Y:S05]  /*0010*/  EXIT ;  /* 0x000000000000794d */ /* 0x000fea0003800000 */
.L_x_42:
        /* <DEDUP_REMOVED lines=14> */
.L_x_87:


//--------------------- .text._ZN7cutlass13device_kernelIN5flash11enable_sm90INS1_16FlashAttnFwdSm90INS1_25CollectiveMainloopFwdSm90ILi2EN4cute5tupleIJNS5_1CILi1EEES8_S8_EEENS6_IJNS7_ILi128EEENS7_ILi96EEENS7_ILi64EEEEEELi256ENS_6half_tEfNS_4arch4Sm90ELb1ELb0ELb0ELb1ELb1ELb0ELb1ELb1ELb0ELb1ELb1ELb0EEENS1_21CollectiveEpilogueFwdINS6_IJSA_NS7_ILi256EEESB_EEES9_SE_SG_Li256ELb1ELb1ELb1ELb0EEENS1_36VarlenDynamicPersistentTileSchedulerILi128ELi96ELi256ELi128ELb1ELb1ELb1ELb1ELb1ELb1EEEEEEEEEvNT_6ParamsE --------------------------
	.section	.text._ZN7cutlass13device_kernelIN5flash11enable_sm90INS1_16FlashAttnFwdSm90INS1_25CollectiveMainloopFwdSm90ILi2EN4cute5tupleIJNS5_1CILi1EEES8_S8_EEENS6_IJNS7_ILi128EEENS7_ILi96EEENS7_ILi64EEEEEELi256ENS_6half_tEfNS_4arch4Sm90ELb1ELb0ELb0ELb1ELb1ELb0ELb1ELb1ELb0ELb1ELb1ELb0EEENS1_21CollectiveEpilogueFwdINS6_IJSA_NS7_ILi256EEESB_EEES9_SE_SG_Li256ELb1ELb1ELb1ELb0EEENS1_36VarlenDynamicPersistentTileSchedulerILi128ELi96ELi256ELi128ELb1ELb1ELb1ELb1ELb1ELb1EEEEEEEEEvNT_6ParamsE,"ax",@progbits
	.align	128
.text._ZN7cutlass13device_kernelIN5flash11enable_sm90INS1_16FlashAttnFwdSm90INS1_25CollectiveMainloopFwdSm90ILi2EN4cute5tupleIJNS5_1CILi1EEES8_S8_EEENS6_IJNS7_ILi128EEENS7_ILi96EEENS7_ILi64EEEEEELi256ENS_6half_tEfNS_4arch4Sm90ELb1ELb0ELb0ELb1ELb1ELb0ELb1ELb1ELb0ELb1ELb1ELb0EEENS1_21CollectiveEpilogueFwdINS6_IJSA_NS7_ILi256EEESB_EEES9_SE_SG_Li256ELb1ELb1ELb1ELb0EEENS1_36VarlenDynamicPersistentTileSchedulerILi128ELi96ELi256ELi128ELb1ELb1ELb1ELb1ELb1ELb1EEEEEEEEEvNT_6ParamsE:
        .type           _ZN7cutlass13device_kernelIN5flash11enable_sm90INS1_16FlashAttnFwdSm90INS1_25CollectiveMainloopFwdSm90ILi2EN4cute5tupleIJNS5_1CILi1EEES8_S8_EEENS6_IJNS7_ILi128EEENS7_ILi96EEENS7_ILi64EEEEEELi256ENS_6half_tEfNS_4arch4Sm90ELb1ELb0ELb0ELb1ELb1ELb0ELb1ELb1ELb0ELb1ELb1ELb0EEENS1_21CollectiveEpilogueFwdINS6_IJSA_NS7_ILi256EEESB_EEES9_SE_SG_Li256ELb1ELb1ELb1ELb0EEENS1_36VarlenDynamicPersistentTileSchedulerILi128ELi96ELi256ELi128ELb1ELb1ELb1ELb1ELb1ELb1EEEEEEEEEvNT_6ParamsE,@function
        .size           _ZN7cutlass13device_kernelIN5flash11enable_sm90INS1_16FlashAttnFwdSm90INS1_25CollectiveMainloopFwdSm90ILi2EN4cute5tupleIJNS5_1CILi1EEES8_S8_EEENS6_IJNS7_ILi128EEENS7_ILi96EEENS7_ILi64EEEEEELi256ENS_6half_tEfNS_4arch4Sm90ELb1ELb0ELb0ELb1ELb1ELb0ELb1ELb1ELb0ELb1ELb1ELb0EEENS1_21CollectiveEpilogueFwdINS6_IJSA_NS7_ILi256EEESB_EEES9_SE_SG_Li256ELb1ELb1ELb1ELb0EEENS1_36VarlenDynamicPersistentTileSchedulerILi128ELi96ELi256ELi128ELb1ELb1ELb1ELb1ELb1ELb1EEEEEEEEEvNT_6ParamsE,(.L_x_88 - _ZN7cutlass13device_kernelIN5flash11enable_sm90INS1_16FlashAttnFwdSm90INS1_25CollectiveMainloopFwdSm90ILi2EN4cute5tupleIJNS5_1CILi1EEES8_S8_EEENS6_IJNS7_ILi128EEENS7_ILi96EEENS7_ILi64EEEEEELi256ENS_6half_tEfNS_4arch4Sm90ELb1ELb0ELb0ELb1ELb1ELb0ELb1ELb1ELb0ELb1ELb1ELb0EEENS1_21CollectiveEpilogueFwdINS6_IJSA_NS7_ILi256EEESB_EEES9_SE_SG_Li256ELb1ELb1ELb1ELb0EEENS1_36VarlenDynamicPersistentTileSchedulerILi128ELi96ELi256ELi128ELb1ELb1ELb1ELb1ELb1ELb1EEEEEEEEEvNT_6ParamsE)
        .other          _ZN7cutlass13device_kernelIN5flash11enable_sm90INS1_16FlashAttnFwdSm90INS1_25CollectiveMainloopFwdSm90ILi2EN4cute5tupleIJNS5_1CILi1EEES8_S8_EEENS6_IJNS7_ILi128EEENS7_ILi96EEENS7_ILi64EEEEEELi256ENS_6half_tEfNS_4arch4Sm90ELb1ELb0ELb0ELb1ELb1ELb0ELb1ELb1ELb0ELb1ELb1ELb0EEENS1_21CollectiveEpilogueFwdINS6_IJSA_NS7_ILi256EEESB_EEES9_SE_SG_Li256ELb1ELb1ELb1ELb0EEENS1_36VarlenDynamicPersistentTileSchedulerILi128ELi96ELi256ELi128ELb1ELb1ELb1ELb1ELb1ELb1EEEEEEEEEvNT_6ParamsE,@"STO_CUDA_ENTRY STV_DEFAULT"
_ZN7cutlass13device_kernelIN5flash11enable_sm90INS1_16FlashAttnFwdSm90INS1_25CollectiveMainloopFwdSm90ILi2EN4cute5tupleIJNS5_1CILi1EEES8_S8_EEENS6_IJNS7_ILi128EEENS7_ILi96EEENS7_ILi64EEEEEELi256ENS_6half_tEfNS_4arch4Sm90ELb1ELb0ELb0ELb1ELb1ELb0ELb1ELb1ELb0ELb1ELb1ELb0EEENS1_21CollectiveEpilogueFwdINS6_IJSA_NS7_ILi256EEESB_EEES9_SE_SG_Li256ELb1ELb1ELb1ELb0EEENS1_36VarlenDynamicPersistentTileSchedulerILi128ELi96ELi256ELi128ELb1ELb1ELb1ELb1ELb1ELb1EEEEEEEEEvNT_6ParamsE:
[----:B------:R-:W-:Y:S01]  /*0000*/  LDC R1, c[0x0][0x37c] ;  /* 0x0000df00ff017b82 */ /* 0x000fe20000000800 */
[----:B------:R-:W-:Y:S05]  /*0010*/  EXIT ;  /* 0x000000000000794d */ /* 0x000fea0003800000 */
.L_x_43:
        /* <DEDUP_REMOVED lines=14> */
.L_x_88:


//--------------------- .text._ZN7cutlass13device_kernelIN5flash11enable_sm90INS1_16FlashAttnFwdSm90INS1_25CollectiveMainloopFwdSm90ILi2EN4cute5tupleIJNS5_1CILi1EEES8_S8_EEENS6_IJNS7_ILi128EEENS7_ILi96EEENS7_ILi64EEEEEELi256ENS_6half_tEfNS_4arch4Sm90ELb1ELb0ELb0ELb1ELb1ELb1ELb1ELb1ELb0ELb1ELb1ELb0EEENS1_21CollectiveEpilogueFwdINS6_IJSA_NS7_ILi256EEESB_EEES9_SE_SG_Li256ELb1ELb1ELb1ELb0EEENS1_36VarlenDynamicPersistentTileSchedulerILi128ELi96ELi256ELi128ELb1ELb1ELb1ELb1ELb1ELb1EEEEEEEEEvNT_6ParamsE --------------------------
	.section	.text._ZN7cutlass13device_kernelIN5flash11enable_sm90INS1_16FlashAttnFwdSm90INS1_25CollectiveMainloopFwdSm90ILi2EN4cute5tupleIJNS5_1CILi1EEES8_S8_EEENS6_IJNS7_ILi128EEENS7_ILi96EEENS7_ILi64EEEEEELi256ENS_6half_tEfNS_4arch4Sm90ELb1ELb0ELb0ELb1ELb1ELb1ELb1ELb1ELb0ELb1ELb1ELb0EEENS1_21CollectiveEpilogueFwdINS6_IJSA_NS7_ILi256EEESB_EEES9_SE_SG_Li256ELb1ELb1ELb1ELb0EEENS1_36VarlenDynamicPersistentTileSchedulerILi128ELi96ELi256ELi128ELb1ELb1ELb1ELb1ELb1ELb1EEEEEEEEEvNT_6ParamsE,"ax",@progbits
	.align	128
.text._ZN7cutlass13device_kernelIN5flash11enable_sm90INS1_16FlashAttnFwdSm90INS1_25CollectiveMainloopFwdSm90ILi2EN4cute5tupleIJNS5_1CILi1EEES8_S8_EEENS6_IJNS7_ILi128EEENS7_ILi96EEENS7_ILi64EEEEEELi256ENS_6half_tEfNS_4arch4Sm90ELb1ELb0ELb0ELb1ELb1ELb1ELb1ELb1ELb0ELb1ELb1ELb0EEENS1_21CollectiveEpilogueFwdINS6_IJSA_NS7_ILi256EEESB_EEES9_SE_SG_Li256ELb1ELb1ELb1ELb0EEENS1_36VarlenDynamicPersistentTileSchedulerILi128ELi96ELi256ELi128ELb1ELb1ELb1ELb1ELb1ELb1EEEEEEEEEvNT_6ParamsE:
        .type           _ZN7cutlass13device_kernelIN5flash11enable_sm90INS1_16FlashAttnFwdSm90INS1_25CollectiveMainloopFwdSm90ILi2EN4cute5tupleIJNS5_1CILi1EEES8_S8_EEENS6_IJNS7_ILi128EEENS7_ILi96EEENS7_ILi64EEEEEELi256ENS_6half_tEfNS_4arch4Sm90ELb1ELb0ELb0ELb1ELb1ELb1ELb1ELb1ELb0ELb1ELb1ELb0EEENS1_21CollectiveEpilogueFwdINS6_IJSA_NS7_ILi256EEESB_EEES9_SE_SG_Li256ELb1ELb1ELb1ELb0EEENS1_36VarlenDynamicPersistentTileSchedulerILi128ELi96ELi256ELi128ELb1ELb1ELb1ELb1ELb1ELb1EEEEEEEEEvNT_6ParamsE,@function
        .size           _ZN7cutlass13device_kernelIN5flash11enable_sm90INS1_16FlashAttnFwdSm90INS1_25CollectiveMainloopFwdSm90ILi2EN4cute5tupleIJNS5_1CILi1EEES8_S8_EEENS6_IJNS7_ILi128EEENS7_ILi96EEENS7_ILi64EEEEEELi256ENS_6half_tEfNS_4arch4Sm90ELb1ELb0ELb0ELb1ELb1ELb1ELb1ELb1ELb0ELb1ELb1ELb0EEENS1_21CollectiveEpilogueFwdINS6_IJSA_NS7_ILi256EEESB_EEES9_SE_SG_Li256ELb1ELb1ELb1ELb0EEENS1_36VarlenDynamicPersistentTileSchedulerILi128ELi96ELi256ELi128ELb1ELb1ELb1ELb1ELb1ELb1EEEEEEEEEvNT_6ParamsE,(.L_x_89 - _ZN7cutlass13device_kernelIN5flash11enable_sm90INS1_16FlashAttnFwdSm90INS1_25CollectiveMainloopFwdSm90ILi2EN4cute5tupleIJNS5_1CILi1EEES8_S8_EEENS6_IJNS7_ILi128EEENS7_ILi96EEENS7_ILi64EEEEEELi256ENS_6half_tEfNS_4arch4Sm90ELb1ELb0ELb0ELb1ELb1ELb1ELb1ELb1ELb0ELb1ELb1ELb0EEENS1_21CollectiveEpilogueFwdINS6_IJSA_NS7_ILi256EEESB_EEES9_SE_SG_Li256ELb1ELb1ELb1ELb0EEENS1_36VarlenDynamicPersistentTileSchedulerILi128ELi96ELi256ELi128ELb1ELb1ELb1ELb1ELb1ELb1EEEEEEEEEvNT_6ParamsE)
        .other          _ZN7cutlass13device_kernelIN5flash11enable_sm90INS1_16FlashAttnFwdSm90INS1_25CollectiveMainloopFwdSm90ILi2EN4cute5tupleIJNS5_1CILi1EEES8_S8_EEENS6_IJNS7_ILi128EEENS7_ILi96EEENS7_ILi64EEEEEELi256ENS_6half_tEfNS_4arch4Sm90ELb1ELb0ELb0ELb1ELb1ELb1ELb1ELb1ELb0ELb1ELb1ELb0EEENS1_21CollectiveEpilogueFwdINS6_IJSA_NS7_ILi256EEESB_EEES9_SE_SG_Li256ELb1ELb1ELb1ELb0EEENS1_36VarlenDynamicPersistentTileSchedulerILi128ELi96ELi256ELi128ELb1ELb1ELb1ELb1ELb1ELb1EEEEEEEEEvNT_6ParamsE,@"STO_CUDA_ENTRY STV_DEFAULT"
_ZN7cutlass13device_kernelIN5flash11enable_sm90INS1_16FlashAttnFwdSm90INS1_25CollectiveMainloopFwdSm90ILi2EN4cute5tupleIJNS5_1CILi1EEES8_S8_EEENS6_IJNS7_ILi128EEENS7_ILi96EEENS7_ILi64EEEEEELi256ENS_6half_tEfNS_4arch4Sm90ELb1ELb0ELb0ELb1ELb1ELb1ELb1ELb1ELb0ELb1ELb1ELb0EEENS1_21CollectiveEpilogueFwdINS6_IJSA_NS7_ILi256EEESB_EEES9_SE_SG_Li256ELb1ELb1ELb1ELb0EEENS1_36VarlenDynamicPersistentTileSchedulerILi128ELi96ELi256ELi128ELb1ELb1ELb1ELb1ELb1ELb1EEEEEEEEEvNT_6ParamsE:
[----:B------:R-:W-:Y:S01]  /*0000*/  LDC R1, c[0x0][0x37c] ;  /* 0x0000df00ff017b82 */ /* 0x000fe20000000800 */
[----:B------:R-:W-:Y:S05]  /*0010*/  EXIT ;  /* 0x000000000000794d */ /* 0x000fea0003800000 */
.L_x_44:
        /* <DEDUP_REMOVED lines=14> */
.L_x_89:


//--------------------- .nv.shared.reserved.0     --------------------------
	.section	.nv.shared.reserved.0,"aw",@nobits
	.weak		__nv_reservedSMEM_offset_0_alias
	.size		__nv_reservedSMEM_offset_0_alias, 0, 64
	.other		__nv_reservedSMEM_offset_0_alias,@"STO_CUDA_RESERVED_SHARED STV_DEFAULT"
__nv_reservedSMEM_offset_0_alias:
	.zero		0
	.zero		64


//--------------------- .nv.global                --------------------------
	.section	.nv.global,"aw",@nobits
.nv.global:
	.type		_ZN79_INTERNAL_73f4098d_43_flash_fwd_hdimdiff_fp16_paged_split_sm90_cu_ceb34e2a_39054cute1_E,@object
	.size		_ZN79_INTERNAL_73f4098d_43_flash_fwd_hdimdiff_fp16_paged_split_sm90_cu_ceb34e2a_39054cute1_E,(_ZN79_INTERNAL_73f4098d_43_flash_fwd_hdimdiff_fp16_paged_split_sm90_cu_ceb34e2a_39054cuda3std3__45__cpo6cbeginE - _ZN79_INTERNAL_73f4098d_43_flash_fwd_hdimdiff_fp16_paged_split_sm90_cu_ceb34e2a_39054cute1_E)
_ZN79_INTERNAL_73f4098d_43_flash_fwd_hdimdiff_fp16_paged_split_sm90_cu_ceb34e2a_39054cute1_E:
	.zero		1
	.type		_ZN79_INTERNAL_73f4098d_43_flash_fwd_hdimdiff_fp16_paged_split_sm90_cu_ceb34e2a_39054cuda3std3__45__cpo6cbeginE,@object
	.size		_ZN79_INTERNAL_73f4098d_43_flash_fwd_hdimdiff_fp16_paged_split_sm90_cu_ceb34e2a_39054cuda3std3__45__cpo6cbeginE,(_ZN79_INTERNAL_73f4098d_43_flash_fwd_hdimdiff_fp16_paged_split_sm90_cu_ceb34e2a_39054cuda3std3__48in_placeE - _ZN79_INTERNAL_73f4098d_43_flash_fwd_hdimdiff_fp16_paged_split_sm90_cu_ceb34e2a_39054cuda3std3__45__cpo6cbeginE)
_ZN79_INTERNAL_73f4098d_43_flash_fwd_hdimdiff_fp16_paged_split_sm90_cu_ceb34e2a_39054cuda3std3__45__cpo6cbeginE:
	.zero		1
	.type		_ZN79_INTERNAL_73f4098d_43_flash_fwd_hdimdiff_fp16_paged_split_sm90_cu_ceb34e2a_39054cuda3std3__48in_placeE,@object
	.size		_ZN79_INTERNAL_73f4098d_43_flash_fwd_hdimdiff_fp16_paged_split_sm90_cu_ceb34e2a_39054cuda3std3__48in_placeE,(_ZN79_INTERNAL_73f4098d_43_flash_fwd_hdimdiff_fp16_paged_split_sm90_cu_ceb34e2a_39054cuda3std6ranges3__45__cpo9iter_moveE - _ZN79_INTERNAL_73f4098d_43_flash_fwd_hdimdiff_fp16_paged_split_sm90_cu_ceb34e2a_39054cuda3std3__48in_placeE)
_ZN79_INTERNAL_73f4098d_43_flash_fwd_hdimdiff_fp16_paged_split_sm90_cu_ceb34e2a_39054cuda3std3__48in_placeE:
	.zero		1
	.type		_ZN79_INTERNAL_73f4098d_43_flash_fwd_hdimdiff_fp16_paged_split_sm90_cu_ceb34e2a_39054cuda3std6ranges3__45__cpo9iter_moveE,@object
	.size		_ZN79_INTERNAL_73f4098d_43_flash_fwd_hdimdiff_fp16_paged_split_sm90_cu_ceb34e2a_39054cuda3std6ranges3__45__cpo9iter_moveE,(_ZN79_INTERNAL_73f4098d_43_flash_fwd_hdimdiff_fp16_paged_split_sm90_cu_ceb34e2a_39054cuda3std3__45__cpo5beginE - _ZN79_INTERNAL_73f4098d_43_flash_fwd_hdimdiff_fp16_paged_split_sm90_cu_ceb34e2a_39054cuda3std6ranges3__45__cpo9iter_moveE)
_ZN79_INTERNAL_73f4098d_43_flash_fwd_hdimdiff_fp16_paged_split_sm90_cu_ceb34e2a_39054cuda3std6ranges3__45__cpo9iter_moveE:
	.zero		1
	.type		_ZN79_INTERNAL_73f4098d_43_flash_fwd_hdimdiff_fp16_paged_split_sm90_cu_ceb34e2a_39054cuda3std3__45__cpo5beginE,@object
	.size		_ZN79_INTERNAL_73f4098d_43_flash_fwd_hdimdiff_fp16_paged_split_sm90_cu_ceb34e2a_39054cuda3std3__45__cpo5beginE,(_ZN79_INTERNAL_73f4098d_43_flash_fwd_hdimdiff_fp16_paged_split_sm90_cu_ceb34e2a_39054cuda3std3__481_GLOBAL__N__73f4098d_43_flash_fwd_hdimdiff_fp16_paged_split_sm90_cu_ceb34e2a_39056ignoreE - _ZN79_INTERNAL_73f4098d_43_flash_fwd_hdimdiff_fp16_paged_split_sm90_cu_ceb34e2a_39054cuda3std3__45__cpo5beginE)
_ZN79_INTERNAL_73f4098d_43_flash_fwd_hdimdiff_fp16_paged_split_sm90_cu_ceb34e2a_39054cuda3std3__45__cpo5beginE:
	.zero		1
	.type		_ZN79_INTERNAL_73f4098d_43_flash_fwd_hdimdiff_fp16_paged_split_sm90_cu_ceb34e2a_39054cuda3std3__481_GLOBAL__N__73f4098d_43_flash_fwd_hdimdiff_fp16_paged_split_sm90_cu_ceb34e2a_39056ignoreE,@object
	.size		_ZN79_INTERNAL_73f4098d_43_flash_fwd_hdimdiff_fp16_paged_split_sm90_cu_ceb34e2a_39054cuda3std3__481_GLOBAL__N__73f4098d_43_flash_fwd_hdimdiff_fp16_paged_split_sm90_cu_ceb34e2a_39056ignoreE,(_ZN79_INTERNAL_73f4098d_43_flash_fwd_hdimdiff_fp16_paged_split_sm90_cu_ceb34e2a_39054cute7productE - _ZN79_INTERNAL_73f4098d_43_flash_fwd_hdimdiff_fp16_paged_split_sm90_cu_ceb34e2a_39054cuda3std3__481_GLOBAL__N__73f4098d_43_flash_fwd_hdimdiff_fp16_paged_split_sm90_cu_ceb34e2a_39056ignoreE)
_ZN79_INTERNAL_73f4098d_43_flash_fwd_hdimdiff_fp16_paged_split_sm90_cu_ceb34e2a_39054cuda3std3__481_GLOBAL__N__73f4098d_43_flash_fwd_hdimdiff_fp16_paged_split_sm90_cu_ceb34e2a_39056ignoreE:
	.zero		1
	.type		_ZN79_INTERNAL_73f4098d_43_flash_fwd_hdimdiff_fp16_paged_split_sm90_cu_ceb34e2a_39054cute7productE,@object
	.size		_ZN79_INTERNAL_73f4098d_43_flash_fwd_hdimdiff_fp16_paged_split_sm90_cu_ceb34e2a_39054cute7productE,(_ZN79_INTERNAL_73f4098d_43_flash_fwd_hdimdiff_fp16_paged_split_sm90_cu_ceb34e2a_39054cuda3std3__45__cpo3endE - _ZN79_INTERNAL_73f4098d_43_flash_fwd_hdimdiff_fp16_paged_split_sm90_cu_ceb34e2a_39054cute7productE)
_ZN79_INTERNAL_73f4098d_43_flash_fwd_hdimdiff_fp16_paged_split_sm90_cu_ceb34e2a_39054cute7productE:
	.zero		1
	.type		_ZN79_INTERNAL_73f4098d_43_flash_fwd_hdimdiff_fp16_paged_split_sm90_cu_ceb34e2a_39054cuda3std3__45__cpo3endE,@object
	.size		_ZN79_INTERNAL_73f4098d_43_flash_fwd_hdimdiff_fp16_paged_split_sm90_cu_ceb34e2a_39054cuda3std3__45__cpo3endE,(_ZN79_INTERNAL_73f4098d_43_flash_fwd_hdimdiff_fp16_paged_split_sm90_cu_ceb34e2a_39054cuda3std3__419piecewise_constructE - _ZN79_INTERNAL_73f4098d_43_flash_fwd_hdimdiff_fp16_paged_split_sm90_cu_ceb34e2a_39054cuda3std3__45__cpo3endE)
_ZN79_INTERNAL_73f4098d_43_flash_fwd_hdimdiff_fp16_paged_split_sm90_cu_ceb34e2a_39054cuda3std3__45__cpo3endE:
	.zero		1
	.type		_ZN79_INTERNAL_73f4098d_43_flash_fwd_hdimdiff_fp16_paged_split_sm90_cu_ceb34e2a_39054cuda3std3__419piecewise_constructE,@object
	.size		_ZN79_INTERNAL_73f4098d_43_flash_fwd_hdimdiff_fp16_paged_split_sm90_cu_ceb34e2a_39054cuda3std3__419piecewise_constructE,(_ZN79_INTERNAL_73f4098d_43_flash_fwd_hdimdiff_fp16_paged_split_sm90_cu_ceb34e2a_39054cuda3std3__45__cpo4cendE - _ZN79_INTERNAL_73f4098d_43_flash_fwd_hdimdiff_fp16_paged_split_sm90_cu_ceb34e2a_39054cuda3std3__419piecewise_constructE)
_ZN79_INTERNAL_73f4098d_43_flash_fwd_hdimdiff_fp16_paged_split_sm90_cu_ceb34e2a_39054cuda3std3__419piecewise_constructE:
	.zero		1
	.type		_ZN79_INTERNAL_73f4098d_43_flash_fwd_hdimdiff_fp16_paged_split_sm90_cu_ceb34e2a_39054cuda3std3__45__cpo4cendE,@object
	.size		_ZN79_INTERNAL_73f4098d_43_flash_fwd_hdimdiff_fp16_paged_split_sm90_cu_ceb34e2a_39054cuda3std3__45__cpo4cendE,(_ZN79_INTERNAL_73f4098d_43_flash_fwd_hdimdiff_fp16_paged_split_sm90_cu_ceb34e2a_39054cuda3std6ranges3__45__cpo4swapE - _ZN79_INTERNAL_73f4098d_43_flash_fwd_hdimdiff_fp16_paged_split_sm90_cu_ceb34e2a_39054cuda3std3__45__cpo4cendE)
_ZN79_INTERNAL_73f4098d_43_flash_fwd_hdimdiff_fp16_paged_split_sm90_cu_ceb34e2a_39054cuda3std3__45__cpo4cendE:
	.zero		1
	.type		_ZN79_INTERNAL_73f4098d_43_flash_fwd_hdimdiff_fp16_paged_split_sm90_cu_ceb34e2a_39054cuda3std6ranges3__45__cpo4swapE,@object
	.size		_ZN79_INTERNAL_73f4098d_43_flash_fwd_hdimdiff_fp16_paged_split_sm90_cu_ceb34e2a_39054cuda3std6ranges3__45__cpo4swapE,(.L_7 - _ZN79_INTERNAL_73f4098d_43_flash_fwd_hdimdiff_fp16_paged_split_sm90_cu_ceb34e2a_39054cuda3std6ranges3__45__cpo4swapE)
_ZN79_INTERNAL_73f4098d_43_flash_fwd_hdimdiff_fp16_paged_split_sm90_cu_ceb34e2a_39054cuda3std6ranges3__45__cpo4swapE:
	.zero		1
.L_7:


//--------------------- .nv.constant0._ZN7cutlass13device_kernelIN5flash11enable_sm90INS1_16FlashAttnFwdSm90INS1_25CollectiveMainloopFwdSm90ILi2EN4cute5tupleIJNS5_1CILi1EEES8_S8_EEENS6_IJNS7_ILi128EEENS7_ILi96EEENS7_ILi192EEEEEELi128ENS_6half_tEfNS_4arch4Sm90ELb0ELb0ELb0ELb0ELb1ELb0ELb0ELb1ELb1ELb1ELb1ELb0EEENS1_21CollectiveEpilogueFwdINS6_IJSA_SA_SB_EEES9_SE_SG_Li256ELb0ELb1ELb1ELb0EEENS1_19SingleTileSchedulerILb0ELb1ELb1ELi128EEEEEEEEEvNT_6ParamsE --------------------------
	.section	.nv.constant0._ZN7cutlass13device_kernelIN5flash11enable_sm90INS1_16FlashAttnFwdSm90INS1_25CollectiveMainloopFwdSm90ILi2EN4cute5tupleIJNS5_1CILi1EEES8_S8_EEENS6_IJNS7_ILi128EEENS7_ILi96EEENS7_ILi192EEEEEELi128ENS_6half_tEfNS_4arch4Sm90ELb0ELb0ELb0ELb0ELb1ELb0ELb0ELb1ELb1ELb1ELb1ELb0EEENS1_21CollectiveEpilogueFwdINS6_IJSA_SA_SB_EEES9_SE_SG_Li256ELb0ELb1ELb1ELb0EEENS1_19SingleTileSchedulerILb0ELb1ELb1ELi128EEEEEEEEEvNT_6ParamsE,"a",@progbits
	.sectionflags	@""
	.align	4
.nv.constant0._ZN7cutlass13device_kernelIN5flash11enable_sm90INS1_16FlashAttnFwdSm90INS1_25CollectiveMainloopFwdSm90ILi2EN4cute5tupleIJNS5_1CILi1EEES8_S8_EEENS6_IJNS7_ILi128EEENS7_ILi96EEENS7_ILi192EEEEEELi128ENS_6half_tEfNS_4arch4Sm90ELb0ELb0ELb0ELb0ELb1ELb0ELb0ELb1ELb1ELb1ELb1ELb0EEENS1_21CollectiveEpilogueFwdINS6_IJSA_SA_SB_EEES9_SE_SG_Li256ELb0ELb1ELb1ELb0EEENS1_19SingleTileSchedulerILb0ELb1ELb1ELi128EEEEEEEEEvNT_6ParamsE:
	.zero		3456


//--------------------- .nv.constant0._ZN7cutlass13device_kernelIN5flash11enable_sm90INS1_16FlashAttnFwdSm90INS1_25CollectiveMainloopFwdSm90ILi2EN4cute5tupleIJNS5_1CILi1EEES8_S8_EEENS6_IJNS7_ILi128EEENS7_ILi96EEENS7_ILi192EEEEEELi128ENS_6half_tEfNS_4arch4Sm90ELb0ELb0ELb0ELb1ELb1ELb0ELb0ELb1ELb1ELb1ELb1ELb0EEENS1_21CollectiveEpilogueFwdINS6_IJSA_SA_SB_EEES9_SE_SG_Li256ELb1ELb1ELb1ELb0EEENS1_36VarlenDynamicPersistentTileSchedulerILi128ELi96ELi256ELi128ELb1ELb1ELb1ELb0ELb1ELb1EEEEEEEEEvNT_6ParamsE --------------------------
	.section	.nv.constant0._ZN7cutlass13device_kernelIN5flash11enable_sm90INS1_16FlashAttnFwdSm90INS1_25CollectiveMainloopFwdSm90ILi2EN4cute5tupleIJNS5_1CILi1EEES8_S8_EEENS6_IJNS7_ILi128EEENS7_ILi96EEENS7_ILi192EEEEEELi128ENS_6half_tEfNS_4arch4Sm90ELb0ELb0ELb0ELb1ELb1ELb0ELb0ELb1ELb1ELb1ELb1ELb0EEENS1_21CollectiveEpilogueFwdINS6_IJSA_SA_SB_EEES9_SE_SG_Li256ELb1ELb1ELb1ELb0EEENS1_36VarlenDynamicPersistentTileSchedulerILi128ELi96ELi256ELi128ELb1ELb1ELb1ELb0ELb1ELb1EEEEEEEEEvNT_6ParamsE,"a",@progbits
	.sectionflags	@""
	.align	4
.nv.constant0._ZN7cutlass13device_kernelIN5flash11enable_sm90INS1_16FlashAttnFwdSm90INS1_25CollectiveMainloopFwdSm90ILi2EN4cute5tupleIJNS5_1CILi1EEES8_S8_EEENS6_IJNS7_ILi128EEENS7_ILi96EEENS7_ILi192EEEEEELi128ENS_6half_tEfNS_4arch4Sm90ELb0ELb0ELb0ELb1ELb1ELb0ELb0ELb1ELb1ELb1ELb1ELb0EEENS1_21CollectiveEpilogueFwdINS6_IJSA_SA_SB_EEES9_SE_SG_Li256ELb1ELb1ELb1ELb0EEENS1_36VarlenDynamicPersistentTileSchedulerILi128ELi96ELi256ELi128ELb1ELb1ELb1ELb0ELb1ELb1EEEEEEEEEvNT_6ParamsE:
	.zero		3584


//--------------------- .nv.constant0._ZN7cutlass13device_kernelIN5flash11enable_sm90INS1_16FlashAttnFwdSm90INS1_25CollectiveMainloopFwdSm90ILi2EN4cute5tupleIJNS5_1CILi1EEES8_S8_EEENS6_IJNS7_ILi128EEENS7_ILi96EEENS7_ILi192EEEEEELi128ENS_6half_tEfNS_4arch4Sm90ELb0ELb0ELb0ELb1ELb1ELb1ELb0ELb1ELb1ELb1ELb1ELb0EEENS1_21CollectiveEpilogueFwdINS6_IJSA_SA_SB_EEES9_SE_SG_Li256ELb1ELb1ELb1ELb0EEENS1_36VarlenDynamicPersistentTileSchedulerILi128ELi96ELi256ELi128ELb1ELb1ELb1ELb0ELb1ELb1EEEEEEEEEvNT_6ParamsE --------------------------
	.section	.nv.constant0._ZN7cutlass13device_kernelIN5flash11enable_sm90INS1_16FlashAttnFwdSm90INS1_25CollectiveMainloopFwdSm90ILi2EN4cute5tupleIJNS5_1CILi1EEES8_S8_EEENS6_IJNS7_ILi128EEENS7_ILi96EEENS7_ILi192EEEEEELi128ENS_6half_tEfNS_4arch4Sm90ELb0ELb0ELb0ELb1ELb1ELb1ELb0ELb1ELb1ELb1ELb1ELb0EEENS1_21CollectiveEpilogueFwdINS6_IJSA_SA_SB_EEES9_SE_SG_Li256ELb1ELb1ELb1ELb0EEENS1_36VarlenDynamicPersistentTileSchedulerILi128ELi96ELi256ELi128ELb1ELb1ELb1ELb0ELb1ELb1EEEEEEEEEvNT_6ParamsE,"a",@progbits
	.sectionflags	@""
	.align	4
.nv.constant0._ZN7cutlass13device_kernelIN5flash11enable_sm90INS1_16FlashAttnFwdSm90INS1_25CollectiveMainloopFwdSm90ILi2EN4cute5tupleIJNS5_1CILi1EEES8_S8_EEENS6_IJNS7_ILi128EEENS7_ILi96EEENS7_ILi192EEEEEELi128ENS_6half_tEfNS_4arch4Sm90ELb0ELb0ELb0ELb1ELb1ELb1ELb0ELb1ELb1ELb1ELb1ELb0EEENS1_21CollectiveEpilogueFwdINS6_IJSA_SA_SB_EEES9_SE_SG_Li256ELb1ELb1ELb1ELb0EEENS1_36VarlenDynamicPersistentTileSchedulerILi128ELi96ELi256ELi128ELb1ELb1ELb1ELb0ELb1ELb1EEEEEEEEEvNT_6ParamsE:
	.zero		3584


//--------------------- .nv.constant0._ZN7cutlass13device_kernelIN5flash11enable_sm90INS1_16FlashAttnFwdSm90INS1_25CollectiveMainloopFwdSm90ILi2EN4cute5tupleIJNS5_1CILi1EEES8_S8_EEENS6_IJNS7_ILi128EEENS7_ILi96EEENS7_ILi192EEEEEELi128ENS_6half_tEfNS_4arch4Sm90ELb0ELb1ELb0ELb0ELb1ELb0ELb0ELb1ELb1ELb1ELb1ELb0EEENS1_21CollectiveEpilogueFwdINS6_IJSA_SA_SB_EEES9_SE_SG_Li256ELb0ELb1ELb1ELb0EEENS1_19SingleTileSchedulerILb0ELb1ELb1ELi128EEEEEEEEEvNT_6ParamsE --------------------------
	.section	.nv.constant0._ZN7cutlass13device_kernelIN5flash11enable_sm90INS1_16FlashAttnFwdSm90INS1_25CollectiveMainloopFwdSm90ILi2EN4cute5tupleIJNS5_1CILi1EEES8_S8_EEENS6_IJNS7_ILi128EEENS7_ILi96EEENS7_ILi192EEEEEELi128ENS_6half_tEfNS_4arch4Sm90ELb0ELb1ELb0ELb0ELb1ELb0ELb0ELb1ELb1ELb1ELb1ELb0EEENS1_21CollectiveEpilogueFwdINS6_IJSA_SA_SB_EEES9_SE_SG_Li256ELb0ELb1ELb1ELb0EEENS1_19SingleTileSchedulerILb0ELb1ELb1ELi128EEEEEEEEEvNT_6ParamsE,"a",@progbits
	.sectionflags	@""
	.align	4
.nv.constant0._ZN7cutlass13device_kernelIN5flash11enable_sm90INS1_16FlashAttnFwdSm90INS1_25CollectiveMainloopFwdSm90ILi2EN4cute5tupleIJNS5_1CILi1EEES8_S8_EEENS6_IJNS7_ILi128EEENS7_ILi96EEENS7_ILi192EEEEEELi128ENS_6half_tEfNS_4arch4Sm90ELb0ELb1ELb0ELb0ELb1ELb0ELb0ELb1ELb1ELb1ELb1ELb0EEENS1_21CollectiveEpilogueFwdINS6_IJSA_SA_SB_EEES9_SE_SG_Li256ELb0ELb1ELb1ELb0EEENS1_19SingleTileSchedulerILb0ELb1ELb1ELi128EEEEEEEEEvNT_6ParamsE:
	.zero		3456


//--------------------- .nv.constant0._ZN7cutlass13device_kernelIN5flash11enable_sm90INS1_16FlashAttnFwdSm90INS1_25CollectiveMainloopFwdSm90ILi2EN4cute5tupleIJNS5_1CILi1EEES8_S8_EEENS6_IJNS7_ILi128EEENS7_ILi96EEENS7_ILi192EEEEEELi128ENS_6half_tEfNS_4arch4Sm90ELb0ELb1ELb0ELb1ELb1ELb0ELb0ELb1ELb1ELb1ELb1ELb0EEENS1_21CollectiveEpilogueFwdINS6_IJSA_SA_SB_EEES9_SE_SG_Li256ELb1ELb1ELb1ELb0EEENS1_36VarlenDynamicPersistentTileSchedulerILi128ELi96ELi256ELi128ELb1ELb1ELb1ELb1ELb0ELb1EEEEEEEEEvNT_6ParamsE --------------------------
	.section	.nv.constant0._ZN7cutlass13device_kernelIN5flash11enable_sm90INS1_16FlashAttnFwdSm90INS1_25CollectiveMainloopFwdSm90ILi2EN4cute5tupleIJNS5_1CILi1EEES8_S8_EEENS6_IJNS7_ILi128EEENS7_ILi96EEENS7_ILi192EEEEEELi128ENS_6half_tEfNS_4arch4Sm90ELb0ELb1ELb0ELb1ELb1ELb0ELb0ELb1ELb1ELb1ELb1ELb0EEENS1_21CollectiveEpilogueFwdINS6_IJSA_SA_SB_EEES9_SE_SG_Li256ELb1ELb1ELb1ELb0EEENS1_36VarlenDynamicPersistentTileSchedulerILi128ELi96ELi256ELi128ELb1ELb1ELb1ELb1ELb0ELb1EEEEEEEEEvNT_6ParamsE,"a",@progbits
	.sectionflags	@""
	.align	4
.nv.constant0._ZN7cutlass13device_kernelIN5flash11enable_sm90INS1_16FlashAttnFwdSm90INS1_25CollectiveMainloopFwdSm90ILi2EN4cute5tupleIJNS5_1CILi1EEES8_S8_EEENS6_IJNS7_ILi128EEENS7_ILi96EEENS7_ILi192EEEEEELi128ENS_6half_tEfNS_4arch4Sm90ELb0ELb1ELb0ELb1ELb1ELb0ELb0ELb1ELb1ELb1ELb1ELb0EEENS1_21CollectiveEpilogueFwdINS6_IJSA_SA_SB_EEES9_SE_SG_Li256ELb1ELb1ELb1ELb0EEENS1_36VarlenDynamicPersistentTileSchedulerILi128ELi96ELi256ELi128ELb1ELb1ELb1ELb1ELb0ELb1EEEEEEEEEvNT_6ParamsE:
	.zero		3584


//--------------------- .nv.constant0._ZN7cutlass13device_kernelIN5flash11enable_sm90INS1_16FlashAttnFwdSm90INS1_25CollectiveMainloopFwdSm90ILi2EN4cute5tupleIJNS5_1CILi1EEES8_S8_EEENS6_IJNS7_ILi128EEENS7_ILi96EEENS7_ILi192EEEEEELi128ENS_6half_tEfNS_4arch4Sm90ELb0ELb1ELb0ELb1ELb1ELb1ELb0ELb1ELb1ELb1ELb1ELb0EEENS1_21CollectiveEpilogueFwdINS6_IJSA_SA_SB_EEES9_SE_SG_Li256ELb1ELb1ELb1ELb0EEENS1_36VarlenDynamicPersistentTileSchedulerILi128ELi96ELi256ELi128ELb1ELb1ELb1ELb1ELb0ELb1EEEEEEEEEvNT_6ParamsE --------------------------
	.section	.nv.constant0._ZN7cutlass13device_kernelIN5flash11enable_sm90INS1_16FlashAttnFwdSm90INS1_25CollectiveMainloopFwdSm90ILi2EN4cute5tupleIJNS5_1CILi1EEES8_S8_EEENS6_IJNS7_ILi128EEENS7_ILi96EEENS7_ILi192EEEEEELi128ENS_6half_tEfNS_4arch4Sm90ELb0ELb1ELb0ELb1ELb1ELb1ELb0ELb1ELb1ELb1ELb1ELb0EEENS1_21CollectiveEpilogueFwdINS6_IJSA_SA_SB_EEES9_SE_SG_Li256ELb1ELb1ELb1ELb0EEENS1_36VarlenDynamicPersistentTileSchedulerILi128ELi96ELi256ELi128ELb1ELb1ELb1ELb1ELb0ELb1EEEEEEEEEvNT_6ParamsE,"a",@progbits
	.sectionflags	@""
	.align	4
.nv.constant0._ZN7cutlass13device_kernelIN5flash11enable_sm90INS1_16FlashAttnFwdSm90INS1_25CollectiveMainloopFwdSm90ILi2EN4cute5tupleIJNS5_1CILi1EEES8_S8_EEENS6_IJNS7_ILi128EEENS7_ILi96EEENS7_ILi192EEEEEELi128ENS_6half_tEfNS_4arch4Sm90ELb0ELb1ELb0ELb1ELb1ELb1ELb0ELb1ELb1ELb1ELb1ELb0EEENS1_21CollectiveEpilogueFwdINS6_IJSA_SA_SB_EEES9_SE_SG_Li256ELb1ELb1ELb1ELb0EEENS1_36VarlenDynamicPersistentTileSchedulerILi128ELi96ELi256ELi128ELb1ELb1ELb1ELb1ELb0ELb1EEEEEEEEEvNT_6ParamsE:
	.zero		3584


//--------------------- .nv.constant0._ZN7cutlass13device_kernelIN5flash11enable_sm90INS1_16FlashAttnFwdSm90INS1_25CollectiveMainloopFwdSm90ILi2EN4cute5tupleIJNS5_1CILi1EEES8_S8_EEENS6_IJNS7_ILi128EEENS7_ILi96EEENS7_ILi192EEEEEELi128ENS_6half_tEfNS_4arch4Sm90ELb1ELb0ELb0ELb0ELb1ELb0ELb0ELb1ELb1ELb1ELb1ELb0EEENS1_21CollectiveEpilogueFwdINS6_IJSA_SA_SB_EEES9_SE_SG_Li256ELb0ELb1ELb1ELb0EEENS1_19SingleTileSchedulerILb0ELb1ELb1ELi128EEEEEEEEEvNT_6ParamsE --------------------------
	.section	.nv.constant0._ZN7cutlass13device_kernelIN5flash11enable_sm90INS1_16FlashAttnFwdSm90INS1_25CollectiveMainloopFwdSm90ILi2EN4cute5tupleIJNS5_1CILi1EEES8_S8_EEENS6_IJNS7_ILi128EEENS7_ILi96EEENS7_ILi192EEEEEELi128ENS_6half_tEfNS_4arch4Sm90ELb1ELb0ELb0ELb0ELb1ELb0ELb0ELb1ELb1ELb1ELb1ELb0EEENS1_21CollectiveEpilogueFwdINS6_IJSA_SA_SB_EEES9_SE_SG_Li256ELb0ELb1ELb1ELb0EEENS1_19SingleTileSchedulerILb0ELb1ELb1ELi128EEEEEEEEEvNT_6ParamsE,"a",@progbits
	.sectionflags	@""
	.align	4
.nv.constant0._ZN7cutlass13device_kernelIN5flash11enable_sm90INS1_16FlashAttnFwdSm90INS1_25CollectiveMainloopFwdSm90ILi2EN4cute5tupleIJNS5_1CILi1EEES8_S8_EEENS6_IJNS7_ILi128EEENS7_ILi96EEENS7_ILi192EEEEEELi128ENS_6half_tEfNS_4arch4Sm90ELb1ELb0ELb0ELb0ELb1ELb0ELb0ELb1ELb1ELb1ELb1ELb0EEENS1_21CollectiveEpilogueFwdINS6_IJSA_SA_SB_EEES9_SE_SG_Li256ELb0ELb1ELb1ELb0EEENS1_19SingleTileSchedulerILb0ELb1ELb1ELi128EEEEEEEEEvNT_6ParamsE:
	.zero		3456


//--------------------- .nv.constant0._ZN7cutlass13device_kernelIN5flash11enable_sm90INS1_16FlashAttnFwdSm90INS1_25CollectiveMainloopFwdSm90ILi2EN4cute5tupleIJNS5_1CILi1EEES8_S8_EEENS6_IJNS7_ILi128EEENS7_ILi96EEENS7_ILi192EEEEEELi128ENS_6half_tEfNS_4arch4Sm90ELb1ELb0ELb0ELb1ELb1ELb0ELb0ELb1ELb1ELb1ELb1ELb0EEENS1_21CollectiveEpilogueFwdINS6_IJSA_SA_SB_EEES9_SE_SG_Li256ELb1ELb1ELb1ELb0EEENS1_36VarlenDynamicPersistentTileSchedulerILi128ELi96ELi256ELi128ELb1ELb1ELb1ELb1ELb1ELb1EEEEEEEEEvNT_6ParamsE --------------------------
	.section	.nv.constant0._ZN7cutlass13device_kernelIN5flash11enable_sm90INS1_16FlashAttnFwdSm90INS1_25CollectiveMainloopFwdSm90ILi2EN4cute5tupleIJNS5_1CILi1EEES8_S8_EEENS6_IJNS7_ILi128EEENS7_ILi96EEENS7_ILi192EEEEEELi128ENS_6half_tEfNS_4arch4Sm90ELb1ELb0ELb0ELb1ELb1ELb0ELb0ELb1ELb1ELb1ELb1ELb0EEENS1_21CollectiveEpilogueFwdINS6_IJSA_SA_SB_EEES9_SE_SG_Li256ELb1ELb1ELb1ELb0EEENS1_36VarlenDynamicPersistentTileSchedulerILi128ELi96ELi256ELi128ELb1ELb1ELb1ELb1ELb1ELb1EEEEEEEEEvNT_6ParamsE,"a",@progbits
	.sectionflags	@""
	.align	4
.nv.constant0._ZN7cutlass13device_kernelIN5flash11enable_sm90INS1_16FlashAttnFwdSm90INS1_25CollectiveMainloopFwdSm90ILi2EN4cute5tupleIJNS5_1CILi1EEES8_S8_EEENS6_IJNS7_ILi128EEENS7_ILi96EEENS7_ILi192EEEEEELi128ENS_6half_tEfNS_4arch4Sm90ELb1ELb0ELb0ELb1ELb1ELb0ELb0ELb1ELb1ELb1ELb1ELb0EEENS1_21CollectiveEpilogueFwdINS6_IJSA_SA_SB_EEES9_SE_SG_Li256ELb1ELb1ELb1ELb0EEENS1_36VarlenDynamicPersistentTileSchedulerILi128ELi96ELi256ELi128ELb1ELb1ELb1ELb1ELb1ELb1EEEEEEEEEvNT_6ParamsE:
	.zero		3584


//--------------------- .nv.constant0._ZN7cutlass13device_kernelIN5flash11enable_sm90INS1_16FlashAttnFwdSm90INS1_25CollectiveMainloopFwdSm90ILi2EN4cute5tupleIJNS5_1CILi1EEES8_S8_EEENS6_IJNS7_ILi128EEENS7_ILi96EEENS7_ILi192EEEEEELi128ENS_6half_tEfNS_4arch4Sm90ELb1ELb0ELb0ELb1ELb1ELb1ELb0ELb1ELb1ELb1ELb1ELb0EEENS1_21CollectiveEpilogueFwdINS6_IJSA_SA_SB_EEES9_SE_SG_Li256ELb1ELb1ELb1ELb0EEENS1_36VarlenDynamicPersistentTileSchedulerILi128ELi96ELi256ELi128ELb1ELb1ELb1ELb1ELb1ELb1EEEEEEEEEvNT_6ParamsE --------------------------
	.section	.nv.constant0._ZN7cutlass13device_kernelIN5flash11enable_sm90INS1_16FlashAttnFwdSm90INS1_25CollectiveMainloopFwdSm90ILi2EN4cute5tupleIJNS5_1CILi1EEES8_S8_EEENS6_IJNS7_ILi128EEENS7_ILi96EEENS7_ILi192EEEEEELi128ENS_6half_tEfNS_4arch4Sm90ELb1ELb0ELb0ELb1ELb1ELb1ELb0ELb1ELb1ELb1ELb1ELb0EEENS1_21CollectiveEpilogueFwdINS6_IJSA_SA_SB_EEES9_SE_SG_Li256ELb1ELb1ELb1ELb0EEENS1_36VarlenDynamicPersistentTileSchedulerILi128ELi96ELi256ELi128ELb1ELb1ELb1ELb1ELb1ELb1EEEEEEEEEvNT_6ParamsE,"a",@progbits
	.sectionflags	@""
	.align	4
.nv.constant0._ZN7cutlass13device_kernelIN5flash11enable_sm90INS1_16FlashAttnFwdSm90INS1_25CollectiveMainloopFwdSm90ILi2EN4cute5tupleIJNS5_1CILi1EEES8_S8_EEENS6_IJNS7_ILi128EEENS7_ILi96EEENS7_ILi192EEEEEELi128ENS_6half_tEfNS_4arch4Sm90ELb1ELb0ELb0ELb1ELb1ELb1ELb0ELb1ELb1ELb1ELb1ELb0EEENS1_21CollectiveEpilogueFwdINS6_IJSA_SA_SB_EEES9_SE_SG_Li256ELb1ELb1ELb1ELb0EEENS1_36VarlenDynamicPersistentTileSchedulerILi128ELi96ELi256ELi128ELb1ELb1ELb1ELb1ELb1ELb1EEEEEEEEEvNT_6ParamsE:
	.zero		3584


//--------------------- .nv.constant0._ZN7cutlass13device_kernelIN5flash11enable_sm90INS1_16FlashAttnFwdSm90INS1_25CollectiveMainloopFwdSm90ILi2EN4cute5tupleIJNS5_1CILi1EEES8_S8_EEENS6_IJNS7_ILi64EEESA_SA_EEELi512ENS_6half_tEfNS_4arch4Sm90ELb0ELb0ELb0ELb0ELb1ELb0ELb0ELb0ELb0ELb1ELb1ELb0EEENS1_21CollectiveEpilogueFwdINS6_IJSA_NS7_ILi512EEESA_EEES9_SC_SE_Li256ELb0ELb1ELb1ELb0EEENS1_19SingleTileSchedulerILb0ELb1ELb1ELi64EEEEEEEEEvNT_6ParamsE --------------------------
	.section	.nv.constant0._ZN7cutlass13device_kernelIN5flash11enable_sm90INS1_16FlashAttnFwdSm90INS1_25CollectiveMainloopFwdSm90ILi2EN4cute5tupleIJNS5_1CILi1EEES8_S8_EEENS6_IJNS7_ILi64EEESA_SA_EEELi512ENS_6half_tEfNS_4arch4Sm90ELb0ELb0ELb0ELb0ELb1ELb0ELb0ELb0ELb0ELb1ELb1ELb0EEENS1_21CollectiveEpilogueFwdINS6_IJSA_NS7_ILi512EEESA_EEES9_SC_SE_Li256ELb0ELb1ELb1ELb0EEENS1_19SingleTileSchedulerILb0ELb1ELb1ELi64EEEEEEEEEvNT_6ParamsE,"a",@progbits
	.sectionflags	@""
	.align	4
.nv.constant0._ZN7cutlass13device_kernelIN5flash11enable_sm90INS1_16FlashAttnFwdSm90INS1_25CollectiveMainloopFwdSm90ILi2EN4cute5tupleIJNS5_1CILi1EEES8_S8_EEENS6_IJNS7_ILi64EEESA_SA_EEELi512ENS_6half_tEfNS_4arch4Sm90ELb0ELb0ELb0ELb0ELb1ELb0ELb0ELb0ELb0ELb1ELb1ELb0EEENS1_21CollectiveEpilogueFwdINS6_IJSA_NS7_ILi512EEESA_EEES9_SC_SE_Li256ELb0ELb1ELb1ELb0EEENS1_19SingleTileSchedulerILb0ELb1ELb1ELi64EEEEEEEEEvNT_6ParamsE:
	.zero		3456


//--------------------- .nv.constant0._ZN7cutlass13device_kernelIN5flash11enable_sm90INS1_16FlashAttnFwdSm90INS1_25CollectiveMainloopFwdSm90ILi2EN4cute5tupleIJNS5_1CILi1EEES8_S8_EEENS6_IJNS7_ILi64EEESA_SA_EEELi512ENS_6half_tEfNS_4arch4Sm90ELb0ELb0ELb0ELb0ELb1ELb0ELb1ELb0ELb0ELb1ELb1ELb0EEENS1_21CollectiveEpilogueFwdINS6_IJSA_NS7_ILi512EEESA_EEES9_SC_SE_Li256ELb0ELb1ELb1ELb0EEENS1_19SingleTileSchedulerILb0ELb1ELb1ELi64EEEEEEEEEvNT_6ParamsE --------------------------
	.section	.nv.constant0._ZN7cutlass13device_kernelIN5flash11enable_sm90INS1_16FlashAttnFwdSm90INS1_25CollectiveMainloopFwdSm90ILi2EN4cute5tupleIJNS5_1CILi1EEES8_S8_EEENS6_IJNS7_ILi64EEESA_SA_EEELi512ENS_6half_tEfNS_4arch4Sm90ELb0ELb0ELb0ELb0ELb1ELb0ELb1ELb0ELb0ELb1ELb1ELb0EEENS1_21CollectiveEpilogueFwdINS6_IJSA_NS7_ILi512EEESA_EEES9_SC_SE_Li256ELb0ELb1ELb1ELb0EEENS1_19SingleTileSchedulerILb0ELb1ELb1ELi64EEEEEEEEEvNT_6ParamsE,"a",@progbits
	.sectionflags	@""
	.align	4
.nv.constant0._ZN7cutlass13device_kernelIN5flash11enable_sm90INS1_16FlashAttnFwdSm90INS1_25CollectiveMainloopFwdSm90ILi2EN4cute5tupleIJNS5_1CILi1EEES8_S8_EEENS6_IJNS7_ILi64EEESA_SA_EEELi512ENS_6half_tEfNS_4arch4Sm90ELb0ELb0ELb0ELb0ELb1ELb0ELb1ELb0ELb0ELb1ELb1ELb0EEENS1_21CollectiveEpilogueFwdINS6_IJSA_NS7_ILi512EEESA_EEES9_SC_SE_Li256ELb0ELb1ELb1ELb0EEENS1_19SingleTileSchedulerILb0ELb1ELb1ELi64EEEEEEEEEvNT_6ParamsE:
	.zero		3712


//--------------------- .nv.constant0._ZN7cutlass13device_kernelIN5flash11enable_sm90INS1_16FlashAttnFwdSm90INS1_25CollectiveMainloopFwdSm90ILi2EN4cute5tupleIJNS5_1CILi1EEES8_S8_EEENS6_IJNS7_ILi64EEESA_SA_EEELi512ENS_6half_tEfNS_4arch4Sm90ELb0ELb0ELb0ELb1ELb1ELb0ELb0ELb0ELb0ELb1ELb1ELb0EEENS1_21CollectiveEpilogueFwdINS6_IJSA_NS7_ILi512EEESA_EEES9_SC_SE_Li256ELb1ELb1ELb1ELb0EEENS1_36VarlenDynamicPersistentTileSchedulerILi64ELi64ELi256ELi128ELb1ELb1ELb1ELb0ELb1ELb1EEEEEEEEEvNT_6ParamsE --------------------------
	.section	.nv.constant0._ZN7cutlass13device_kernelIN5flash11enable_sm90INS1_16FlashAttnFwdSm90INS1_25CollectiveMainloopFwdSm90ILi2EN4cute5tupleIJNS5_1CILi1EEES8_S8_EEENS6_IJNS7_ILi64EEESA_SA_EEELi512ENS_6half_tEfNS_4arch4Sm90ELb0ELb0ELb0ELb1ELb1ELb0ELb0ELb0ELb0ELb1ELb1ELb0EEENS1_21CollectiveEpilogueFwdINS6_IJSA_NS7_ILi512EEESA_EEES9_SC_SE_Li256ELb1ELb1ELb1ELb0EEENS1_36VarlenDynamicPersistentTileSchedulerILi64ELi64ELi256ELi128ELb1ELb1ELb1ELb0ELb1ELb1EEEEEEEEEvNT_6ParamsE,"a",@progbits
	.sectionflags	@""
	.align	4
.nv.constant0._ZN7cutlass13device_kernelIN5flash11enable_sm90INS1_16FlashAttnFwdSm90INS1_25CollectiveMainloopFwdSm90ILi2EN4cute5tupleIJNS5_1CILi1EEES8_S8_EEENS6_IJNS7_ILi64EEESA_SA_EEELi512ENS_6half_tEfNS_4arch4Sm90ELb0ELb0ELb0ELb1ELb1ELb0ELb0ELb0ELb0ELb1ELb1ELb0EEENS1_21CollectiveEpilogueFwdINS6_IJSA_NS7_ILi512EEESA_EEES9_SC_SE_Li256ELb1ELb1ELb1ELb0EEENS1_36VarlenDynamicPersistentTileSchedulerILi64ELi64ELi256ELi128ELb1ELb1ELb1ELb0ELb1ELb1EEEEEEEEEvNT_6ParamsE:
	.zero		3584


//--------------------- .nv.constant0._ZN7cutlass13device_kernelIN5flash11enable_sm90INS1_16FlashAttnFwdSm90INS1_25CollectiveMainloopFwdSm90ILi2EN4cute5tupleIJNS5_1CILi1EEES8_S8_EEENS6_IJNS7_ILi64EEESA_SA_EEELi512ENS_6half_tEfNS_4arch4Sm90ELb0ELb0ELb0ELb1ELb1ELb1ELb0ELb0ELb0ELb1ELb1ELb0EEENS1_21CollectiveEpilogueFwdINS6_IJSA_NS7_ILi512EEESA_EEES9_SC_SE_Li256ELb1ELb1ELb1ELb0EEENS1_36VarlenDynamicPersistentTileSchedulerILi64ELi64ELi256ELi128ELb1ELb1ELb1ELb0ELb1ELb1EEEEEEEEEvNT_6ParamsE --------------------------
	.section	.nv.constant0._ZN7cutlass13device_kernelIN5flash11enable_sm90INS1_16FlashAttnFwdSm90INS1_25CollectiveMainloopFwdSm90ILi2EN4cute5tupleIJNS5_1CILi1EEES8_S8_EEENS6_IJNS7_ILi64EEESA_SA_EEELi512ENS_6half_tEfNS_4arch4Sm90ELb0ELb0ELb0ELb1ELb1ELb1ELb0ELb0ELb0ELb1ELb1ELb0EEENS1_21CollectiveEpilogueFwdINS6_IJSA_NS7_ILi512EEESA_EEES9_SC_SE_Li256ELb1ELb1ELb1ELb0EEENS1_36VarlenDynamicPersistentTileSchedulerILi64ELi64ELi256ELi128ELb1ELb1ELb1ELb0ELb1ELb1EEEEEEEEEvNT_6ParamsE,"a",@progbits
	.sectionflags	@""
	.align	4
.nv.constant0._ZN7cutlass13device_kernelIN5flash11enable_sm90INS1_16FlashAttnFwdSm90INS1_25CollectiveMainloopFwdSm90ILi2EN4cute5tupleIJNS5_1CILi1EEES8_S8_EEENS6_IJNS7_ILi64EEESA_SA_EEELi512ENS_6half_tEfNS_4arch4Sm90ELb0ELb0ELb0ELb1ELb1ELb1ELb0ELb0ELb0ELb1ELb1ELb0EEENS1_21CollectiveEpilogueFwdINS6_IJSA_NS7_ILi512EEESA_EEES9_SC_SE_Li256ELb1ELb1ELb1ELb0EEENS1_36VarlenDynamicPersistentTileSchedulerILi64ELi64ELi256ELi128ELb1ELb1ELb1ELb0ELb1ELb1EEEEEEEEEvNT_6ParamsE:
	.zero		3584


//--------------------- .nv.constant0._ZN7cutlass13device_kernelIN5flash11enable_sm90INS1_16FlashAttnFwdSm90INS1_25CollectiveMainloopFwdSm90ILi2EN4cute5tupleIJNS5_1CILi1EEES8_S8_EEENS6_IJNS7_ILi64EEESA_SA_EEELi512ENS_6half_tEfNS_4arch4Sm90ELb0ELb0ELb0ELb1ELb1ELb0ELb1ELb0ELb0ELb1ELb1ELb0EEENS1_21CollectiveEpilogueFwdINS6_IJSA_NS7_ILi512EEESA_EEES9_SC_SE_Li256ELb1ELb1ELb1ELb0EEENS1_36VarlenDynamicPersistentTileSchedulerILi64ELi64ELi256ELi128ELb1ELb1ELb1ELb0ELb1ELb1EEEEEEEEEvNT_6ParamsE --------------------------
	.section	.nv.constant0._ZN7cutlass13device_kernelIN5flash11enable_sm90INS1_16FlashAttnFwdSm90INS1_25CollectiveMainloopFwdSm90ILi2EN4cute5tupleIJNS5_1CILi1EEES8_S8_EEENS6_IJNS7_ILi64EEESA_SA_EEELi512ENS_6half_tEfNS_4arch4Sm90ELb0ELb0ELb0ELb1ELb1ELb0ELb1ELb0ELb0ELb1ELb1ELb0EEENS1_21CollectiveEpilogueFwdINS6_IJSA_NS7_ILi512EEESA_EEES9_SC_SE_Li256ELb1ELb1ELb1ELb0EEENS1_36VarlenDynamicPersistentTileSchedulerILi64ELi64ELi256ELi128ELb1ELb1ELb1ELb0ELb1ELb1EEEEEEEEEvNT_6ParamsE,"a",@progbits
	.sectionflags	@""
	.align	4
.nv.constant0._ZN7cutlass13device_kernelIN5flash11enable_sm90INS1_16FlashAttnFwdSm90INS1_25CollectiveMainloopFwdSm90ILi2EN4cute5tupleIJNS5_1CILi1EEES8_S8_EEENS6_IJNS7_ILi64EEESA_SA_EEELi512ENS_6half_tEfNS_4arch4Sm90ELb0ELb0ELb0ELb1ELb1ELb0ELb1ELb0ELb0ELb1ELb1ELb0EEENS1_21CollectiveEpilogueFwdINS6_IJSA_NS7_ILi512EEESA_EEES9_SC_SE_Li256ELb1ELb1ELb1ELb0EEENS1_36VarlenDynamicPersistentTileSchedulerILi64ELi64ELi256ELi128ELb1ELb1ELb1ELb0ELb1ELb1EEEEEEEEEvNT_6ParamsE:
	.zero		3840


//--------------------- .nv.constant0._ZN7cutlass13device_kernelIN5flash11enable_sm90INS1_16FlashAttnFwdSm90INS1_25CollectiveMainloopFwdSm90ILi2EN4cute5tupleIJNS5_1CILi1EEES8_S8_EEENS6_IJNS7_ILi64EEESA_SA_EEELi512ENS_6half_tEfNS_4arch4Sm90ELb0ELb0ELb0ELb1ELb1ELb1ELb1ELb0ELb0ELb1ELb1ELb0EEENS1_21CollectiveEpilogueFwdINS6_IJSA_NS7_ILi512EEESA_EEES9_SC_SE_Li256ELb1ELb1ELb1ELb0EEENS1_36VarlenDynamicPersistentTileSchedulerILi64ELi64ELi256ELi128ELb1ELb1ELb1ELb0ELb1ELb1EEEEEEEEEvNT_6ParamsE --------------------------
	.section	.nv.constant0._ZN7cutlass13device_kernelIN5flash11enable_sm90INS1_16FlashAttnFwdSm90INS1_25CollectiveMainloopFwdSm90ILi2EN4cute5tupleIJNS5_1CILi1EEES8_S8_EEENS6_IJNS7_ILi64EEESA_SA_EEELi512ENS_6half_tEfNS_4arch4Sm90ELb0ELb0ELb0ELb1ELb1ELb1ELb1ELb0ELb0ELb1ELb1ELb0EEENS1_21CollectiveEpilogueFwdINS6_IJSA_NS7_ILi512EEESA_EEES9_SC_SE_Li256ELb1ELb1ELb1ELb0EEENS1_36VarlenDynamicPersistentTileSchedulerILi64ELi64ELi256ELi128ELb1ELb1ELb1ELb0ELb1ELb1EEEEEEEEEvNT_6ParamsE,"a",@progbits
	.sectionflags	@""
	.align	4
.nv.constant0._ZN7cutlass13device_kernelIN5flash11enable_sm90INS1_16FlashAttnFwdSm90INS1_25CollectiveMainloopFwdSm90ILi2EN4cute5tupleIJNS5_1CILi1EEES8_S8_EEENS6_IJNS7_ILi64EEESA_SA_EEELi512ENS_6half_tEfNS_4arch4Sm90ELb0ELb0ELb0ELb1ELb1ELb1ELb1ELb0ELb0ELb1ELb1ELb0EEENS1_21CollectiveEpilogueFwdINS6_IJSA_NS7_ILi512EEESA_EEES9_SC_SE_Li256ELb1ELb1ELb1ELb0EEENS1_36VarlenDynamicPersistentTileSchedulerILi64ELi64ELi256ELi128ELb1ELb1ELb1ELb0ELb1ELb1EEEEEEEEEvNT_6ParamsE:
	.zero		3840


//--------------------- .nv.constant0._ZN7cutlass13device_kernelIN5flash11enable_sm90INS1_16FlashAttnFwdSm90INS1_25CollectiveMainloopFwdSm90ILi2EN4cute5tupleIJNS5_1CILi1EEES8_S8_EEENS6_IJNS7_ILi64EEESA_SA_EEELi512ENS_6half_tEfNS_4arch4Sm90ELb0ELb1ELb0ELb0ELb1ELb0ELb0ELb0ELb0ELb1ELb1ELb0EEENS1_21CollectiveEpilogueFwdINS6_IJSA_NS7_ILi512EEESA_EEES9_SC_SE_Li256ELb0ELb1ELb1ELb0EEENS1_19SingleTileSchedulerILb0ELb1ELb1ELi64EEEEEEEEEvNT_6ParamsE --------------------------
	.section	.nv.constant0._ZN7cutlass13device_kernelIN5flash11enable_sm90INS1_16FlashAttnFwdSm90INS1_25CollectiveMainloopFwdSm90ILi2EN4cute5tupleIJNS5_1CILi1EEES8_S8_EEENS6_IJNS7_ILi64EEESA_SA_EEELi512ENS_6half_tEfNS_4arch4Sm90ELb0ELb1ELb0ELb0ELb1ELb0ELb0ELb0ELb0ELb1ELb1ELb0EEENS1_21CollectiveEpilogueFwdINS6_IJSA_NS7_ILi512EEESA_EEES9_SC_SE_Li256ELb0ELb1ELb1ELb0EEENS1_19SingleTileSchedulerILb0ELb1ELb1ELi64EEEEEEEEEvNT_6ParamsE,"a",@progbits
	.sectionflags	@""
	.align	4
.nv.constant0._ZN7cutlass13device_kernelIN5flash11enable_sm90INS1_16FlashAttnFwdSm90INS1_25CollectiveMainloopFwdSm90ILi2EN4cute5tupleIJNS5_1CILi1EEES8_S8_EEENS6_IJNS7_ILi64EEESA_SA_EEELi512ENS_6half_tEfNS_4arch4Sm90ELb0ELb1ELb0ELb0ELb1ELb0ELb0ELb0ELb0ELb1ELb1ELb0EEENS1_21CollectiveEpilogueFwdINS6_IJSA_NS7_ILi512EEESA_EEES9_SC_SE_Li256ELb0ELb1ELb1ELb0EEENS1_19SingleTileSchedulerILb0ELb1ELb1ELi64EEEEEEEEEvNT_6ParamsE:
	.zero		3456


//--------------------- .nv.constant0._ZN7cutlass13device_kernelIN5flash11enable_sm90INS1_16FlashAttnFwdSm90INS1_25CollectiveMainloopFwdSm90ILi2EN4cute5tupleIJNS5_1CILi1EEES8_S8_EEENS6_IJNS7_ILi64EEESA_SA_EEELi512ENS_6half_tEfNS_4arch4Sm90ELb0ELb1ELb0ELb0ELb1ELb0ELb1ELb0ELb0ELb1ELb1ELb0EEENS1_21CollectiveEpilogueFwdINS6_IJSA_NS7_ILi512EEESA_EEES9_SC_SE_Li256ELb0ELb1ELb1ELb0EEENS1_19SingleTileSchedulerILb0ELb1ELb1ELi64EEEEEEEEEvNT_6ParamsE --------------------------
	.section	.nv.constant0._ZN7cutlass13device_kernelIN5flash11enable_sm90INS1_16FlashAttnFwdSm90INS1_25CollectiveMainloopFwdSm90ILi2EN4cute5tupleIJNS5_1CILi1EEES8_S8_EEENS6_IJNS7_ILi64EEESA_SA_EEELi512ENS_6half_tEfNS_4arch4Sm90ELb0ELb1ELb0ELb0ELb1ELb0ELb1ELb0ELb0ELb1ELb1ELb0EEENS1_21CollectiveEpilogueFwdINS6_IJSA_NS7_ILi512EEESA_EEES9_SC_SE_Li256ELb0ELb1ELb1ELb0EEENS1_19SingleTileSchedulerILb0ELb1ELb1ELi64EEEEEEEEEvNT_6ParamsE,"a",@progbits
	.sectionflags	@""
	.align	4
.nv.constant0._ZN7cutlass13device_kernelIN5flash11enable_sm90INS1_16FlashAttnFwdSm90INS1_25CollectiveMainloopFwdSm90ILi2EN4cute5tupleIJNS5_1CILi1EEES8_S8_EEENS6_IJNS7_ILi64EEESA_SA_EEELi512ENS_6half_tEfNS_4arch4Sm90ELb0ELb1ELb0ELb0ELb1ELb0ELb1ELb0ELb0ELb1ELb1ELb0EEENS1_21CollectiveEpilogueFwdINS6_IJSA_NS7_ILi512EEESA_EEES9_SC_SE_Li256ELb0ELb1ELb1ELb0EEENS1_19SingleTileSchedulerILb0ELb1ELb1ELi64EEEEEEEEEvNT_6ParamsE:
	.zero		3712


//--------------------- .nv.constant0._ZN7cutlass13device_kernelIN5flash11enable_sm90INS1_16FlashAttnFwdSm90INS1_25CollectiveMainloopFwdSm90ILi2EN4cute5tupleIJNS5_1CILi1EEES8_S8_EEENS6_IJNS7_ILi64EEESA_SA_EEELi512ENS_6half_tEfNS_4arch4Sm90ELb0ELb1ELb0ELb1ELb1ELb0ELb0ELb0ELb0ELb1ELb1ELb0EEENS1_21CollectiveEpilogueFwdINS6_IJSA_NS7_ILi512EEESA_EEES9_SC_SE_Li256ELb1ELb1ELb1ELb0EEENS1_36VarlenDynamicPersistentTileSchedulerILi64ELi64ELi256ELi128ELb1ELb1ELb1ELb1ELb0ELb1EEEEEEEEEvNT_6ParamsE --------------------------
	.section	.nv.constant0._ZN7cutlass13device_kernelIN5flash11enable_sm90INS1_16FlashAttnFwdSm90INS1_25CollectiveMainloopFwdSm90ILi2EN4cute5tupleIJNS5_1CILi1EEES8_S8_EEENS6_IJNS7_ILi64EEESA_SA_EEELi512ENS_6half_tEfNS_4arch4Sm90ELb0ELb1ELb0ELb1ELb1ELb0ELb0ELb0ELb0ELb1ELb1ELb0EEENS1_21CollectiveEpilogueFwdINS6_IJSA_NS7_ILi512EEESA_EEES9_SC_SE_Li256ELb1ELb1ELb1ELb0EEENS1_36VarlenDynamicPersistentTileSchedulerILi64ELi64ELi256ELi128ELb1ELb1ELb1ELb1ELb0ELb1EEEEEEEEEvNT_6ParamsE,"a",@progbits
	.sectionflags	@""
	.align	4
.nv.constant0._ZN7cutlass13device_kernelIN5flash11enable_sm90INS1_16FlashAttnFwdSm90INS1_25CollectiveMainloopFwdSm90ILi2EN4cute5tupleIJNS5_1CILi1EEES8_S8_EEENS6_IJNS7_ILi64EEESA_SA_EEELi512ENS_6half_tEfNS_4arch4Sm90ELb0ELb1ELb0ELb1ELb1ELb0ELb0ELb0ELb0ELb1ELb1ELb0EEENS1_21CollectiveEpilogueFwdINS6_IJSA_NS7_ILi512EEESA_EEES9_SC_SE_Li256ELb1ELb1ELb1ELb0EEENS1_36VarlenDynamicPersistentTileSchedulerILi64ELi64ELi256ELi128ELb1ELb1ELb1ELb1ELb0ELb1EEEEEEEEEvNT_6ParamsE:
	.zero		3584


//--------------------- .nv.constant0._ZN7cutlass13device_kernelIN5flash11enable_sm90INS1_16FlashAttnFwdSm90INS1_25CollectiveMainloopFwdSm90ILi2EN4cute5tupleIJNS5_1CILi1EEES8_S8_EEENS6_IJNS7_ILi64EEESA_SA_EEELi512ENS_6half_tEfNS_4arch4Sm90ELb0ELb1ELb0ELb1ELb1ELb1ELb0ELb0ELb0ELb1ELb1ELb0EEENS1_21CollectiveEpilogueFwdINS6_IJSA_NS7_ILi512EEESA_EEES9_SC_SE_Li256ELb1ELb1ELb1ELb0EEENS1_36VarlenDynamicPersistentTileSchedulerILi64ELi64ELi256ELi128ELb1ELb1ELb1ELb1ELb0ELb1EEEEEEEEEvNT_6ParamsE --------------------------
	.section	.nv.constant0._ZN7cutlass13device_kernelIN5flash11enable_sm90INS1_16FlashAttnFwdSm90INS1_25CollectiveMainloopFwdSm90ILi2EN4cute5tupleIJNS5_1CILi1EEES8_S8_EEENS6_IJNS7_ILi64EEESA_SA_EEELi512ENS_6half_tEfNS_4arch4Sm90ELb0ELb1ELb0ELb1ELb1ELb1ELb0ELb0ELb0ELb1ELb1ELb0EEENS1_21CollectiveEpilogueFwdINS6_IJSA_NS7_ILi512EEESA_EEES9_SC_SE_Li256ELb1ELb1ELb1ELb0EEENS1_36VarlenDynamicPersistentTileSchedulerILi64ELi64ELi256ELi128ELb1ELb1ELb1ELb1ELb0ELb1EEEEEEEEEvNT_6ParamsE,"a",@progbits
	.sectionflags	@""
	.align	4
.nv.constant0._ZN7cutlass13device_kernelIN5flash11enable_sm90INS1_16FlashAttnFwdSm90INS1_25CollectiveMainloopFwdSm90ILi2EN4cute5tupleIJNS5_1CILi1EEES8_S8_EEENS6_IJNS7_ILi64EEESA_SA_EEELi512ENS_6half_tEfNS_4arch4Sm90ELb0ELb1ELb0ELb1ELb1ELb1ELb0ELb0ELb0ELb1ELb1ELb0EEENS1_21CollectiveEpilogueFwdINS6_IJSA_NS7_ILi512EEESA_EEES9_SC_SE_Li256ELb1ELb1ELb1ELb0EEENS1_36VarlenDynamicPersistentTileSchedulerILi64ELi64ELi256ELi128ELb1ELb1ELb1ELb1ELb0ELb1EEEEEEEEEvNT_6ParamsE:
	.zero		3584


//--------------------- .nv.constant0._ZN7cutlass13device_kernelIN5flash11enable_sm90INS1_16FlashAttnFwdSm90INS1_25CollectiveMainloopFwdSm90ILi2EN4cute5tupleIJNS5_1CILi1EEES8_S8_EEENS6_IJNS7_ILi64EEESA_SA_EEELi512ENS_6half_tEfNS_4arch4Sm90ELb0ELb1ELb0ELb1ELb1ELb0ELb1ELb0ELb0ELb1ELb1ELb0EEENS1_21CollectiveEpilogueFwdINS6_IJSA_NS7_ILi512EEESA_EEES9_SC_SE_Li256ELb1ELb1ELb1ELb0EEENS1_36VarlenDynamicPersistentTileSchedulerILi64ELi64ELi256ELi128ELb1ELb1ELb1ELb1ELb0ELb1EEEEEEEEEvNT_6ParamsE --------------------------
	.section	.nv.constant0._ZN7cutlass13device_kernelIN5flash11enable_sm90INS1_16FlashAttnFwdSm90INS1_25CollectiveMainloopFwdSm90ILi2EN4cute5tupleIJNS5_1CILi1EEES8_S8_EEENS6_IJNS7_ILi64EEESA_SA_EEELi512ENS_6half_tEfNS_4arch4Sm90ELb0ELb1ELb0ELb1ELb1ELb0ELb1ELb0ELb0ELb1ELb1ELb0EEENS1_21CollectiveEpilogueFwdINS6_IJSA_NS7_ILi512EEESA_EEES9_SC_SE_Li256ELb1ELb1ELb1ELb0EEENS1_36VarlenDynamicPersistentTileSchedulerILi64ELi64ELi256ELi128ELb1ELb1ELb1ELb1ELb0ELb1EEEEEEEEEvNT_6ParamsE,"a",@progbits
	.sectionflags	@""
	.align	4
.nv.constant0._ZN7cutlass13device_kernelIN5flash11enable_sm90INS1_16FlashAttnFwdSm90INS1_25CollectiveMainloopFwdSm90ILi2EN4cute5tupleIJNS5_1CILi1EEES8_S8_EEENS6_IJNS7_ILi64EEESA_SA_EEELi512ENS_6half_tEfNS_4arch4Sm90ELb0ELb1ELb0ELb1ELb1ELb0ELb1ELb0ELb0ELb1ELb1ELb0EEENS1_21CollectiveEpilogueFwdINS6_IJSA_NS7_ILi512EEESA_EEES9_SC_SE_Li256ELb1ELb1ELb1ELb0EEENS1_36VarlenDynamicPersistentTileSchedulerILi64ELi64ELi256ELi128ELb1ELb1ELb1ELb1ELb0ELb1EEEEEEEEEvNT_6ParamsE:
	.zero		3840


//--------------------- .nv.constant0._ZN7cutlass13device_kernelIN5flash11enable_sm90INS1_16FlashAttnFwdSm90INS1_25CollectiveMainloopFwdSm90ILi2EN4cute5tupleIJNS5_1CILi1EEES8_S8_EEENS6_IJNS7_ILi64EEESA_SA_EEELi512ENS_6half_tEfNS_4arch4Sm90ELb0ELb1ELb0ELb1ELb1ELb1ELb1ELb0ELb0ELb1ELb1ELb0EEENS1_21CollectiveEpilogueFwdINS6_IJSA_NS7_ILi512EEESA_EEES9_SC_SE_Li256ELb1ELb1ELb1ELb0EEENS1_36VarlenDynamicPersistentTileSchedulerILi64ELi64ELi256ELi128ELb1ELb1ELb1ELb1ELb0ELb1EEEEEEEEEvNT_6ParamsE --------------------------
	.section	.nv.constant0._ZN7cutlass13device_kernelIN5flash11enable_sm90INS1_16FlashAttnFwdSm90INS1_25CollectiveMainloopFwdSm90ILi2EN4cute5tupleIJNS5_1CILi1EEES8_S8_EEENS6_IJNS7_ILi64EEESA_SA_EEELi512ENS_6half_tEfNS_4arch4Sm90ELb0ELb1ELb0ELb1ELb1ELb1ELb1ELb0ELb0ELb1ELb1ELb0EEENS1_21CollectiveEpilogueFwdINS6_IJSA_NS7_ILi512EEESA_EEES9_SC_SE_Li256ELb1ELb1ELb1ELb0EEENS1_36VarlenDynamicPersistentTileSchedulerILi64ELi64ELi256ELi128ELb1ELb1ELb1ELb1ELb0ELb1EEEEEEEEEvNT_6ParamsE,"a",@progbits
	.sectionflags	@""
	.align	4
.nv.constant0._ZN7cutlass13device_kernelIN5flash11enable_sm90INS1_16FlashAttnFwdSm90INS1_25CollectiveMainloopFwdSm90ILi2EN4cute5tupleIJNS5_1CILi1EEES8_S8_EEENS6_IJNS7_ILi64EEESA_SA_EEELi512ENS_6half_tEfNS_4arch4Sm90ELb0ELb1ELb0ELb1ELb1ELb1ELb1ELb0ELb0ELb1ELb1ELb0EEENS1_21CollectiveEpilogueFwdINS6_IJSA_NS7_ILi512EEESA_EEES9_SC_SE_Li256ELb1ELb1ELb1ELb0EEENS1_36VarlenDynamicPersistentTileSchedulerILi64ELi64ELi256ELi128ELb1ELb1ELb1ELb1ELb0ELb1EEEEEEEEEvNT_6ParamsE:
	.zero		3840


//--------------------- .nv.constant0._ZN7cutlass13device_kernelIN5flash11enable_sm90INS1_16FlashAttnFwdSm90INS1_25CollectiveMainloopFwdSm90ILi2EN4cute5tupleIJNS5_1CILi1EEES8_S8_EEENS6_IJNS7_ILi64EEESA_SA_EEELi512ENS_6half_tEfNS_4arch4Sm90ELb1ELb0ELb0ELb0ELb1ELb0ELb0ELb0ELb0ELb1ELb1ELb0EEENS1_21CollectiveEpilogueFwdINS6_IJSA_NS7_ILi512EEESA_EEES9_SC_SE_Li256ELb0ELb1ELb1ELb0EEENS1_19SingleTileSchedulerILb0ELb1ELb1ELi64EEEEEEEEEvNT_6ParamsE --------------------------
	.section	.nv.constant0._ZN7cutlass13device_kernelIN5flash11enable_sm90INS1_16FlashAttnFwdSm90INS1_25CollectiveMainloopFwdSm90ILi2EN4cute5tupleIJNS5_1CILi1EEES8_S8_EEENS6_IJNS7_ILi64EEESA_SA_EEELi512ENS_6half_tEfNS_4arch4Sm90ELb1ELb0ELb0ELb0ELb1ELb0ELb0ELb0ELb0ELb1ELb1ELb0EEENS1_21CollectiveEpilogueFwdINS6_IJSA_NS7_ILi512EEESA_EEES9_SC_SE_Li256ELb0ELb1ELb1ELb0EEENS1_19SingleTileSchedulerILb0ELb1ELb1ELi64EEEEEEEEEvNT_6ParamsE,"a",@progbits
	.sectionflags	@""
	.align	4
.nv.constant0._ZN7cutlass13device_kernelIN5flash11enable_sm90INS1_16FlashAttnFwdSm90INS1_25CollectiveMainloopFwdSm90ILi2EN4cute5tupleIJNS5_1CILi1EEES8_S8_EEENS6_IJNS7_ILi64EEESA_SA_EEELi512ENS_6half_tEfNS_4arch4Sm90ELb1ELb0ELb0ELb0ELb1ELb0ELb0ELb0ELb0ELb1ELb1ELb0EEENS1_21CollectiveEpilogueFwdINS6_IJSA_NS7_ILi512EEESA_EEES9_SC_SE_Li256ELb0ELb1ELb1ELb0EEENS1_19SingleTileSchedulerILb0ELb1ELb1ELi64EEEEEEEEEvNT_6ParamsE:
	.zero		3456


//--------------------- .nv.constant0._ZN7cutlass13device_kernelIN5flash11enable_sm90INS1_16FlashAttnFwdSm90INS1_25CollectiveMainloopFwdSm90ILi2EN4cute5tupleIJNS5_1CILi1EEES8_S8_EEENS6_IJNS7_ILi64EEESA_SA_EEELi512ENS_6half_tEfNS_4arch4Sm90ELb1ELb0ELb0ELb0ELb1ELb0ELb1ELb0ELb0ELb1ELb1ELb0EEENS1_21CollectiveEpilogueFwdINS6_IJSA_NS7_ILi512EEESA_EEES9_SC_SE_Li256ELb0ELb1ELb1ELb0EEENS1_19SingleTileSchedulerILb0ELb1ELb1ELi64EEEEEEEEEvNT_6ParamsE --------------------------
	.section	.nv.constant0._ZN7cutlass13device_kernelIN5flash11enable_sm90INS1_16FlashAttnFwdSm90INS1_25CollectiveMainloopFwdSm90ILi2EN4cute5tupleIJNS5_1CILi1EEES8_S8_EEENS6_IJNS7_ILi64EEESA_SA_EEELi512ENS_6half_tEfNS_4arch4Sm90ELb1ELb0ELb0ELb0ELb1ELb0ELb1ELb0ELb0ELb1ELb1ELb0EEENS1_21CollectiveEpilogueFwdINS6_IJSA_NS7_ILi512EEESA_EEES9_SC_SE_Li256ELb0ELb1ELb1ELb0EEENS1_19SingleTileSchedulerILb0ELb1ELb1ELi64EEEEEEEEEvNT_6ParamsE,"a",@progbits
	.sectionflags	@""
	.align	4
.nv.constant0._ZN7cutlass13device_kernelIN5flash11enable_sm90INS1_16FlashAttnFwdSm90INS1_25CollectiveMainloopFwdSm90ILi2EN4cute5tupleIJNS5_1CILi1EEES8_S8_EEENS6_IJNS7_ILi64EEESA_SA_EEELi512ENS_6half_tEfNS_4arch4Sm90ELb1ELb0ELb0ELb0ELb1ELb0ELb1ELb0ELb0ELb1ELb1ELb0EEENS1_21CollectiveEpilogueFwdINS6_IJSA_NS7_ILi512EEESA_EEES9_SC_SE_Li256ELb0ELb1ELb1ELb0EEENS1_19SingleTileSchedulerILb0ELb1ELb1ELi64EEEEEEEEEvNT_6ParamsE:
	.zero		3712


//--------------------- .nv.constant0._ZN7cutlass13device_kernelIN5flash11enable_sm90INS1_16FlashAttnFwdSm90INS1_25CollectiveMainloopFwdSm90ILi2EN4cute5tupleIJNS5_1CILi1EEES8_S8_EEENS6_IJNS7_ILi64EEESA_SA_EEELi512ENS_6half_tEfNS_4arch4Sm90ELb1ELb0ELb0ELb1ELb1ELb0ELb0ELb0ELb0ELb1ELb1ELb0EEENS1_21CollectiveEpilogueFwdINS6_IJSA_NS7_ILi512EEESA_EEES9_SC_SE_Li256ELb1ELb1ELb1ELb0EEENS1_36VarlenDynamicPersistentTileSchedulerILi64ELi64ELi256ELi128ELb1ELb1ELb1ELb1ELb1ELb1EEEEEEEEEvNT_6ParamsE --------------------------
	.section	.nv.constant0._ZN7cutlass13device_kernelIN5flash11enable_sm90INS1_16FlashAttnFwdSm90INS1_25CollectiveMainloopFwdSm90ILi2EN4cute5tupleIJNS5_1CILi1EEES8_S8_EEENS6_IJNS7_ILi64EEESA_SA_EEELi512ENS_6half_tEfNS_4arch4Sm90ELb1ELb0ELb0ELb1ELb1ELb0ELb0ELb0ELb0ELb1ELb1ELb0EEENS1_21CollectiveEpilogueFwdINS6_IJSA_NS7_ILi512EEESA_EEES9_SC_SE_Li256ELb1ELb1ELb1ELb0EEENS1_36VarlenDynamicPersistentTileSchedulerILi64ELi64ELi256ELi128ELb1ELb1ELb1ELb1ELb1ELb1EEEEEEEEEvNT_6ParamsE,"a",@progbits
	.sectionflags	@""
	.align	4
.nv.constant0._ZN7cutlass13device_kernelIN5flash11enable_sm90INS1_16FlashAttnFwdSm90INS1_25CollectiveMainloopFwdSm90ILi2EN4cute5tupleIJNS5_1CILi1EEES8_S8_EEENS6_IJNS7_ILi64EEESA_SA_EEELi512ENS_6half_tEfNS_4arch4Sm90ELb1ELb0ELb0ELb1ELb1ELb0ELb0ELb0ELb0ELb1ELb1ELb0EEENS1_21CollectiveEpilogueFwdINS6_IJSA_NS7_ILi512EEESA_EEES9_SC_SE_Li256ELb1ELb1ELb1ELb0EEENS1_36VarlenDynamicPersistentTileSchedulerILi64ELi64ELi256ELi128ELb1ELb1ELb1ELb1ELb1ELb1EEEEEEEEEvNT_6ParamsE:
	.zero		3584


//--------------------- .nv.constant0._ZN7cutlass13device_kernelIN5flash11enable_sm90INS1_16FlashAttnFwdSm90INS1_25CollectiveMainloopFwdSm90ILi2EN4cute5tupleIJNS5_1CILi1EEES8_S8_EEENS6_IJNS7_ILi64EEESA_SA_EEELi512ENS_6half_tEfNS_4arch4Sm90ELb1ELb0ELb0ELb1ELb1ELb1ELb0ELb0ELb0ELb1ELb1ELb0EEENS1_21CollectiveEpilogueFwdINS6_IJSA_NS7_ILi512EEESA_EEES9_SC_SE_Li256ELb1ELb1ELb1ELb0EEENS1_36VarlenDynamicPersistentTileSchedulerILi64ELi64ELi256ELi128ELb1ELb1ELb1ELb1ELb1ELb1EEEEEEEEEvNT_6ParamsE --------------------------
	.section	.nv.constant0._ZN7cutlass13device_kernelIN5flash11enable_sm90INS1_16FlashAttnFwdSm90INS1_25CollectiveMainloopFwdSm90ILi2EN4cute5tupleIJNS5_1CILi1EEES8_S8_EEENS6_IJNS7_ILi64EEESA_SA_EEELi512ENS_6half_tEfNS_4arch4Sm90ELb1ELb0ELb0ELb1ELb1ELb1ELb0ELb0ELb0ELb1ELb1ELb0EEENS1_21CollectiveEpilogueFwdINS6_IJSA_NS7_ILi512EEESA_EEES9_SC_SE_Li256ELb1ELb1ELb1ELb0EEENS1_36VarlenDynamicPersistentTileSchedulerILi64ELi64ELi256ELi128ELb1ELb1ELb1ELb1ELb1ELb1EEEEEEEEEvNT_6ParamsE,"a",@progbits
	.sectionflags	@""
	.align	4
.nv.constant0._ZN7cutlass13device_kernelIN5flash11enable_sm90INS1_16FlashAttnFwdSm90INS1_25CollectiveMainloopFwdSm90ILi2EN4cute5tupleIJNS5_1CILi1EEES8_S8_EEENS6_IJNS7_ILi64EEESA_SA_EEELi512ENS_6half_tEfNS_4arch4Sm90ELb1ELb0ELb0ELb1ELb1ELb1ELb0ELb0ELb0ELb1ELb1ELb0EEENS1_21CollectiveEpilogueFwdINS6_IJSA_NS7_ILi512EEESA_EEES9_SC_SE_Li256ELb1ELb1ELb1ELb0EEENS1_36VarlenDynamicPersistentTileSchedulerILi64ELi64ELi256ELi128ELb1ELb1ELb1ELb1ELb1ELb1EEEEEEEEEvNT_6ParamsE:
	.zero		3584


//--------------------- .nv.constant0._ZN7cutlass13device_kernelIN5flash11enable_sm90INS1_16FlashAttnFwdSm90INS1_25CollectiveMainloopFwdSm90ILi2EN4cute5tupleIJNS5_1CILi1EEES8_S8_EEENS6_IJNS7_ILi64EEESA_SA_EEELi512ENS_6half_tEfNS_4arch4Sm90ELb1ELb0ELb0ELb1ELb1ELb0ELb1ELb0ELb0ELb1ELb1ELb0EEENS1_21CollectiveEpilogueFwdINS6_IJSA_NS7_ILi512EEESA_EEES9_SC_SE_Li256ELb1ELb1ELb1ELb0EEENS1_36VarlenDynamicPersistentTileSchedulerILi64ELi64ELi256ELi128ELb1ELb1ELb1ELb1ELb1ELb1EEEEEEEEEvNT_6ParamsE --------------------------
	.section	.nv.constant0._ZN7cutlass13device_kernelIN5flash11enable_sm90INS1_16FlashAttnFwdSm90INS1_25CollectiveMainloopFwdSm90ILi2EN4cute5tupleIJNS5_1CILi1EEES8_S8_EEENS6_IJNS7_ILi64EEESA_SA_EEELi512ENS_6half_tEfNS_4arch4Sm90ELb1ELb0ELb0ELb1ELb1ELb0ELb1ELb0ELb0ELb1ELb1ELb0EEENS1_21CollectiveEpilogueFwdINS6_IJSA_NS7_ILi512EEESA_EEES9_SC_SE_Li256ELb1ELb1ELb1ELb0EEENS1_36VarlenDynamicPersistentTileSchedulerILi64ELi64ELi256ELi128ELb1ELb1ELb1ELb1ELb1ELb1EEEEEEEEEvNT_6ParamsE,"a",@progbits
	.sectionflags	@""
	.align	4
.nv.constant0._ZN7cutlass13device_kernelIN5flash11enable_sm90INS1_16FlashAttnFwdSm90INS1_25CollectiveMainloopFwdSm90ILi2EN4cute5tupleIJNS5_1CILi1EEES8_S8_EEENS6_IJNS7_ILi64EEESA_SA_EEELi512ENS_6half_tEfNS_4arch4Sm90ELb1ELb0ELb0ELb1ELb1ELb0ELb1ELb0ELb0ELb1ELb1ELb0EEENS1_21CollectiveEpilogueFwdINS6_IJSA_NS7_ILi512EEESA_EEES9_SC_SE_Li256ELb1ELb1ELb1ELb0EEENS1_36VarlenDynamicPersistentTileSchedulerILi64ELi64ELi256ELi128ELb1ELb1ELb1ELb1ELb1ELb1EEEEEEEEEvNT_6ParamsE:
	.zero		3840


//--------------------- .nv.constant0._ZN7cutlass13device_kernelIN5flash11enable_sm90INS1_16FlashAttnFwdSm90INS1_25CollectiveMainloopFwdSm90ILi2EN4cute5tupleIJNS5_1CILi1EEES8_S8_EEENS6_IJNS7_ILi64EEESA_SA_EEELi512ENS_6half_tEfNS_4arch4Sm90ELb1ELb0ELb0ELb1ELb1ELb1ELb1ELb0ELb0ELb1ELb1ELb0EEENS1_21CollectiveEpilogueFwdINS6_IJSA_NS7_ILi512EEESA_EEES9_SC_SE_Li256ELb1ELb1ELb1ELb0EEENS1_36VarlenDynamicPersistentTileSchedulerILi64ELi64ELi256ELi128ELb1ELb1ELb1ELb1ELb1ELb1EEEEEEEEEvNT_6ParamsE --------------------------
	.section	.nv.constant0._ZN7cutlass13device_kernelIN5flash11enable_sm90INS1_16FlashAttnFwdSm90INS1_25CollectiveMainloopFwdSm90ILi2EN4cute5tupleIJNS5_1CILi1EEES8_S8_EEENS6_IJNS7_ILi64EEESA_SA_EEELi512ENS_6half_tEfNS_4arch4Sm90ELb1ELb0ELb0ELb1ELb1ELb1ELb1ELb0ELb0ELb1ELb1ELb0EEENS1_21CollectiveEpilogueFwdINS6_IJSA_NS7_ILi512EEESA_EEES9_SC_SE_Li256ELb1ELb1ELb1ELb0EEENS1_36VarlenDynamicPersistentTileSchedulerILi64ELi64ELi256ELi128ELb1ELb1ELb1ELb1ELb1ELb1EEEEEEEEEvNT_6ParamsE,"a",@progbits
	.sectionflags	@""
	.align	4
.nv.constant0._ZN7cutlass13device_kernelIN5flash11enable_sm90INS1_16FlashAttnFwdSm90INS1_25CollectiveMainloopFwdSm90ILi2EN4cute5tupleIJNS5_1CILi1EEES8_S8_EEENS6_IJNS7_ILi64EEESA_SA_EEELi512ENS_6half_tEfNS_4arch4Sm90ELb1ELb0ELb0ELb1ELb1ELb1ELb1ELb0ELb0ELb1ELb1ELb0EEENS1_21CollectiveEpilogueFwdINS6_IJSA_NS7_ILi512EEESA_EEES9_SC_SE_Li256ELb1ELb1ELb1ELb0EEENS1_36VarlenDynamicPersistentTileSchedulerILi64ELi64ELi256ELi128ELb1ELb1ELb1ELb1ELb1ELb1EEEEEEEEEvNT_6ParamsE:
	.zero		3840


//--------------------- .nv.constant0._ZN7cutlass13device_kernelIN5flash11enable_sm90INS1_16FlashAttnFwdSm90INS1_25CollectiveMainloopFwdSm90ILi2EN4cute5tupleIJNS5_1CILi1EEES8_S8_EEENS6_IJNS7_ILi128EEENS7_ILi96EEENS7_ILi64EEEEEELi256ENS_6half_tEfNS_4arch4Sm90ELb0ELb0ELb0ELb0ELb1ELb0ELb0ELb1ELb0ELb1ELb1ELb0EEENS1_21CollectiveEpilogueFwdINS6_IJSA_NS7_ILi256EEESB_EEES9_SE_SG_Li256ELb0ELb1ELb1ELb0EEENS1_19SingleTileSchedulerILb0ELb1ELb1ELi128EEEEEEEEEvNT_6ParamsE --------------------------
	.section	.nv.constant0._ZN7cutlass13device_kernelIN5flash11enable_sm90INS1_16FlashAttnFwdSm90INS1_25CollectiveMainloopFwdSm90ILi2EN4cute5tupleIJNS5_1CILi1EEES8_S8_EEENS6_IJNS7_ILi128EEENS7_ILi96EEENS7_ILi64EEEEEELi256ENS_6half_tEfNS_4arch4Sm90ELb0ELb0ELb0ELb0ELb1ELb0ELb0ELb1ELb0ELb1ELb1ELb0EEENS1_21CollectiveEpilogueFwdINS6_IJSA_NS7_ILi256EEESB_EEES9_SE_SG_Li256ELb0ELb1ELb1ELb0EEENS1_19SingleTileSchedulerILb0ELb1ELb1ELi128EEEEEEEEEvNT_6ParamsE,"a",@progbits
	.sectionflags	@""
	.align	4
.nv.constant0._ZN7cutlass13device_kernelIN5flash11enable_sm90INS1_16FlashAttnFwdSm90INS1_25CollectiveMainloopFwdSm90ILi2EN4cute5tupleIJNS5_1CILi1EEES8_S8_EEENS6_IJNS7_ILi128EEENS7_ILi96EEENS7_ILi64EEEEEELi256ENS_6half_tEfNS_4arch4Sm90ELb0ELb0ELb0ELb0ELb1ELb0ELb0ELb1ELb0ELb1ELb1ELb0EEENS1_21CollectiveEpilogueFwdINS6_IJSA_NS7_ILi256EEESB_EEES9_SE_SG_Li256ELb0ELb1ELb1ELb0EEENS1_19SingleTileSchedulerILb0ELb1ELb1ELi128EEEEEEEEEvNT_6ParamsE:
	.zero		3456


//--------------------- .nv.constant0._ZN7cutlass13device_kernelIN5flash11enable_sm90INS1_16FlashAttnFwdSm90INS1_25CollectiveMainloopFwdSm90ILi2EN4cute5tupleIJNS5_1CILi1EEES8_S8_EEENS6_IJNS7_ILi128EEENS7_ILi96EEENS7_ILi64EEEEEELi256ENS_6half_tEfNS_4arch4Sm90ELb0ELb0ELb0ELb0ELb1ELb0ELb1ELb1ELb0ELb1ELb1ELb0EEENS1_21CollectiveEpilogueFwdINS6_IJSA_NS7_ILi256EEESB_EEES9_SE_SG_Li256ELb0ELb1ELb1ELb0EEENS1_19SingleTileSchedulerILb0ELb1ELb1ELi128EEEEEEEEEvNT_6ParamsE --------------------------
	.section	.nv.constant0._ZN7cutlass13device_kernelIN5flash11enable_sm90INS1_16FlashAttnFwdSm90INS1_25CollectiveMainloopFwdSm90ILi2EN4cute5tupleIJNS5_1CILi1EEES8_S8_EEENS6_IJNS7_ILi128EEENS7_ILi96EEENS7_ILi64EEEEEELi256ENS_6half_tEfNS_4arch4Sm90ELb0ELb0ELb0ELb0ELb1ELb0ELb1ELb1ELb0ELb1ELb1ELb0EEENS1_21CollectiveEpilogueFwdINS6_IJSA_NS7_ILi256EEESB_EEES9_SE_SG_Li256ELb0ELb1ELb1ELb0EEENS1_19SingleTileSchedulerILb0ELb1ELb1ELi128EEEEEEEEEvNT_6ParamsE,"a",@progbits
	.sectionflags	@""
	.align	4
.nv.constant0._ZN7cutlass13device_kernelIN5flash11enable_sm90INS1_16FlashAttnFwdSm90INS1_25CollectiveMainloopFwdSm90ILi2EN4cute5tupleIJNS5_1CILi1EEES8_S8_EEENS6_IJNS7_ILi128EEENS7_ILi96EEENS7_ILi64EEEEEELi256ENS_6half_tEfNS_4arch4Sm90ELb0ELb0ELb0ELb0ELb1ELb0ELb1ELb1ELb0ELb1ELb1ELb0EEENS1_21CollectiveEpilogueFwdINS6_IJSA_NS7_ILi256EEESB_EEES9_SE_SG_Li256ELb0ELb1ELb1ELb0EEENS1_19SingleTileSchedulerILb0ELb1ELb1ELi128EEEEEEEEEvNT_6ParamsE:
	.zero		3712


//--------------------- .nv.constant0._ZN7cutlass13device_kernelIN5flash11enable_sm90INS1_16FlashAttnFwdSm90INS1_25CollectiveMainloopFwdSm90ILi2EN4cute5tupleIJNS5_1CILi1EEES8_S8_EEENS6_IJNS7_ILi128EEENS7_ILi96EEENS7_ILi64EEEEEELi256ENS_6half_tEfNS_4arch4Sm90ELb0ELb0ELb0ELb1ELb1ELb0ELb0ELb1ELb0ELb1ELb1ELb0EEENS1_21CollectiveEpilogueFwdINS6_IJSA_NS7_ILi256EEESB_EEES9_SE_SG_Li256ELb1ELb1ELb1ELb0EEENS1_36VarlenDynamicPersistentTileSchedulerILi128ELi96ELi256ELi128ELb1ELb1ELb1ELb0ELb1ELb1EEEEEEEEEvNT_6ParamsE --------------------------
	.section	.nv.constant0._ZN7cutlass13device_kernelIN5flash11enable_sm90INS1_16FlashAttnFwdSm90INS1_25CollectiveMainloopFwdSm90ILi2EN4cute5tupleIJNS5_1CILi1EEES8_S8_EEENS6_IJNS7_ILi128EEENS7_ILi96EEENS7_ILi64EEEEEELi256ENS_6half_tEfNS_4arch4Sm90ELb0ELb0ELb0ELb1ELb1ELb0ELb0ELb1ELb0ELb1ELb1ELb0EEENS1_21CollectiveEpilogueFwdINS6_IJSA_NS7_ILi256EEESB_EEES9_SE_SG_Li256ELb1ELb1ELb1ELb0EEENS1_36VarlenDynamicPersistentTileSchedulerILi128ELi96ELi256ELi128ELb1ELb1ELb1ELb0ELb1ELb1EEEEEEEEEvNT_6ParamsE,"a",@progbits
	.sectionflags	@""
	.align	4
.nv.constant0._ZN7cutlass13device_kernelIN5flash11enable_sm90INS1_16FlashAttnFwdSm90INS1_25CollectiveMainloopFwdSm90ILi2EN4cute5tupleIJNS5_1CILi1EEES8_S8_EEENS6_IJNS7_ILi128EEENS7_ILi96EEENS7_ILi64EEEEEELi256ENS_6half_tEfNS_4arch4Sm90ELb0ELb0ELb0ELb1ELb1ELb0ELb0ELb1ELb0ELb1ELb1ELb0EEENS1_21CollectiveEpilogueFwdINS6_IJSA_NS7_ILi256EEESB_EEES9_SE_SG_Li256ELb1ELb1ELb1ELb0EEENS1_36VarlenDynamicPersistentTileSchedulerILi128ELi96ELi256ELi128ELb1ELb1ELb1ELb0ELb1ELb1EEEEEEEEEvNT_6ParamsE:
	.zero		3584


//--------------------- .nv.constant0._ZN7cutlass13device_kernelIN5flash11enable_sm90INS1_16FlashAttnFwdSm90INS1_25CollectiveMainloopFwdSm90ILi2EN4cute5tupleIJNS5_1CILi1EEES8_S8_EEENS6_IJNS7_ILi128EEENS7_ILi96EEENS7_ILi64EEEEEELi256ENS_6half_tEfNS_4arch4Sm90ELb0ELb0ELb0ELb1ELb1ELb1ELb0ELb1ELb0ELb1ELb1ELb0EEENS1_21CollectiveEpilogueFwdINS6_IJSA_NS7_ILi256EEESB_EEES9_SE_SG_Li256ELb1ELb1ELb1ELb0EEENS1_36VarlenDynamicPersistentTileSchedulerILi128ELi96ELi256ELi128ELb1ELb1ELb1ELb0ELb1ELb1EEEEEEEEEvNT_6ParamsE --------------------------
	.section	.nv.constant0._ZN7cutlass13device_kernelIN5flash11enable_sm90INS1_16FlashAttnFwdSm90INS1_25CollectiveMainloopFwdSm90ILi2EN4cute5tupleIJNS5_1CILi1EEES8_S8_EEENS6_IJNS7_ILi128EEENS7_ILi96EEENS7_ILi64EEEEEELi256ENS_6half_tEfNS_4arch4Sm90ELb0ELb0ELb0ELb1ELb1ELb1ELb0ELb1ELb0ELb1ELb1ELb0EEENS1_21CollectiveEpilogueFwdINS6_IJSA_NS7_ILi256EEESB_EEES9_SE_SG_Li256ELb1ELb1ELb1ELb0EEENS1_36VarlenDynamicPersistentTileSchedulerILi128ELi96ELi256ELi128ELb1ELb1ELb1ELb0ELb1ELb1EEEEEEEEEvNT_6ParamsE,"a",@progbits
	.sectionflags	@""
	.align	4
.nv.constant0._ZN7cutlass13device_kernelIN5flash11enable_sm90INS1_16FlashAttnFwdSm90INS1_25CollectiveMainloopFwdSm90ILi2EN4cute5tupleIJNS5_1CILi1EEES8_S8_EEENS6_IJNS7_ILi128EEENS7_ILi96EEENS7_ILi64EEEEEELi256ENS_6half_tEfNS_4arch4Sm90ELb0ELb0ELb0ELb1ELb1ELb1ELb0ELb1ELb0ELb1ELb1ELb0EEENS1_21CollectiveEpilogueFwdINS6_IJSA_NS7_ILi256EEESB_EEES9_SE_SG_Li256ELb1ELb1ELb1ELb0EEENS1_36VarlenDynamicPersistentTileSchedulerILi128ELi96ELi256ELi128ELb1ELb1ELb1ELb0ELb1ELb1EEEEEEEEEvNT_6ParamsE:
	.zero		3584


//--------------------- .nv.constant0._ZN7cutlass13device_kernelIN5flash11enable_sm90INS1_16FlashAttnFwdSm90INS1_25CollectiveMainloopFwdSm90ILi2EN4cute5tupleIJNS5_1CILi1EEES8_S8_EEENS6_IJNS7_ILi128EEENS7_ILi96EEENS7_ILi64EEEEEELi256ENS_6half_tEfNS_4arch4Sm90ELb0ELb0ELb0ELb1ELb1ELb0ELb1ELb1ELb0ELb1ELb1ELb0EEENS1_21CollectiveEpilogueFwdINS6_IJSA_NS7_ILi256EEESB_EEES9_SE_SG_Li256ELb1ELb1ELb1ELb0EEENS1_36VarlenDynamicPersistentTileSchedulerILi128ELi96ELi256ELi128ELb1ELb1ELb1ELb0ELb1ELb1EEEEEEEEEvNT_6ParamsE --------------------------
	.section	.nv.constant0._ZN7cutlass13device_kernelIN5flash11enable_sm90INS1_16FlashAttnFwdSm90INS1_25CollectiveMainloopFwdSm90ILi2EN4cute5tupleIJNS5_1CILi1EEES8_S8_EEENS6_IJNS7_ILi128EEENS7_ILi96EEENS7_ILi64EEEEEELi256ENS_6half_tEfNS_4arch4Sm90ELb0ELb0ELb0ELb1ELb1ELb0ELb1ELb1ELb0ELb1ELb1ELb0EEENS1_21CollectiveEpilogueFwdINS6_IJSA_NS7_ILi256EEESB_EEES9_SE_SG_Li256ELb1ELb1ELb1ELb0EEENS1_36VarlenDynamicPersistentTileSchedulerILi128ELi96ELi256ELi128ELb1ELb1ELb1ELb0ELb1ELb1EEEEEEEEEvNT_6ParamsE,"a",@progbits
	.sectionflags	@""
	.align	4
.nv.constant0._ZN7cutlass13device_kernelIN5flash11enable_sm90INS1_16FlashAttnFwdSm90INS1_25CollectiveMainloopFwdSm90ILi2EN4cute5tupleIJNS5_1CILi1EEES8_S8_EEENS6_IJNS7_ILi128EEENS7_ILi96EEENS7_ILi64EEEEEELi256ENS_6half_tEfNS_4arch4Sm90ELb0ELb0ELb0ELb1ELb1ELb0ELb1ELb1ELb0ELb1ELb1ELb0EEENS1_21CollectiveEpilogueFwdINS6_IJSA_NS7_ILi256EEESB_EEES9_SE_SG_Li256ELb1ELb1ELb1ELb0EEENS1_36VarlenDynamicPersistentTileSchedulerILi128ELi96ELi256ELi128ELb1ELb1ELb1ELb0ELb1ELb1EEEEEEEEEvNT_6ParamsE:
	.zero		3840


//--------------------- .nv.constant0._ZN7cutlass13device_kernelIN5flash11enable_sm90INS1_16FlashAttnFwdSm90INS1_25CollectiveMainloopFwdSm90ILi2EN4cute5tupleIJNS5_1CILi1EEES8_S8_EEENS6_IJNS7_ILi128EEENS7_ILi96EEENS7_ILi64EEEEEELi256ENS_6half_tEfNS_4arch4Sm90ELb0ELb0ELb0ELb1ELb1ELb1ELb1ELb1ELb0ELb1ELb1ELb0EEENS1_21CollectiveEpilogueFwdINS6_IJSA_NS7_ILi256EEESB_EEES9_SE_SG_Li256ELb1ELb1ELb1ELb0EEENS1_36VarlenDynamicPersistentTileSchedulerILi128ELi96ELi256ELi128ELb1ELb1ELb1ELb0ELb1ELb1EEEEEEEEEvNT_6ParamsE --------------------------
	.section	.nv.constant0._ZN7cutlass13device_kernelIN5flash11enable_sm90INS1_16FlashAttnFwdSm90INS1_25CollectiveMainloopFwdSm90ILi2EN4cute5tupleIJNS5_1CILi1EEES8_S8_EEENS6_IJNS7_ILi128EEENS7_ILi96EEENS7_ILi64EEEEEELi256ENS_6half_tEfNS_4arch4Sm90ELb0ELb0ELb0ELb1ELb1ELb1ELb1ELb1ELb0ELb1ELb1ELb0EEENS1_21CollectiveEpilogueFwdINS6_IJSA_NS7_ILi256EEESB_EEES9_SE_SG_Li256ELb1ELb1ELb1ELb0EEENS1_36VarlenDynamicPersistentTileSchedulerILi128ELi96ELi256ELi128ELb1ELb1ELb1ELb0ELb1ELb1EEEEEEEEEvNT_6ParamsE,"a",@progbits
	.sectionflags	@""
	.align	4
.nv.constant0._ZN7cutlass13device_kernelIN5flash11enable_sm90INS1_16FlashAttnFwdSm90INS1_25CollectiveMainloopFwdSm90ILi2EN4cute5tupleIJNS5_1CILi1EEES8_S8_EEENS6_IJNS7_ILi128EEENS7_ILi96EEENS7_ILi64EEEEEELi256ENS_6half_tEfNS_4arch4Sm90ELb0ELb0ELb0ELb1ELb1ELb1ELb1ELb1ELb0ELb1ELb1ELb0EEENS1_21CollectiveEpilogueFwdINS6_IJSA_NS7_ILi256EEESB_EEES9_SE_SG_Li256ELb1ELb1ELb1ELb0EEENS1_36VarlenDynamicPersistentTileSchedulerILi128ELi96ELi256ELi128ELb1ELb1ELb1ELb0ELb1ELb1EEEEEEEEEvNT_6ParamsE:
	.zero		3840


//--------------------- .nv.constant0._ZN7cutlass13device_kernelIN5flash11enable_sm90INS1_16FlashAttnFwdSm90INS1_25CollectiveMainloopFwdSm90ILi2EN4cute5tupleIJNS5_1CILi1EEES8_S8_EEENS6_IJNS7_ILi128EEENS7_ILi96EEENS7_ILi64EEEEEELi256ENS_6half_tEfNS_4arch4Sm90ELb0ELb1ELb0ELb0ELb1ELb0ELb0ELb1ELb0ELb1ELb1ELb0EEENS1_21CollectiveEpilogueFwdINS6_IJSA_NS7_ILi256EEESB_EEES9_SE_SG_Li256ELb0ELb1ELb1ELb0EEENS1_19SingleTileSchedulerILb0ELb1ELb1ELi128EEEEEEEEEvNT_6ParamsE --------------------------
	.section	.nv.constant0._ZN7cutlass13device_kernelIN5flash11enable_sm90INS1_16FlashAttnFwdSm90INS1_25CollectiveMainloopFwdSm90ILi2EN4cute5tupleIJNS5_1CILi1EEES8_S8_EEENS6_IJNS7_ILi128EEENS7_ILi96EEENS7_ILi64EEEEEELi256ENS_6half_tEfNS_4arch4Sm90ELb0ELb1ELb0ELb0ELb1ELb0ELb0ELb1ELb0ELb1ELb1ELb0EEENS1_21CollectiveEpilogueFwdINS6_IJSA_NS7_ILi256EEESB_EEES9_SE_SG_Li256ELb0ELb1ELb1ELb0EEENS1_19SingleTileSchedulerILb0ELb1ELb1ELi128EEEEEEEEEvNT_6ParamsE,"a",@progbits
	.sectionflags	@""
	.align	4
.nv.constant0._ZN7cutlass13device_kernelIN5flash11enable_sm90INS1_16FlashAttnFwdSm90INS1_25CollectiveMainloopFwdSm90ILi2EN4cute5tupleIJNS5_1CILi1EEES8_S8_EEENS6_IJNS7_ILi128EEENS7_ILi96EEENS7_ILi64EEEEEELi256ENS_6half_tEfNS_4arch4Sm90ELb0ELb1ELb0ELb0ELb1ELb0ELb0ELb1ELb0ELb1ELb1ELb0EEENS1_21CollectiveEpilogueFwdINS6_IJSA_NS7_ILi256EEESB_EEES9_SE_SG_Li256ELb0ELb1ELb1ELb0EEENS1_19SingleTileSchedulerILb0ELb1ELb1ELi128EEEEEEEEEvNT_6ParamsE:
	.zero		3456


//--------------------- .nv.constant0._ZN7cutlass13device_kernelIN5flash11enable_sm90INS1_16FlashAttnFwdSm90INS1_25CollectiveMainloopFwdSm90ILi2EN4cute5tupleIJNS5_1CILi1EEES8_S8_EEENS6_IJNS7_ILi128EEENS7_ILi96EEENS7_ILi64EEEEEELi256ENS_6half_tEfNS_4arch4Sm90ELb0ELb1ELb0ELb0ELb1ELb0ELb1ELb1ELb0ELb1ELb1ELb0EEENS1_21CollectiveEpilogueFwdINS6_IJSA_NS7_ILi256EEESB_EEES9_SE_SG_Li256ELb0ELb1ELb1ELb0EEENS1_19SingleTileSchedulerILb0ELb1ELb1ELi128EEEEEEEEEvNT_6ParamsE --------------------------
	.section	.nv.constant0._ZN7cutlass13device_kernelIN5flash11enable_sm90INS1_16FlashAttnFwdSm90INS1_25CollectiveMainloopFwdSm90ILi2EN4cute5tupleIJNS5_1CILi1EEES8_S8_EEENS6_IJNS7_ILi128EEENS7_ILi96EEENS7_ILi64EEEEEELi256ENS_6half_tEfNS_4arch4Sm90ELb0ELb1ELb0ELb0ELb1ELb0ELb1ELb1ELb0ELb1ELb1ELb0EEENS1_21CollectiveEpilogueFwdINS6_IJSA_NS7_ILi256EEESB_EEES9_SE_SG_Li256ELb0ELb1ELb1ELb0EEENS1_19SingleTileSchedulerILb0ELb1ELb1ELi128EEEEEEEEEvNT_6ParamsE,"a",@progbits
	.sectionflags	@""
	.align	4
.nv.constant0._ZN7cutlass13device_kernelIN5flash11enable_sm90INS1_16FlashAttnFwdSm90INS1_25CollectiveMainloopFwdSm90ILi2EN4cute5tupleIJNS5_1CILi1EEES8_S8_EEENS6_IJNS7_ILi128EEENS7_ILi96EEENS7_ILi64EEEEEELi256ENS_6half_tEfNS_4arch4Sm90ELb0ELb1ELb0ELb0ELb1ELb0ELb1ELb1ELb0ELb1ELb1ELb0EEENS1_21CollectiveEpilogueFwdINS6_IJSA_NS7_ILi256EEESB_EEES9_SE_SG_Li256ELb0ELb1ELb1ELb0EEENS1_19SingleTileSchedulerILb0ELb1ELb1ELi128EEEEEEEEEvNT_6ParamsE:
	.zero		3712


//--------------------- .nv.constant0._ZN7cutlass13device_kernelIN5flash11enable_sm90INS1_16FlashAttnFwdSm90INS1_25CollectiveMainloopFwdSm90ILi2EN4cute5tupleIJNS5_1CILi1EEES8_S8_EEENS6_IJNS7_ILi128EEENS7_ILi96EEENS7_ILi64EEEEEELi256ENS_6half_tEfNS_4arch4Sm90ELb0ELb1ELb0ELb1ELb1ELb0ELb0ELb1ELb0ELb1ELb1ELb0EEENS1_21CollectiveEpilogueFwdINS6_IJSA_NS7_ILi256EEESB_EEES9_SE_SG_Li256ELb1ELb1ELb1ELb0EEENS1_36VarlenDynamicPersistentTileSchedulerILi128ELi96ELi256ELi128ELb1ELb1ELb1ELb1ELb0ELb1EEEEEEEEEvNT_6ParamsE --------------------------
	.section	.nv.constant0._ZN7cutlass13device_kernelIN5flash11enable_sm90INS1_16FlashAttnFwdSm90INS1_25CollectiveMainloopFwdSm90ILi2EN4cute5tupleIJNS5_1CILi1EEES8_S8_EEENS6_IJNS7_ILi128EEENS7_ILi96EEENS7_ILi64EEEEEELi256ENS_6half_tEfNS_4arch4Sm90ELb0ELb1ELb0ELb1ELb1ELb0ELb0ELb1ELb0ELb1ELb1ELb0EEENS1_21CollectiveEpilogueFwdINS6_IJSA_NS7_ILi256EEESB_EEES9_SE_SG_Li256ELb1ELb1ELb1ELb0EEENS1_36VarlenDynamicPersistentTileSchedulerILi128ELi96ELi256ELi128ELb1ELb1ELb1ELb1ELb0ELb1EEEEEEEEEvNT_6ParamsE,"a",@progbits
	.sectionflags	@""
	.align	4
.nv.constant0._ZN7cutlass13device_kernelIN5flash11enable_sm90INS1_16FlashAttnFwdSm90INS1_25CollectiveMainloopFwdSm90ILi2EN4cute5tupleIJNS5_1CILi1EEES8_S8_EEENS6_IJNS7_ILi128EEENS7_ILi96EEENS7_ILi64EEEEEELi256ENS_6half_tEfNS_4arch4Sm90ELb0ELb1ELb0ELb1ELb1ELb0ELb0ELb1ELb0ELb1ELb1ELb0EEENS1_21CollectiveEpilogueFwdINS6_IJSA_NS7_ILi256EEESB_EEES9_SE_SG_Li256ELb1ELb1ELb1ELb0EEENS1_36VarlenDynamicPersistentTileSchedulerILi128ELi96ELi256ELi128ELb1ELb1ELb1ELb1ELb0ELb1EEEEEEEEEvNT_6ParamsE:
	.zero		3584


//--------------------- .nv.constant0._ZN7cutlass13device_kernelIN5flash11enable_sm90INS1_16FlashAttnFwdSm90INS1_25CollectiveMainloopFwdSm90ILi2EN4cute5tupleIJNS5_1CILi1EEES8_S8_EEENS6_IJNS7_ILi128EEENS7_ILi96EEENS7_ILi64EEEEEELi256ENS_6half_tEfNS_4arch4Sm90ELb0ELb1ELb0ELb1ELb1ELb1ELb0ELb1ELb0ELb1ELb1ELb0EEENS1_21CollectiveEpilogueFwdINS6_IJSA_NS7_ILi256EEESB_EEES9_SE_SG_Li256ELb1ELb1ELb1ELb0EEENS1_36VarlenDynamicPersistentTileSchedulerILi128ELi96ELi256ELi128ELb1ELb1ELb1ELb1ELb0ELb1EEEEEEEEEvNT_6ParamsE --------------------------
	.section	.nv.constant0._ZN7cutlass13device_kernelIN5flash11enable_sm90INS1_16FlashAttnFwdSm90INS1_25CollectiveMainloopFwdSm90ILi2EN4cute5tupleIJNS5_1CILi1EEES8_S8_EEENS6_IJNS7_ILi128EEENS7_ILi96EEENS7_ILi64EEEEEELi256ENS_6half_tEfNS_4arch4Sm90ELb0ELb1ELb0ELb1ELb1ELb1ELb0ELb1ELb0ELb1ELb1ELb0EEENS1_21CollectiveEpilogueFwdINS6_IJSA_NS7_ILi256EEESB_EEES9_SE_SG_Li256ELb1ELb1ELb1ELb0EEENS1_36VarlenDynamicPersistentTileSchedulerILi128ELi96ELi256ELi128ELb1ELb1ELb1ELb1ELb0ELb1EEEEEEEEEvNT_6ParamsE,"a",@progbits
	.sectionflags	@""
	.align	4
.nv.constant0._ZN7cutlass13device_kernelIN5flash11enable_sm90INS1_16FlashAttnFwdSm90INS1_25CollectiveMainloopFwdSm90ILi2EN4cute5tupleIJNS5_1CILi1EEES8_S8_EEENS6_IJNS7_ILi128EEENS7_ILi96EEENS7_ILi64EEEEEELi256ENS_6half_tEfNS_4arch4Sm90ELb0ELb1ELb0ELb1ELb1ELb1ELb0ELb1ELb0ELb1ELb1ELb0EEENS1_21CollectiveEpilogueFwdINS6_IJSA_NS7_ILi256EEESB_EEES9_SE_SG_Li256ELb1ELb1ELb1ELb0EEENS1_36VarlenDynamicPersistentTileSchedulerILi128ELi96ELi256ELi128ELb1ELb1ELb1ELb1ELb0ELb1EEEEEEEEEvNT_6ParamsE:
	.zero		3584


//--------------------- .nv.constant0._ZN7cutlass13device_kernelIN5flash11enable_sm90INS1_16FlashAttnFwdSm90INS1_25CollectiveMainloopFwdSm90ILi2EN4cute5tupleIJNS5_1CILi1EEES8_S8_EEENS6_IJNS7_ILi128EEENS7_ILi96EEENS7_ILi64EEEEEELi256ENS_6half_tEfNS_4arch4Sm90ELb0ELb1ELb0ELb1ELb1ELb0ELb1ELb1ELb0ELb1ELb1ELb0EEENS1_21CollectiveEpilogueFwdINS6_IJSA_NS7_ILi256EEESB_EEES9_SE_SG_Li256ELb1ELb1ELb1ELb0EEENS1_36VarlenDynamicPersistentTileSchedulerILi128ELi96ELi256ELi128ELb1ELb1ELb1ELb1ELb0ELb1EEEEEEEEEvNT_6ParamsE --------------------------
	.section	.nv.constant0._ZN7cutlass13device_kernelIN5flash11enable_sm90INS1_16FlashAttnFwdSm90INS1_25CollectiveMainloopFwdSm90ILi2EN4cute5tupleIJNS5_1CILi1EEES8_S8_EEENS6_IJNS7_ILi128EEENS7_ILi96EEENS7_ILi64EEEEEELi256ENS_6half_tEfNS_4arch4Sm90ELb0ELb1ELb0ELb1ELb1ELb0ELb1ELb1ELb0ELb1ELb1ELb0EEENS1_21CollectiveEpilogueFwdINS6_IJSA_NS7_ILi256EEESB_EEES9_SE_SG_Li256ELb1ELb1ELb1ELb0EEENS1_36VarlenDynamicPersistentTileSchedulerILi128ELi96ELi256ELi128ELb1ELb1ELb1ELb1ELb0ELb1EEEEEEEEEvNT_6ParamsE,"a",@progbits
	.sectionflags	@""
	.align	4
.nv.constant0._ZN7cutlass13device_kernelIN5flash11enable_sm90INS1_16FlashAttnFwdSm90INS1_25CollectiveMainloopFwdSm90ILi2EN4cute5tupleIJNS5_1CILi1EEES8_S8_EEENS6_IJNS7_ILi128EEENS7_ILi96EEENS7_ILi64EEEEEELi256ENS_6half_tEfNS_4arch4Sm90ELb0ELb1ELb0ELb1ELb1ELb0ELb1ELb1ELb0ELb1ELb1ELb0EEENS1_21CollectiveEpilogueFwdINS6_IJSA_NS7_ILi256EEESB_EEES9_SE_SG_Li256ELb1ELb1ELb1ELb0EEENS1_36VarlenDynamicPersistentTileSchedulerILi128ELi96ELi256ELi128ELb1ELb1ELb1ELb1ELb0ELb1EEEEEEEEEvNT_6ParamsE:
	.zero		3840


//--------------------- .nv.constant0._ZN7cutlass13device_kernelIN5flash11enable_sm90INS1_16FlashAttnFwdSm90INS1_25CollectiveMainloopFwdSm90ILi2EN4cute5tupleIJNS5_1CILi1EEES8_S8_EEENS6_IJNS7_ILi128EEENS7_ILi96EEENS7_ILi64EEEEEELi256ENS_6half_tEfNS_4arch4Sm90ELb0ELb1ELb0ELb1ELb1ELb1ELb1ELb1ELb0ELb1ELb1ELb0EEENS1_21CollectiveEpilogueFwdINS6_IJSA_NS7_ILi256EEESB_EEES9_SE_SG_Li256ELb1ELb1ELb1ELb0EEENS1_36VarlenDynamicPersistentTileSchedulerILi128ELi96ELi256ELi128ELb1ELb1ELb1ELb1ELb0ELb1EEEEEEEEEvNT_6ParamsE --------------------------
	.section	.nv.constant0._ZN7cutlass13device_kernelIN5flash11enable_sm90INS1_16FlashAttnFwdSm90INS1_25CollectiveMainloopFwdSm90ILi2EN4cute5tupleIJNS5_1CILi1EEES8_S8_EEENS6_IJNS7_ILi128EEENS7_ILi96EEENS7_ILi64EEEEEELi256ENS_6half_tEfNS_4arch4Sm90ELb0ELb1ELb0ELb1ELb1ELb1ELb1ELb1ELb0ELb1ELb1ELb0EEENS1_21CollectiveEpilogueFwdINS6_IJSA_NS7_ILi256EEESB_EEES9_SE_SG_Li256ELb1ELb1ELb1ELb0EEENS1_36VarlenDynamicPersistentTileSchedulerILi128ELi96ELi256ELi128ELb1ELb1ELb1ELb1ELb0ELb1EEEEEEEEEvNT_6ParamsE,"a",@progbits
	.sectionflags	@""
	.align	4
.nv.constant0._ZN7cutlass13device_kernelIN5flash11enable_sm90INS1_16FlashAttnFwdSm90INS1_25CollectiveMainloopFwdSm90ILi2EN4cute5tupleIJNS5_1CILi1EEES8_S8_EEENS6_IJNS7_ILi128EEENS7_ILi96EEENS7_ILi64EEEEEELi256ENS_6half_tEfNS_4arch4Sm90ELb0ELb1ELb0ELb1ELb1ELb1ELb1ELb1ELb0ELb1ELb1ELb0EEENS1_21CollectiveEpilogueFwdINS6_IJSA_NS7_ILi256EEESB_EEES9_SE_SG_Li256ELb1ELb1ELb1ELb0EEENS1_36VarlenDynamicPersistentTileSchedulerILi128ELi96ELi256ELi128ELb1ELb1ELb1ELb1ELb0ELb1EEEEEEEEEvNT_6ParamsE:
	.zero		3840


//--------------------- .nv.constant0._ZN7cutlass13device_kernelIN5flash11enable_sm90INS1_16FlashAttnFwdSm90INS1_25CollectiveMainloopFwdSm90ILi2EN4cute5tupleIJNS5_1CILi1EEES8_S8_EEENS6_IJNS7_ILi128EEENS7_ILi96EEENS7_ILi64EEEEEELi256ENS_6half_tEfNS_4arch4Sm90ELb1ELb0ELb0ELb0ELb1ELb0ELb0ELb1ELb0ELb1ELb1ELb0EEENS1_21CollectiveEpilogueFwdINS6_IJSA_NS7_ILi256EEESB_EEES9_SE_SG_Li256ELb0ELb1ELb1ELb0EEENS1_19SingleTileSchedulerILb0ELb1ELb1ELi128EEEEEEEEEvNT_6ParamsE --------------------------
	.section	.nv.constant0._ZN7cutlass13device_kernelIN5flash11enable_sm90INS1_16FlashAttnFwdSm90INS1_25CollectiveMainloopFwdSm90ILi2EN4cute5tupleIJNS5_1CILi1EEES8_S8_EEENS6_IJNS7_ILi128EEENS7_ILi96EEENS7_ILi64EEEEEELi256ENS_6half_tEfNS_4arch4Sm90ELb1ELb0ELb0ELb0ELb1ELb0ELb0ELb1ELb0ELb1ELb1ELb0EEENS1_21CollectiveEpilogueFwdINS6_IJSA_NS7_ILi256EEESB_EEES9_SE_SG_Li256ELb0ELb1ELb1ELb0EEENS1_19SingleTileSchedulerILb0ELb1ELb1ELi128EEEEEEEEEvNT_6ParamsE,"a",@progbits
	.sectionflags	@""
	.align	4
.nv.constant0._ZN7cutlass13device_kernelIN5flash11enable_sm90INS1_16FlashAttnFwdSm90INS1_25CollectiveMainloopFwdSm90ILi2EN4cute5tupleIJNS5_1CILi1EEES8_S8_EEENS6_IJNS7_ILi128EEENS7_ILi96EEENS7_ILi64EEEEEELi256ENS_6half_tEfNS_4arch4Sm90ELb1ELb0ELb0ELb0ELb1ELb0ELb0ELb1ELb0ELb1ELb1ELb0EEENS1_21CollectiveEpilogueFwdINS6_IJSA_NS7_ILi256EEESB_EEES9_SE_SG_Li256ELb0ELb1ELb1ELb0EEENS1_19SingleTileSchedulerILb0ELb1ELb1ELi128EEEEEEEEEvNT_6ParamsE:
	.zero		3456


//--------------------- .nv.constant0._ZN7cutlass13device_kernelIN5flash11enable_sm90INS1_16FlashAttnFwdSm90INS1_25CollectiveMainloopFwdSm90ILi2EN4cute5tupleIJNS5_1CILi1EEES8_S8_EEENS6_IJNS7_ILi128EEENS7_ILi96EEENS7_ILi64EEEEEELi256ENS_6half_tEfNS_4arch4Sm90ELb1ELb0ELb0ELb0ELb1ELb0ELb1ELb1ELb0ELb1ELb1ELb0EEENS1_21CollectiveEpilogueFwdINS6_IJSA_NS7_ILi256EEESB_EEES9_SE_SG_Li256ELb0ELb1ELb1ELb0EEENS1_19SingleTileSchedulerILb0ELb1ELb1ELi128EEEEEEEEEvNT_6ParamsE --------------------------
	.section	.nv.constant0._ZN7cutlass13device_kernelIN5flash11enable_sm90INS1_16FlashAttnFwdSm90INS1_25CollectiveMainloopFwdSm90ILi2EN4cute5tupleIJNS5_1CILi1EEES8_S8_EEENS6_IJNS7_ILi128EEENS7_ILi96EEENS7_ILi64EEEEEELi256ENS_6half_tEfNS_4arch4Sm90ELb1ELb0ELb0ELb0ELb1ELb0ELb1ELb1ELb0ELb1ELb1ELb0EEENS1_21CollectiveEpilogueFwdINS6_IJSA_NS7_ILi256EEESB_EEES9_SE_SG_Li256ELb0ELb1ELb1ELb0EEENS1_19SingleTileSchedulerILb0ELb1ELb1ELi128EEEEEEEEEvNT_6ParamsE,"a",@progbits
	.sectionflags	@""
	.align	4
.nv.constant0._ZN7cutlass13device_kernelIN5flash11enable_sm90INS1_16FlashAttnFwdSm90INS1_25CollectiveMainloopFwdSm90ILi2EN4cute5tupleIJNS5_1CILi1EEES8_S8_EEENS6_IJNS7_ILi128EEENS7_ILi96EEENS7_ILi64EEEEEELi256ENS_6half_tEfNS_4arch4Sm90ELb1ELb0ELb0ELb0ELb1ELb0ELb1ELb1ELb0ELb1ELb1ELb0EEENS1_21CollectiveEpilogueFwdINS6_IJSA_NS7_ILi256EEESB_EEES9_SE_SG_Li256ELb0ELb1ELb1ELb0EEENS1_19SingleTileSchedulerILb0ELb1ELb1ELi128EEEEEEEEEvNT_6ParamsE:
	.zero		3712


//--------------------- .nv.constant0._ZN7cutlass13device_kernelIN5flash11enable_sm90INS1_16FlashAttnFwdSm90INS1_25CollectiveMainloopFwdSm90ILi2EN4cute5tupleIJNS5_1CILi1EEES8_S8_EEENS6_IJNS7_ILi128EEENS7_ILi96EEENS7_ILi64EEEEEELi256ENS_6half_tEfNS_4arch4Sm90ELb1ELb0ELb0ELb1ELb1ELb0ELb0ELb1ELb0ELb1ELb1ELb0EEENS1_21CollectiveEpilogueFwdINS6_IJSA_NS7_ILi256EEESB_EEES9_SE_SG_Li256ELb1ELb1ELb1ELb0EEENS1_36VarlenDynamicPersistentTileSchedulerILi128ELi96ELi256ELi128ELb1ELb1ELb1ELb1ELb1ELb1EEEEEEEEEvNT_6ParamsE --------------------------
	.section	.nv.constant0._ZN7cutlass13device_kernelIN5flash11enable_sm90INS1_16FlashAttnFwdSm90INS1_25CollectiveMainloopFwdSm90ILi2EN4cute5tupleIJNS5_1CILi1EEES8_S8_EEENS6_IJNS7_ILi128EEENS7_ILi96EEENS7_ILi64EEEEEELi256ENS_6half_tEfNS_4arch4Sm90ELb1ELb0ELb0ELb1ELb1ELb0ELb0ELb1ELb0ELb1ELb1ELb0EEENS1_21CollectiveEpilogueFwdINS6_IJSA_NS7_ILi256EEESB_EEES9_SE_SG_Li256ELb1ELb1ELb1ELb0EEENS1_36VarlenDynamicPersistentTileSchedulerILi128ELi96ELi256ELi128ELb1ELb1ELb1ELb1ELb1ELb1EEEEEEEEEvNT_6ParamsE,"a",@progbits
	.sectionflags	@""
	.align	4
.nv.constant0._ZN7cutlass13device_kernelIN5flash11enable_sm90INS1_16FlashAttnFwdSm90INS1_25CollectiveMainloopFwdSm90ILi2EN4cute5tupleIJNS5_1CILi1EEES8_S8_EEENS6_IJNS7_ILi128EEENS7_ILi96EEENS7_ILi64EEEEEELi256ENS_6half_tEfNS_4arch4Sm90ELb1ELb0ELb0ELb1ELb1ELb0ELb0ELb1ELb0ELb1ELb1ELb0EEENS1_21CollectiveEpilogueFwdINS6_IJSA_NS7_ILi256EEESB_EEES9_SE_SG_Li256ELb1ELb1ELb1ELb0EEENS1_36VarlenDynamicPersistentTileSchedulerILi128ELi96ELi256ELi128ELb1ELb1ELb1ELb1ELb1ELb1EEEEEEEEEvNT_6ParamsE:
	.zero		3584


//--------------------- .nv.constant0._ZN7cutlass13device_kernelIN5flash11enable_sm90INS1_16FlashAttnFwdSm90INS1_25CollectiveMainloopFwdSm90ILi2EN4cute5tupleIJNS5_1CILi1EEES8_S8_EEENS6_IJNS7_ILi128EEENS7_ILi96EEENS7_ILi64EEEEEELi256ENS_6half_tEfNS_4arch4Sm90ELb1ELb0ELb0ELb1ELb1ELb1ELb0ELb1ELb0ELb1ELb1ELb0EEENS1_21CollectiveEpilogueFwdINS6_IJSA_NS7_ILi256EEESB_EEES9_SE_SG_Li256ELb1ELb1ELb1ELb0EEENS1_36VarlenDynamicPersistentTileSchedulerILi128ELi96ELi256ELi128ELb1ELb1ELb1ELb1ELb1ELb1EEEEEEEEEvNT_6ParamsE --------------------------
	.section	.nv.constant0._ZN7cutlass13device_kernelIN5flash11enable_sm90INS1_16FlashAttnFwdSm90INS1_25CollectiveMainloopFwdSm90ILi2EN4cute5tupleIJNS5_1CILi1EEES8_S8_EEENS6_IJNS7_ILi128EEENS7_ILi96EEENS7_ILi64EEEEEELi256ENS_6half_tEfNS_4arch4Sm90ELb1ELb0ELb0ELb1ELb1ELb1ELb0ELb1ELb0ELb1ELb1ELb0EEENS1_21CollectiveEpilogueFwdINS6_IJSA_NS7_ILi256EEESB_EEES9_SE_SG_Li256ELb1ELb1ELb1ELb0EEENS1_36VarlenDynamicPersistentTileSchedulerILi128ELi96ELi256ELi128ELb1ELb1ELb1ELb1ELb1ELb1EEEEEEEEEvNT_6ParamsE,"a",@progbits
	.sectionflags	@""
	.align	4
.nv.constant0._ZN7cutlass13device_kernelIN5flash11enable_sm90INS1_16FlashAttnFwdSm90INS1_25CollectiveMainloopFwdSm90ILi2EN4cute5tupleIJNS5_1CILi1EEES8_S8_EEENS6_IJNS7_ILi128EEENS7_ILi96EEENS7_ILi64EEEEEELi256ENS_6half_tEfNS_4arch4Sm90ELb1ELb0ELb0ELb1ELb1ELb1ELb0ELb1ELb0ELb1ELb1ELb0EEENS1_21CollectiveEpilogueFwdINS6_IJSA_NS7_ILi256EEESB_EEES9_SE_SG_Li256ELb1ELb1ELb1ELb0EEENS1_36VarlenDynamicPersistentTileSchedulerILi128ELi96ELi256ELi128ELb1ELb1ELb1ELb1ELb1ELb1EEEEEEEEEvNT_6ParamsE:
	.zero		3584


//--------------------- .nv.constant0._ZN7cutlass13device_kernelIN5flash11enable_sm90INS1_16FlashAttnFwdSm90INS1_25CollectiveMainloopFwdSm90ILi2EN4cute5tupleIJNS5_1CILi1EEES8_S8_EEENS6_IJNS7_ILi128EEENS7_ILi96EEENS7_ILi64EEEEEELi256ENS_6half_tEfNS_4arch4Sm90ELb1ELb0ELb0ELb1ELb1ELb0ELb1ELb1ELb0ELb1ELb1ELb0EEENS1_21CollectiveEpilogueFwdINS6_IJSA_NS7_ILi256EEESB_EEES9_SE_SG_Li256ELb1ELb1ELb1ELb0EEENS1_36VarlenDynamicPersistentTileSchedulerILi128ELi96ELi256ELi128ELb1ELb1ELb1ELb1ELb1ELb1EEEEEEEEEvNT_6ParamsE --------------------------
	.section	.nv.constant0._ZN7cutlass13device_kernelIN5flash11enable_sm90INS1_16FlashAttnFwdSm90INS1_25CollectiveMainloopFwdSm90ILi2EN4cute5tupleIJNS5_1CILi1EEES8_S8_EEENS6_IJNS7_ILi128EEENS7_ILi96EEENS7_ILi64EEEEEELi256ENS_6half_tEfNS_4arch4Sm90ELb1ELb0ELb0ELb1ELb1ELb0ELb1ELb1ELb0ELb1ELb1ELb0EEENS1_21CollectiveEpilogueFwdINS6_IJSA_NS7_ILi256EEESB_EEES9_SE_SG_Li256ELb1ELb1ELb1ELb0EEENS1_36VarlenDynamicPersistentTileSchedulerILi128ELi96ELi256ELi128ELb1ELb1ELb1ELb1ELb1ELb1EEEEEEEEEvNT_6ParamsE,"a",@progbits
	.sectionflags	@""
	.align	4
.nv.constant0._ZN7cutlass13device_kernelIN5flash11enable_sm90INS1_16FlashAttnFwdSm90INS1_25CollectiveMainloopFwdSm90ILi2EN4cute5tupleIJNS5_1CILi1EEES8_S8_EEENS6_IJNS7_ILi128EEENS7_ILi96EEENS7_ILi64EEEEEELi256ENS_6half_tEfNS_4arch4Sm90ELb1ELb0ELb0ELb1ELb1ELb0ELb1ELb1ELb0ELb1ELb1ELb0EEENS1_21CollectiveEpilogueFwdINS6_IJSA_NS7_ILi256EEESB_EEES9_SE_SG_Li256ELb1ELb1ELb1ELb0EEENS1_36VarlenDynamicPersistentTileSchedulerILi128ELi96ELi256ELi128ELb1ELb1ELb1ELb1ELb1ELb1EEEEEEEEEvNT_6ParamsE:
	.zero		3840


//--------------------- .nv.constant0._ZN7cutlass13device_kernelIN5flash11enable_sm90INS1_16FlashAttnFwdSm90INS1_25CollectiveMainloopFwdSm90ILi2EN4cute5tupleIJNS5_1CILi1EEES8_S8_EEENS6_IJNS7_ILi128EEENS7_ILi96EEENS7_ILi64EEEEEELi256ENS_6half_tEfNS_4arch4Sm90ELb1ELb0ELb0ELb1ELb1ELb1ELb1ELb1ELb0ELb1ELb1ELb0EEENS1_21CollectiveEpilogueFwdINS6_IJSA_NS7_ILi256EEESB_EEES9_SE_SG_Li256ELb1ELb1ELb1ELb0EEENS1_36VarlenDynamicPersistentTileSchedulerILi128ELi96ELi256ELi128ELb1ELb1ELb1ELb1ELb1ELb1EEEEEEEEEvNT_6ParamsE --------------------------
	.section	.nv.constant0._ZN7cutlass13device_kernelIN5flash11enable_sm90INS1_16FlashAttnFwdSm90INS1_25CollectiveMainloopFwdSm90ILi2EN4cute5tupleIJNS5_1CILi1EEES8_S8_EEENS6_IJNS7_ILi128EEENS7_ILi96EEENS7_ILi64EEEEEELi256ENS_6half_tEfNS_4arch4Sm90ELb1ELb0ELb0ELb1ELb1ELb1ELb1ELb1ELb0ELb1ELb1ELb0EEENS1_21CollectiveEpilogueFwdINS6_IJSA_NS7_ILi256EEESB_EEES9_SE_SG_Li256ELb1ELb1ELb1ELb0EEENS1_36VarlenDynamicPersistentTileSchedulerILi128ELi96ELi256ELi128ELb1ELb1ELb1ELb1ELb1ELb1EEEEEEEEEvNT_6ParamsE,"a",@progbits
	.sectionflags	@""
	.align	4
.nv.constant0._ZN7cutlass13device_kernelIN5flash11enable_sm90INS1_16FlashAttnFwdSm90INS1_25CollectiveMainloopFwdSm90ILi2EN4cute5tupleIJNS5_1CILi1EEES8_S8_EEENS6_IJNS7_ILi128EEENS7_ILi96EEENS7_ILi64EEEEEELi256ENS_6half_tEfNS_4arch4Sm90ELb1ELb0ELb0ELb1ELb1ELb1ELb1ELb1ELb0ELb1ELb1ELb0EEENS1_21CollectiveEpilogueFwdINS6_IJSA_NS7_ILi256EEESB_EEES9_SE_SG_Li256ELb1ELb1ELb1ELb0EEENS1_36VarlenDynamicPersistentTileSchedulerILi128ELi96ELi256ELi128ELb1ELb1ELb1ELb1ELb1ELb1EEEEEEEEEvNT_6ParamsE:
	.zero		3840


//--------------------- SYMBOLS --------------------------

	.type		.nv.reservedSmem.offset0,@object
	.size		.nv.reservedSmem.offset0,0x4
